	.target	sm_90a

	.elftype	@"ET_EXEC"


//--------------------- .note.nv.tkinfo           --------------------------
	.section	.note.nv.tkinfo,"",@"SHT_NOTE"
	.sectionflags	@"SHF_NOTE_NV_TKINFO"
	.tkinfo
        /*0018*/ 	.word	0x00000002
        /*0030*/ 	.string	""
        /*0030*/ 	.string	"ptxas"
        /*0030*/ 	.string	"Cuda compilation tools, release 13.0, V13.0.88"
        /*0030*/ 	.string	"Build cuda_13.0.r13.0/compiler.36424714_0"
        /*0030*/ 	.string	"-arch sm_90a -m 64 "



//--------------------- .note.nv.cuinfo           --------------------------
	.section	.note.nv.cuinfo,"",@"SHT_NOTE"
	.sectionflags	@"SHF_NOTE_NV_CUINFO"
        /*0018*/ 	.short	0x0002
        /*001a*/ 	.short	0x005a
        /*001c*/ 	.short	0x0082
	.zero		2


//--------------------- .nv.info                  --------------------------
	.section	.nv.info,"",@"SHT_CUDA_INFO"
	.align	4


	//----- nvinfo : EIATTR_REGCOUNT
	.align		4
        /*0000*/ 	.byte	0x04, 0x2f
        /*0002*/ 	.short	(.L_16 - .L_15)
	.align		4
.L_15:
        /*0004*/ 	.word	index@(_ZN7cutlass13device_kernelINS_4fmha6kernel28FmhaKernelTmaWarpSpecializedINS1_10collective30FmhaMainloopTmaWarpSpecializedINS_6half_tEffN4cute5tupleIJNS7_1CILi128EEENS9_ILi256EEENS9_ILi80EEEEEENS8_IJiNS9_ILi1EEENS8_IJiiEEEEEESG_SG_NS4_12CausalFusionEJEEENS4_15FmhaFwdEpilogueIS6_fNS8_IJNS9_ILi64EEESC_SB_EEEEENS2_23IndividualTileSchedulerEJEEEEEvNT_6ParamsE)
        /*0008*/ 	.word	0x000000a8


	//----- nvinfo : EIATTR_FRAME_SIZE
	.align		4
.L_16:
        /*000c*/ 	.byte	0x04, 0x11
        /*000e*/ 	.short	(.L_18 - .L_17)
	.align		4
.L_17:
        /*0010*/ 	.word	index@($__internal_0_$__cuda_sm20_rcp_rn_f32_slowpath)
        /*0014*/ 	.word	0x00000000


	//----- nvinfo : EIATTR_FRAME_SIZE
	.align		4
.L_18:
        /*0018*/ 	.byte	0x04, 0x11
        /*001a*/ 	.short	(.L_20 - .L_19)
	.align		4
.L_19:
        /*001c*/ 	.word	index@(_ZN7cutlass13device_kernelINS_4fmha6kernel28FmhaKernelTmaWarpSpecializedINS1_10collective30FmhaMainloopTmaWarpSpecializedINS_6half_tEffN4cute5tupleIJNS7_1CILi128EEENS9_ILi256EEENS9_ILi80EEEEEENS8_IJiNS9_ILi1EEENS8_IJiiEEEEEESG_SG_NS4_12CausalFusionEJEEENS4_15FmhaFwdEpilogueIS6_fNS8_IJNS9_ILi64EEESC_SB_EEEEENS2_23IndividualTileSchedulerEJEEEEEvNT_6ParamsE)
        /*0020*/ 	.word	0x00000000


	//----- nvinfo : EIATTR_MIN_STACK_SIZE
	.align		4
.L_20:
        /*0024*/ 	.byte	0x04, 0x12
        /*0026*/ 	.short	(.L_22 - .L_21)
	.align		4
.L_21:
        /*0028*/ 	.word	index@(_ZN7cutlass13device_kernelINS_4fmha6kernel28FmhaKernelTmaWarpSpecializedINS1_10collective30FmhaMainloopTmaWarpSpecializedINS_6half_tEffN4cute5tupleIJNS7_1CILi128EEENS9_ILi256EEENS9_ILi80EEEEEENS8_IJiNS9_ILi1EEENS8_IJiiEEEEEESG_SG_NS4_12CausalFusionEJEEENS4_15FmhaFwdEpilogueIS6_fNS8_IJNS9_ILi64EEESC_SB_EEEEENS2_23IndividualTileSchedulerEJEEEEEvNT_6ParamsE)
        /*002c*/ 	.word	0x00000000
.L_22:


//--------------------- .nv.compat                --------------------------
	.section	.nv.compat,"",@"SHT_CUDA_COMPAT_INFO"
	.align	4
        /*0000*/ 	.byte	0x02, 0x09, 0x01, 0x00, 0x02, 0x02, 0x04, 0x00, 0x02, 0x05, 0x05, 0x00, 0x03, 0x07, 0x01, 0x01
        /*0010*/ 	.byte	0x02, 0x03, 0x01, 0x00, 0x02, 0x06, 0x01, 0x00, 0x04, 0x0b, 0x08, 0x00, 0x00, 0x00, 0x00, 0x00
        /*0020*/ 	.byte	0x00, 0x00, 0x00, 0x00


//--------------------- .nv.info._ZN7cutlass13device_kernelINS_4fmha6kernel28FmhaKernelTmaWarpSpecializedINS1_10collective30FmhaMainloopTmaWarpSpecializedINS_6half_tEffN4cute5tupleIJNS7_1CILi128EEENS9_ILi256EEENS9_ILi80EEEEEENS8_IJiNS9_ILi1EEENS8_IJiiEEEEEESG_SG_NS4_12CausalFusionEJEEENS4_15FmhaFwdEpilogueIS6_fNS8_IJNS9_ILi64EEESC_SB_EEEEENS2_23IndividualTileSchedulerEJEEEEEvNT_6ParamsE --------------------------
	.section	.nv.info._ZN7cutlass13device_kernelINS_4fmha6kernel28FmhaKernelTmaWarpSpecializedINS1_10collective30FmhaMainloopTmaWarpSpecializedINS_6half_tEffN4cute5tupleIJNS7_1CILi128EEENS9_ILi256EEENS9_ILi80EEEEEENS8_IJiNS9_ILi1EEENS8_IJiiEEEEEESG_SG_NS4_12CausalFusionEJEEENS4_15FmhaFwdEpilogueIS6_fNS8_IJNS9_ILi64EEESC_SB_EEEEENS2_23IndividualTileSchedulerEJEEEEEvNT_6ParamsE,"",@"SHT_CUDA_INFO"
	.sectionflags	@""
	.align	4


	//----- nvinfo : EIATTR_CUDA_API_VERSION
	.align		4
        /*0000*/ 	.byte	0x04, 0x37
        /*0002*/ 	.short	(.L_24 - .L_23)
.L_23:
        /*0004*/ 	.word	0x00000082


	//----- nvinfo : EIATTR_KPARAM_INFO
	.align		4
.L_24:
        /*0008*/ 	.byte	0x04, 0x17
        /*000a*/ 	.short	(.L_26 - .L_25)
.L_25:
        /*000c*/ 	.word	0x00000000
        /*0010*/ 	.short	0x0000
        /*0012*/ 	.short	0x0070
        /*0014*/ 	.byte	0x00, 0xf0, 0x01, 0x20


	//----- nvinfo : EIATTR_SPARSE_MMA_MASK
	.align		4
.L_26:
        /*0018*/ 	.byte	0x03, 0x50
        /*001a*/ 	.short	0x0000


	//----- nvinfo : EIATTR_MAXREG_COUNT
	.align		4
        /*001c*/ 	.byte	0x03, 0x1b
        /*001e*/ 	.short	0x00a8


	//----- nvinfo : EIATTR_NUM_BARRIERS
	.align		4
        /*0020*/ 	.byte	0x02, 0x4c
        /*0022*/ 	.byte	0x02
	.zero		1


	//----- nvinfo : EIATTR_EXTERNS
	.align		4
        /*0024*/ 	.byte	0x04, 0x0f
        /*0026*/ 	.short	(.L_28 - .L_27)


	//   ....[0]....
	.align		4
.L_27:
        /*0028*/ 	.word	index@(__assertfail)


	//----- nvinfo : EIATTR_MERCURY_ISA_VERSION
	.align		4
.L_28:
        /*002c*/ 	.byte	0x03, 0x5f
        /*002e*/ 	.short	0x0101


	//----- nvinfo : EIATTR_INT_WARP_WIDE_INSTR_OFFSETS
	.align		4
        /*0030*/ 	.byte	0x04, 0x31
        /*0032*/ 	.short	(.L_30 - .L_29)


	//   ....[0]....
.L_29:
        /*0034*/ 	.word	0x000006f0


	//   ....[1]....
        /*0038*/ 	.word	0x00000700


	//   ....[2]....
        /*003c*/ 	.word	0x00000710


	//   ....[3]....
        /*0040*/ 	.word	0x00000720


	//   ....[4]....
        /*0044*/ 	.word	0x00000790


	//----- nvinfo : EIATTR_COOP_GROUP_MASK_REGIDS
	.align		4
.L_30:
        /*0048*/ 	.byte	0x04, 0x29
        /*004a*/ 	.short	(.L_32 - .L_31)


	//   ....[0]....
.L_31:
        /*004c*/ 	.word	0xffffffff


	//   ....[1]....
        /*0050*/ 	.word	0xffffffff


	//   ....[2]....
        /*0054*/ 	.word	0xffffffff


	//   ....[3]....
        /*0058*/ 	.word	0xffffffff


	//   ....[4]....
        /*005c*/ 	.word	0xffffffff


	//   ....[5]....
        /*0060*/ 	.word	0xffffffff


	//   ....[6]....
        /*0064*/ 	.word	0xffffffff


	//   ....[7]....
        /*0068*/ 	.word	0xffffffff


	//   ....[8]....
        /*006c*/ 	.word	0xffffffff


	//   ....[9]....
        /*0070*/ 	.word	0xffffffff


	//   ....[10]....
        /*0074*/ 	.word	0xffffffff


	//   ....[11]....
        /*0078*/ 	.word	0xffffffff


	//   ....[12]....
        /*007c*/ 	.word	0xffffffff


	//   ....[13]....
        /*0080*/ 	.word	0xffffffff


	//   ....[14]....
        /*0084*/ 	.word	0xffffffff


	//   ....[15]....
        /*0088*/ 	.word	0xffffffff


	//   ....[16]....
        /*008c*/ 	.word	0xffffffff


	//   ....[17]....
        /*0090*/ 	.word	0xffffffff


	//   ....[18]....
        /*0094*/ 	.word	0xffffffff


	//   ....[19]....
        /*0098*/ 	.word	0xffffffff


	//   ....[20]....
        /*009c*/ 	.word	0xffffffff


	//   ....[21]....
        /*00a0*/ 	.word	0xffffffff


	//----- nvinfo : EIATTR_COOP_GROUP_INSTR_OFFSETS
	.align		4
.L_32:
        /*00a4*/ 	.byte	0x04, 0x28
        /*00a6*/ 	.short	(.L_34 - .L_33)


	//   ....[0]....
.L_33:
        /*00a8*/ 	.word	0x00000050


	//   ....[1]....
        /*00ac*/ 	.word	0x00000080


	//   ....[2]....
        /*00b0*/ 	.word	0x000001b0


	//   ....[3]....
        /*00b4*/ 	.word	0x00000370


	//   ....[4]....
        /*00b8*/ 	.word	0x00000530


	//   ....[5]....
        /*00bc*/ 	.word	0x00000690


	//   ....[6]....
        /*00c0*/ 	.word	0x00002a00


	//   ....[7]....
        /*00c4*/ 	.word	0x00002ae0


	//   ....[8]....
        /*00c8*/ 	.word	0x00002bd0


	//   ....[9]....
        /*00cc*/ 	.word	0x00002d30


	//   ....[10]....
        /*00d0*/ 	.word	0x00008980


	//   ....[11]....
        /*00d4*/ 	.word	0x000089b0


	//   ....[12]....
        /*00d8*/ 	.word	0x00009e00


	//   ....[13]....
        /*00dc*/ 	.word	0x00009f10


	//   ....[14]....
        /*00e0*/ 	.word	0x0000f680


	//   ....[15]....
        /*00e4*/ 	.word	0x0000f780


	//   ....[16]....
        /*00e8*/ 	.word	0x000110b0


	//   ....[17]....
        /*00ec*/ 	.word	0x000111c0


	//   ....[18]....
        /*00f0*/ 	.word	0x00015390


	//   ....[19]....
        /*00f4*/ 	.word	0x000153c0


	//   ....[20]....
        /*00f8*/ 	.word	0x00015410


	//   ....[21]....
        /*00fc*/ 	.word	0x00015430


	//----- nvinfo : EIATTR_REG_RECONFIG
	.align		4
.L_34:
        /*0100*/ 	.byte	0x01, 0x54
	.zero		2


	//----- nvinfo : EIATTR_SYSCALL_OFFSETS
	.align		4
        /*0104*/ 	.byte	0x04, 0x46
        /*0106*/ 	.short	(.L_36 - .L_35)


	//   ....[0]....
.L_35:
        /*0108*/ 	.word	0x00015e70


	//   ....[1]....
        /*010c*/ 	.word	0x00015fd0


	//----- nvinfo : EIATTR_MBARRIER_INSTR_OFFSETS
	.align		4
.L_36:
        /*0110*/ 	.byte	0x04, 0x39
        /*0112*/ 	.short	(.L_38 - .L_37)


	//   ....[0]....
.L_37:
        /*0114*/ 	.word	0x00000320
        /*0118*/ 	.word	0x000000ff
        /*011c*/ 	.word	0x00037050
        /*0120*/ 	.short	0x0100
        /*0122*/ 	.byte	0x06
	.zero		1


	//   ....[1]....
        /*0124*/ 	.word	0x00000330
        /*0128*/ 	.word	0x000000ff
        /*012c*/ 	.word	0x00037060
        /*0130*/ 	.short	0x0100
        /*0132*/ 	.byte	0x06
	.zero		1


	//   ....[2]....
        /*0134*/ 	.word	0x00000340
        /*0138*/ 	.word	0x000000ff
        /*013c*/ 	.word	0x00037058
        /*0140*/ 	.short	0x0100
        /*0142*/ 	.byte	0x06
	.zero		1


	//   ....[3]....
        /*0144*/ 	.word	0x00000350
        /*0148*/ 	.word	0x000000ff
        /*014c*/ 	.word	0x00037068
        /*0150*/ 	.short	0x0100
        /*0152*/ 	.byte	0x06
	.zero		1


	//   ....[4]....
        /*0154*/ 	.word	0x00000480
        /*0158*/ 	.word	0x000000ff
        /*015c*/ 	.word	0x00037000
        /*0160*/ 	.short	0x0100
        /*0162*/ 	.byte	0x06
	.zero		1


	//   ....[5]....
        /*0164*/ 	.word	0x00000490
        /*0168*/ 	.word	0x000000ff
        /*016c*/ 	.word	0x00037028
        /*0170*/ 	.short	0x0100
        /*0172*/ 	.byte	0x06
	.zero		1


	//   ....[6]....
        /*0174*/ 	.word	0x000004a0
        /*0178*/ 	.word	0x000000ff
        /*017c*/ 	.word	0x00037008
        /*0180*/ 	.short	0x0100
        /*0182*/ 	.byte	0x06
	.zero		1


	//   ....[7]....
        /*0184*/ 	.word	0x000004b0
        /*0188*/ 	.word	0x000000ff
        /*018c*/ 	.word	0x00037030
        /*0190*/ 	.short	0x0100
        /*0192*/ 	.byte	0x06
	.zero		1


	//   ....[8]....
        /*0194*/ 	.word	0x000004c0
        /*0198*/ 	.word	0x000000ff
        /*019c*/ 	.word	0x00037010
        /*01a0*/ 	.short	0x0100
        /*01a2*/ 	.byte	0x06
	.zero		1


	//   ....[9]....
        /*01a4*/ 	.word	0x000004d0
        /*01a8*/ 	.word	0x000000ff
        /*01ac*/ 	.word	0x00037038
        /*01b0*/ 	.short	0x0100
        /*01b2*/ 	.byte	0x06
	.zero		1


	//   ....[10]....
        /*01b4*/ 	.word	0x000004e0
        /*01b8*/ 	.word	0x000000ff
        /*01bc*/ 	.word	0x00037018
        /*01c0*/ 	.short	0x0100
        /*01c2*/ 	.byte	0x06
	.zero		1


	//   ....[11]....
        /*01c4*/ 	.word	0x000004f0
        /*01c8*/ 	.word	0x000000ff
        /*01cc*/ 	.word	0x00037040
        /*01d0*/ 	.short	0x0100
        /*01d2*/ 	.byte	0x06
	.zero		1


	//   ....[12]....
        /*01d4*/ 	.word	0x00000500
        /*01d8*/ 	.word	0x000000ff
        /*01dc*/ 	.word	0x00037020
        /*01e0*/ 	.short	0x0100
        /*01e2*/ 	.byte	0x06
	.zero		1


	//   ....[13]....
        /*01e4*/ 	.word	0x00000510
        /*01e8*/ 	.word	0x000000ff
        /*01ec*/ 	.word	0x00037048
        /*01f0*/ 	.short	0x0100
        /*01f2*/ 	.byte	0x06
	.zero		1


	//   ....[14]....
        /*01f4*/ 	.word	0x00000640
        /*01f8*/ 	.word	0x000000ff
        /*01fc*/ 	.word	0x00037070
        /*0200*/ 	.short	0x0100
        /*0202*/ 	.byte	0x06
	.zero		1


	//   ....[15]....
        /*0204*/ 	.word	0x00000650
        /*0208*/ 	.word	0x000000ff
        /*020c*/ 	.word	0x00037080
        /*0210*/ 	.short	0x0100
        /*0212*/ 	.byte	0x06
	.zero		1


	//   ....[16]....
        /*0214*/ 	.word	0x00000660
        /*0218*/ 	.word	0x000000ff
        /*021c*/ 	.word	0x00037078
        /*0220*/ 	.short	0x0100
        /*0222*/ 	.byte	0x06
	.zero		1


	//   ....[17]....
        /*0224*/ 	.word	0x00000670
        /*0228*/ 	.word	0x000000ff
        /*022c*/ 	.word	0x00037088
        /*0230*/ 	.short	0x0100
        /*0232*/ 	.byte	0x06
	.zero		1


	//   ....[18]....
        /*0234*/ 	.word	0x000007b0
        /*0238*/ 	.word	0x000000ff
        /*023c*/ 	.word	0x00037090
        /*0240*/ 	.short	0x0100
        /*0242*/ 	.byte	0x06
	.zero		1


	//   ....[19]....
        /*0244*/ 	.word	0x000007c0
        /*0248*/ 	.word	0x000000ff
        /*024c*/ 	.word	0x00037098
        /*0250*/ 	.short	0x0100
        /*0252*/ 	.byte	0x06
	.zero		1


	//   ....[20]....
        /*0254*/ 	.word	0x000007d0
        /*0258*/ 	.word	0x000000ff
        /*025c*/ 	.word	0x000370a0
        /*0260*/ 	.short	0x0100
        /*0262*/ 	.byte	0x06
	.zero		1


	//   ....[21]....
        /*0264*/ 	.word	0x000007e0
        /*0268*/ 	.word	0x000000ff
        /*026c*/ 	.word	0x000370a8
        /*0270*/ 	.short	0x0100
        /*0272*/ 	.byte	0x06
	.zero		1


	//   ....[22]....
        /*0274*/ 	.word	0x000008e0
        /*0278*/ 	.word	0x000000ff
        /*027c*/ 	.word	0x000370c0
        /*0280*/ 	.short	0x0100
        /*0282*/ 	.byte	0x06
	.zero		1


	//   ....[23]....
        /*0284*/ 	.word	0x000008f0
        /*0288*/ 	.word	0x000000ff
        /*028c*/ 	.word	0x000370e0
        /*0290*/ 	.short	0x0100
        /*0292*/ 	.byte	0x06
	.zero		1


	//   ....[24]....
        /*0294*/ 	.word	0x00000900
        /*0298*/ 	.word	0x000000ff
        /*029c*/ 	.word	0x000370c8
        /*02a0*/ 	.short	0x0100
        /*02a2*/ 	.byte	0x06
	.zero		1


	//   ....[25]....
        /*02a4*/ 	.word	0x00000910
        /*02a8*/ 	.word	0x000000ff
        /*02ac*/ 	.word	0x000370e8
        /*02b0*/ 	.short	0x0100
        /*02b2*/ 	.byte	0x06
	.zero		1


	//   ....[26]....
        /*02b4*/ 	.word	0x00000920
        /*02b8*/ 	.word	0x000000ff
        /*02bc*/ 	.word	0x000370d0
        /*02c0*/ 	.short	0x0100
        /*02c2*/ 	.byte	0x06
	.zero		1


	//   ....[27]....
        /*02c4*/ 	.word	0x00000930
        /*02c8*/ 	.word	0x000000ff
        /*02cc*/ 	.word	0x000370f0
        /*02d0*/ 	.short	0x0100
        /*02d2*/ 	.byte	0x06
	.zero		1


	//   ....[28]....
        /*02d4*/ 	.word	0x00000940
        /*02d8*/ 	.word	0x000000ff
        /*02dc*/ 	.word	0x000370d8
        /*02e0*/ 	.short	0x0100
        /*02e2*/ 	.byte	0x06
	.zero		1


	//   ....[29]....
        /*02e4*/ 	.word	0x00000950
        /*02e8*/ 	.word	0x000000ff
        /*02ec*/ 	.word	0x000370f8
        /*02f0*/ 	.short	0x0100
        /*02f2*/ 	.byte	0x06
	.zero		1


	//   ....[30]....
        /*02f4*/ 	.word	0x00000ef0
        /*02f8*/ 	.word	0x000000ff
        /*02fc*/ 	.word	0x00037050
        /*0300*/ 	.short	0x010a
        /*0302*/ 	.byte	0x05
	.zero		1


	//   ....[31]....
        /*0304*/ 	.word	0x00000f80
        /*0308*/ 	.word	0x000000ff
        /*030c*/ 	.word	0x00037000
        /*0310*/ 	.short	0x010a
        /*0312*/ 	.byte	0x26
	.zero		1


	//   ....[32]....
        /*0314*/ 	.word	0x00000fd0
        /*0318*/ 	.word	0x000000ff
        /*031c*/ 	.word	0xfffffff8
        /*0320*/ 	.short	0x010a
        /*0322*/ 	.byte	0x1c
	.zero		1


	//   ....[33]....
        /*0324*/ 	.word	0x000063f0
        /*0328*/ 	.word	0x00000019
        /*032c*/ 	.word	0x00000000
        /*0330*/ 	.short	0x0101
        /*0332*/ 	.byte	0x19
	.zero		1


	//   ....[34]....
        /*0334*/ 	.word	0x00006800
        /*0338*/ 	.word	0x000000ff
        /*033c*/ 	.word	0x00037008
        /*0340*/ 	.short	0x010a
        /*0342*/ 	.byte	0x26
	.zero		1


	//   ....[35]....
        /*0344*/ 	.word	0x000081c0
        /*0348*/ 	.word	0x000000ff
        /*034c*/ 	.word	0x00000000
        /*0350*/ 	.short	0x0101
        /*0352*/ 	.byte	0x06
	.zero		1


	//   ....[36]....
        /*0354*/ 	.word	0x00008310
        /*0358*/ 	.word	0x000000ff
        /*035c*/ 	.word	0x00037000
        /*0360*/ 	.short	0x010a
        /*0362*/ 	.byte	0x06
	.zero		1


	//   ....[37]....
        /*0364*/ 	.word	0x0000c040
        /*0368*/ 	.word	0x000000ff
        /*036c*/ 	.word	0x00037000
        /*0370*/ 	.short	0x010a
        /*0372*/ 	.byte	0x07
	.zero		1


	//   ....[38]....
        /*0374*/ 	.word	0x0000c5d0
        /*0378*/ 	.word	0x000000ff
        /*037c*/ 	.word	0x00037000
        /*0380*/ 	.short	0x010a
        /*0382*/ 	.byte	0x07
	.zero		1


	//   ....[39]....
        /*0384*/ 	.word	0x0000df50
        /*0388*/ 	.word	0x000000ff
        /*038c*/ 	.word	0x00000000
        /*0390*/ 	.short	0x0101
        /*0392*/ 	.byte	0x07
	.zero		1


	//   ....[40]....
        /*0394*/ 	.word	0x0000e000
        /*0398*/ 	.word	0x000000ff
        /*039c*/ 	.word	0x00000000
        /*03a0*/ 	.short	0x0101
        /*03a2*/ 	.byte	0x07
	.zero		1


	//   ....[41]....
        /*03a4*/ 	.word	0x0000e1a0
        /*03a8*/ 	.word	0x000000ff
        /*03ac*/ 	.word	0x00037000
        /*03b0*/ 	.short	0x010a
        /*03b2*/ 	.byte	0x06
	.zero		1


	//   ....[42]....
        /*03b4*/ 	.word	0x00013380
        /*03b8*/ 	.word	0x000000ff
        /*03bc*/ 	.word	0x00037000
        /*03c0*/ 	.short	0x010a
        /*03c2*/ 	.byte	0x07
	.zero		1


	//   ....[43]....
        /*03c4*/ 	.word	0x00013850
        /*03c8*/ 	.word	0x000000ff
        /*03cc*/ 	.word	0x00037000
        /*03d0*/ 	.short	0x010a
        /*03d2*/ 	.byte	0x07
	.zero		1


	//   ....[44]....
        /*03d4*/ 	.word	0x000151d0
        /*03d8*/ 	.word	0x000000ff
        /*03dc*/ 	.word	0x00000000
        /*03e0*/ 	.short	0x0101
        /*03e2*/ 	.byte	0x07
	.zero		1


	//   ....[45]....
        /*03e4*/ 	.word	0x00015280
        /*03e8*/ 	.word	0x000000ff
        /*03ec*/ 	.word	0x00000000
        /*03f0*/ 	.short	0x0101
        /*03f2*/ 	.byte	0x07
	.zero		1


	//   ....[46]....
        /*03f4*/ 	.word	0x00015960
        /*03f8*/ 	.word	0x000000ff
        /*03fc*/ 	.word	0x00000008
        /*0400*/ 	.short	0x010a
        /*0402*/ 	.byte	0x1c
	.zero		1


	//   ....[47]....
        /*0404*/ 	.word	0x00016cd0
        /*0408*/ 	.word	0x00000000
        /*040c*/ 	.word	0x00037090
        /*0410*/ 	.short	0x0101
        /*0412*/ 	.byte	0x26
	.zero		1


	//   ....[48]....
        /*0414*/ 	.word	0x00016ea0
        /*0418*/ 	.word	0x00000004
        /*041c*/ 	.word	0x00037060
        /*0420*/ 	.short	0x010a
        /*0422*/ 	.byte	0x3f
	.zero		1


	//   ....[49]....
        /*0424*/ 	.word	0x00017290
        /*0428*/ 	.word	0x00000005
        /*042c*/ 	.word	0x00037028
        /*0430*/ 	.short	0x010a
        /*0432*/ 	.byte	0x3f
	.zero		1


	//   ....[50]....
        /*0434*/ 	.word	0x00017690
        /*0438*/ 	.word	0x00000004
        /*043c*/ 	.word	0x00037060
        /*0440*/ 	.short	0x010a
        /*0442*/ 	.byte	0x3f
	.zero		1


	//   ....[51]....
        /*0444*/ 	.word	0x00017ac0
        /*0448*/ 	.word	0x00000003
        /*044c*/ 	.word	0x00037028
        /*0450*/ 	.short	0x010a
        /*0452*/ 	.byte	0x3f
	.zero		1


	//   ....[52]....
        /*0454*/ 	.word	0x00017f90
        /*0458*/ 	.word	0x00000007
        /*045c*/ 	.word	0x00037028
        /*0460*/ 	.short	0x010a
        /*0462*/ 	.byte	0x3f
	.zero		1


	//   ....[53]....
        /*0464*/ 	.word	0x000183c0
        /*0468*/ 	.word	0x00000004
        /*046c*/ 	.word	0x00037028
        /*0470*/ 	.short	0x010a
        /*0472*/ 	.byte	0x3f
	.zero		1


	//   ....[54]....
        /*0474*/ 	.word	0x000187e0
        /*0478*/ 	.word	0x00000005
        /*047c*/ 	.word	0x00037050
        /*0480*/ 	.short	0x010a
        /*0482*/ 	.byte	0x3f
	.zero		1


	//   ....[55]....
        /*0484*/ 	.word	0x00018840
        /*0488*/ 	.word	0x00000005
        /*048c*/ 	.word	0x00037000
        /*0490*/ 	.short	0x010a
        /*0492*/ 	.byte	0x3f
	.zero		1


	//   ....[56]....
        /*0494*/ 	.word	0x000188a0
        /*0498*/ 	.word	0x00000005
        /*049c*/ 	.word	0xfffffff8
        /*04a0*/ 	.short	0x010a
        /*04a2*/ 	.byte	0x3f
	.zero		1


	//   ....[57]....
        /*04a4*/ 	.word	0x00018900
        /*04a8*/ 	.word	0x0000000d
        /*04ac*/ 	.word	0x00037008
        /*04b0*/ 	.short	0x010a
        /*04b2*/ 	.byte	0x3f
	.zero		1


	//   ....[58]....
        /*04b4*/ 	.word	0x00018960
        /*04b8*/ 	.word	0x0000000a
        /*04bc*/ 	.word	0x00037000
        /*04c0*/ 	.short	0x010a
        /*04c2*/ 	.byte	0x3f
	.zero		1


	//   ....[59]....
        /*04c4*/ 	.word	0x000189c0
        /*04c8*/ 	.word	0x00000009
        /*04cc*/ 	.word	0x00037000
        /*04d0*/ 	.short	0x010a
        /*04d2*/ 	.byte	0x3f
	.zero		1


	//   ....[60]....
        /*04d4*/ 	.word	0x00018a20
        /*04d8*/ 	.word	0x0000000c
        /*04dc*/ 	.word	0x00037000
        /*04e0*/ 	.short	0x010a
        /*04e2*/ 	.byte	0x3f
	.zero		1


	//   ....[61]....
        /*04e4*/ 	.word	0x00018a80
        /*04e8*/ 	.word	0x00000009
        /*04ec*/ 	.word	0x00037000
        /*04f0*/ 	.short	0x010a
        /*04f2*/ 	.byte	0x3f
	.zero		1


	//   ....[62]....
        /*04f4*/ 	.word	0x00018ae0
        /*04f8*/ 	.word	0x00000003
        /*04fc*/ 	.word	0x00000008
        /*0500*/ 	.short	0x010a
        /*0502*/ 	.byte	0x3f
	.zero		1


	//   ....[63]....
        /*0504*/ 	.word	0x00018b30
        /*0508*/ 	.word	0x00000004
        /*050c*/ 	.word	0x00037060
        /*0510*/ 	.short	0x010a
        /*0512*/ 	.byte	0x3f
	.zero		1


	//   ....[64]....
        /*0514*/ 	.word	0x00018b80
        /*0518*/ 	.word	0x00000005
        /*051c*/ 	.word	0x00037028
        /*0520*/ 	.short	0x010a
        /*0522*/ 	.byte	0x3f
	.zero		1


	//   ....[65]....
        /*0524*/ 	.word	0x00018bd0
        /*0528*/ 	.word	0x00000004
        /*052c*/ 	.word	0x00037060
        /*0530*/ 	.short	0x010a
        /*0532*/ 	.byte	0x3f
	.zero		1


	//   ....[66]....
        /*0534*/ 	.word	0x00018c20
        /*0538*/ 	.word	0x00000003
        /*053c*/ 	.word	0x00037028
        /*0540*/ 	.short	0x010a
        /*0542*/ 	.byte	0x3f
	.zero		1


	//   ....[67]....
        /*0544*/ 	.word	0x00018c70
        /*0548*/ 	.word	0x00000007
        /*054c*/ 	.word	0x00037028
        /*0550*/ 	.short	0x010a
        /*0552*/ 	.byte	0x3f
	.zero		1


	//   ....[68]....
        /*0554*/ 	.word	0x00018cc0
        /*0558*/ 	.word	0x00000004
        /*055c*/ 	.word	0x00037028
        /*0560*/ 	.short	0x010a
        /*0562*/ 	.byte	0x3f
	.zero		1


	//----- nvinfo : EIATTR_NUM_MBARRIERS
	.align		4
.L_38:
        /*0564*/ 	.byte	0x03, 0x38
        /*0566*/ 	.short	0x001e


	//----- nvinfo : EIATTR_EXIT_INSTR_OFFSETS
	.align		4
        /*0568*/ 	.byte	0x04, 0x1c
        /*056a*/ 	.short	(.L_40 - .L_39)


	//   ....[0]....
.L_39:
        /*056c*/ 	.word	0x000009f0


	//   ....[1]....
        /*0570*/ 	.word	0x00016ce0


	//   ....[2]....
        /*0574*/ 	.word	0x00016d20


	//   ....[3]....
        /*0578*/ 	.word	0x00017e90


	//   ....[4]....
        /*057c*/ 	.word	0x000187c0


	//----- nvinfo : EIATTR_MAX_THREADS
	.align		4
.L_40:
        /*0580*/ 	.byte	0x04, 0x05
        /*0582*/ 	.short	(.L_42 - .L_41)
.L_41:
        /*0584*/ 	.word	0x00000180
        /*0588*/ 	.word	0x00000001
        /*058c*/ 	.word	0x00000001


	//----- nvinfo : EIATTR_CRS_STACK_SIZE
	.align		4
.L_42:
        /*0590*/ 	.byte	0x04, 0x1e
        /*0592*/ 	.short	(.L_44 - .L_43)
.L_43:
        /*0594*/ 	.word	0x00000000


	//----- nvinfo : EIATTR_CBANK_PARAM_SIZE
	.align		4
.L_44:
        /*0598*/ 	.byte	0x03, 0x19
        /*059a*/ 	.short	0x0870


	//----- nvinfo : EIATTR_PARAM_CBANK
	.align		4
        /*059c*/ 	.byte	0x04, 0x0a
        /*059e*/ 	.short	(.L_46 - .L_45)
	.align		4
.L_45:
        /*05a0*/ 	.word	index@(.nv.constant0._ZN7cutlass13device_kernelINS_4fmha6kernel28FmhaKernelTmaWarpSpecializedINS1_10collective30FmhaMainloopTmaWarpSpecializedINS_6half_tEffN4cute5tupleIJNS7_1CILi128EEENS9_ILi256EEENS9_ILi80EEEEEENS8_IJiNS9_ILi1EEENS8_IJiiEEEEEESG_SG_NS4_12CausalFusionEJEEENS4_15FmhaFwdEpilogueIS6_fNS8_IJNS9_ILi64EEESC_SB_EEEEENS2_23IndividualTileSchedulerEJEEEEEvNT_6ParamsE)
        /*05a4*/ 	.short	0x0210
        /*05a6*/ 	.short	0x0870


	//----- nvinfo : EIATTR_SW_WAR
	.align		4
.L_46:
        /*05a8*/ 	.byte	0x04, 0x36
        /*05aa*/ 	.short	(.L_48 - .L_47)
.L_47:
        /*05ac*/ 	.word	0x00000008
.L_48:


//--------------------- .nv.callgraph             --------------------------
	.section	.nv.callgraph,"",@"SHT_CUDA_CALLGRAPH"
	.align	4
	.sectionentsize	8
	.align		4
        /*0000*/ 	.word	0x00000000
	.align		4
        /*0004*/ 	.word	0xffffffff
	.align		4
        /*0008*/ 	.word	index@(_ZN7cutlass13device_kernelINS_4fmha6kernel28FmhaKernelTmaWarpSpecializedINS1_10collective30FmhaMainloopTmaWarpSpecializedINS_6half_tEffN4cute5tupleIJNS7_1CILi128EEENS9_ILi256EEENS9_ILi80EEEEEENS8_IJiNS9_ILi1EEENS8_IJiiEEEEEESG_SG_NS4_12CausalFusionEJEEENS4_15FmhaFwdEpilogueIS6_fNS8_IJNS9_ILi64EEESC_SB_EEEEENS2_23IndividualTileSchedulerEJEEEEEvNT_6ParamsE)
	.align		4
        /*000c*/ 	.word	index@(__assertfail)
	.align		4
        /*0010*/ 	.word	0x00000000
	.align		4
        /*0014*/ 	.word	0xfffffffe
	.align		4
        /*0018*/ 	.word	0x00000000
	.align		4
        /*001c*/ 	.word	0xfffffffd
	.align		4
        /*0020*/ 	.word	0x00000000
	.align		4
        /*0024*/ 	.word	0xfffffffc


//--------------------- .nv.constant4             --------------------------
	.section	.nv.constant4,"a",@progbits
	.align	8
	.align		8
.nv.constant4:
        /*0000*/ 	.dword	__assertfail
	.align		8
        /*0008*/ 	.dword	__unnamed_1
	.align		8
        /*0010*/ 	.dword	__unnamed_2
	.align		8
        /*0018*/ 	.dword	_ZN39_INTERNAL_d1a4710e_4_k_cu_51f233a8_29574cuda3std3__45__cpo5beginE
	.align		8
        /*0020*/ 	.dword	_ZN39_INTERNAL_d1a4710e_4_k_cu_51f233a8_29574cuda3std3__45__cpo3endE
	.align		8
        /*0028*/ 	.dword	_ZN39_INTERNAL_d1a4710e_4_k_cu_51f233a8_29574cuda3std3__45__cpo6cbeginE
	.align		8
        /*0030*/ 	.dword	_ZN39_INTERNAL_d1a4710e_4_k_cu_51f233a8_29574cuda3std3__45__cpo4cendE
	.align		8
        /*0038*/ 	.dword	_ZN39_INTERNAL_d1a4710e_4_k_cu_51f233a8_29574cuda3std3__441_GLOBAL__N__d1a4710e_4_k_cu_51f233a8_29576ignoreE
	.align		8
        /*0040*/ 	.dword	_ZN39_INTERNAL_d1a4710e_4_k_cu_51f233a8_29574cuda3std3__419piecewise_constructE
	.align		8
        /*0048*/ 	.dword	_ZN39_INTERNAL_d1a4710e_4_k_cu_51f233a8_29574cuda3std3__48in_placeE
	.align		8
        /*0050*/ 	.dword	_ZN39_INTERNAL_d1a4710e_4_k_cu_51f233a8_29574cuda3std6ranges3__45__cpo4swapE
	.align		8
        /*0058*/ 	.dword	_ZN39_INTERNAL_d1a4710e_4_k_cu_51f233a8_29574cuda3std6ranges3__45__cpo9iter_moveE
	.align		8
        /*0060*/ 	.dword	_ZN39_INTERNAL_d1a4710e_4_k_cu_51f233a8_29574cute7productE
	.align		8
        /*0068*/ 	.dword	_ZN39_INTERNAL_d1a4710e_4_k_cu_51f233a8_29574cute1_E
	.align		8
        /*0070*/ 	.dword	$str$24
	.align		8
        /*0078*/ 	.dword	$str$25


//--------------------- .text._ZN7cutlass13device_kernelINS_4fmha6kernel28FmhaKernelTmaWarpSpecializedINS1_10collective30FmhaMainloopTmaWarpSpecializedINS_6half_tEffN4cute5tupleIJNS7_1CILi128EEENS9_ILi256EEENS9_ILi80EEEEEENS8_IJiNS9_ILi1EEENS8_IJiiEEEEEESG_SG_NS4_12CausalFusionEJEEENS4_15FmhaFwdEpilogueIS6_fNS8_IJNS9_ILi64EEESC_SB_EEEEENS2_23IndividualTileSchedulerEJEEEEEvNT_6ParamsE --------------------------
	.section	.text._ZN7cutlass13device_kernelINS_4fmha6kernel28FmhaKernelTmaWarpSpecializedINS1_10collective30FmhaMainloopTmaWarpSpecializedINS_6half_tEffN4cute5tupleIJNS7_1CILi128EEENS9_ILi256EEENS9_ILi80EEEEEENS8_IJiNS9_ILi1EEENS8_IJiiEEEEEESG_SG_NS4_12CausalFusionEJEEENS4_15FmhaFwdEpilogueIS6_fNS8_IJNS9_ILi64EEESC_SB_EEEEENS2_23IndividualTileSchedulerEJEEEEEvNT_6ParamsE,"ax",@progbits
	.align	128
.text._ZN7cutlass13device_kernelINS_4fmha6kernel28FmhaKernelTmaWarpSpecializedINS1_10collective30FmhaMainloopTmaWarpSpecializedINS_6half_tEffN4cute5tupleIJNS7_1CILi128EEENS9_ILi256EEENS9_ILi80EEEEEENS8_IJiNS9_ILi1EEENS8_IJiiEEEEEESG_SG_NS4_12CausalFusionEJEEENS4_15FmhaFwdEpilogueIS6_fNS8_IJNS9_ILi64EEESC_SB_EEEEENS2_23IndividualTileSchedulerEJEEEEEvNT_6ParamsE:
        .type           _ZN7cutlass13device_kernelINS_4fmha6kernel28FmhaKernelTmaWarpSpecializedINS1_10collective30FmhaMainloopTmaWarpSpecializedINS_6half_tEffN4cute5tupleIJNS7_1CILi128EEENS9_ILi256EEENS9_ILi80EEEEEENS8_IJiNS9_ILi1EEENS8_IJiiEEEEEESG_SG_NS4_12CausalFusionEJEEENS4_15FmhaFwdEpilogueIS6_fNS8_IJNS9_ILi64EEESC_SB_EEEEENS2_23IndividualTileSchedulerEJEEEEEvNT_6ParamsE,@function
        .size           _ZN7cutlass13device_kernelINS_4fmha6kernel28FmhaKernelTmaWarpSpecializedINS1_10collective30FmhaMainloopTmaWarpSpecializedINS_6half_tEffN4cute5tupleIJNS7_1CILi128EEENS9_ILi256EEENS9_ILi80EEEEEENS8_IJiNS9_ILi1EEENS8_IJiiEEEEEESG_SG_NS4_12CausalFusionEJEEENS4_15FmhaFwdEpilogueIS6_fNS8_IJNS9_ILi64EEESC_SB_EEEEENS2_23IndividualTileSchedulerEJEEEEEvNT_6ParamsE,(.L_x_125 - _ZN7cutlass13device_kernelINS_4fmha6kernel28FmhaKernelTmaWarpSpecializedINS1_10collective30FmhaMainloopTmaWarpSpecializedINS_6half_tEffN4cute5tupleIJNS7_1CILi128EEENS9_ILi256EEENS9_ILi80EEEEEENS8_IJiNS9_ILi1EEENS8_IJiiEEEEEESG_SG_NS4_12CausalFusionEJEEENS4_15FmhaFwdEpilogueIS6_fNS8_IJNS9_ILi64EEESC_SB_EEEEENS2_23IndividualTileSchedulerEJEEEEEvNT_6ParamsE)
        .other          _ZN7cutlass13device_kernelINS_4fmha6kernel28FmhaKernelTmaWarpSpecializedINS1_10collective30FmhaMainloopTmaWarpSpecializedINS_6half_tEffN4cute5tupleIJNS7_1CILi128EEENS9_ILi256EEENS9_ILi80EEEEEENS8_IJiNS9_ILi1EEENS8_IJiiEEEEEESG_SG_NS4_12CausalFusionEJEEENS4_15FmhaFwdEpilogueIS6_fNS8_IJNS9_ILi64EEESC_SB_EEEEENS2_23IndividualTileSchedulerEJEEEEEvNT_6ParamsE,@"STO_CUDA_ENTRY STV_DEFAULT"
_ZN7cutlass13device_kernelINS_4fmha6kernel28FmhaKernelTmaWarpSpecializedINS1_10collective30FmhaMainloopTmaWarpSpecializedINS_6half_tEffN4cute5tupleIJNS7_1CILi128EEENS9_ILi256EEENS9_ILi80EEEEEENS8_IJiNS9_ILi1EEENS8_IJiiEEEEEESG_SG_NS4_12CausalFusionEJEEENS4_15FmhaFwdEpilogueIS6_fNS8_IJNS9_ILi64EEESC_SB_EEEEENS2_23IndividualTileSchedulerEJEEEEEvNT_6ParamsE:
[----:B------:R-:W1:Y:S01]  /*0000*/  LDC R1, c[0x0][0x28] ;  /* 0x00000a00ff017b82 */ /* 0x000e620000000800 */
[----:B------:R-:W2:Y:S01]  /*0010*/  S2R R0, SR_TID.X ;  /* 0x0000000000007919 */ /* 0x000ea20000002100 */
[----:B------:R-:W-:Y:S01]  /*0020*/  ELECT P1, URZ, PT ;  /* 0x00000000003f782f */ /* 0x000fe20003820000 */
[----:B------:R-:W-:Y:S01]  /*0030*/  BSSY B0, `(.L_x_0) ;  /* 0x0000017000007945 */ /* 0x000fe20003800000 */
[----:B--2---:R-:W-:-:S05]  /*0040*/  SHF.R.U32.HI R2, RZ, 0x5, R0 ;  /* 0x00000005ff027819 */ /* 0x004fca0000011600 */
[----:B------:R-:W2:Y:S02]  /*0050*/  SHFL.IDX PT, R3, R2, RZ, 0x1f ;  /* 0x00001fff02037589 */ /* 0x000ea400000e0000 */
[----:B--2---:R-:W-:Y:S02]  /*0060*/  R2UR UR4, R3 ;  /* 0x00000000030472ca */ /* 0x004fe400000e0000 */
[----:B------:R-:W-:-:S06]  /*0070*/  SHF.R.U32.HI R3, RZ, 0x7, R0 ;  /* 0x00000007ff037819 */ /* 0x000fcc0000011600 */
[----:B------:R-:W2:Y:S05]  /*0080*/  SHFL.IDX PT, R3, R3, RZ, 0x1f ;  /* 0x00001fff03037589 */ /* 0x000eaa00000e0000 */
[----:B------:R-:W-:Y:S02]  /*0090*/  USHF.R.S32.HI UR5, URZ, 0x1f, UR4 ;  /* 0x0000001f3f057899 */ /* 0x000fe40008011404 */
[----:B------:R-:W-:Y:S02]  /*00a0*/  ISETP.NE.OR P0, PT, RZ, UR4, !P1 ;  /* 0x00000004ff007c0c */ /* 0x000fe4000cf05670 */
[----:B------:R-:W-:-:S04]  /*00b0*/  ULEA.HI UR5, UR5, UR4, URZ, 0x2 ;  /* 0x0000000405057291 */ /* 0x000fc8000f8f103f */
[----:B------:R-:W-:-:S04]  /*00c0*/  ULOP3.LUT UR5, UR5, 0xfffffffc, URZ, 0xc0, !UPT ;  /* 0xfffffffc05057892 */ /* 0x000fc8000f8ec03f */
[----:B------:R-:W-:-:S03]  /*00d0*/  UIADD3 UR4, UR4, -UR5, URZ ;  /* 0x8000000504047290 */ /* 0x000fc6000fffe03f */
[----:B-1----:R-:W-:Y:S09]  /*00e0*/  @P0 BRA `(.L_x_1) ;  /* 0x00000000002c0947 */ /* 0x002ff20003800000 */
[----:B------:R-:W-:Y:S02]  /*00f0*/  ULDC.64 UR6, c[0x0][0x198] ;  /* 0x0000660000067ab9 */ /* 0x000fe40000000a00 */
[----:B------:R-:W-:Y:S02]  /*0100*/  UIADD3 UR8, UP0, UR6, 0xf0, URZ ;  /* 0x000000f006087890 */ /* 0x000fe4000ff1e03f */
[----:B------:R-:W-:Y:S02]  /*0110*/  UIADD3 UR10, UP1, UR6, 0x1f0, URZ ;  /* 0x000001f0060a7890 */ /* 0x000fe4000ff3e03f */
[----:B------:R-:W-:Y:S02]  /*0120*/  UIADD3 UR6, UP2, UR6, 0x2f0, URZ ;  /* 0x000002f006067890 */ /* 0x000fe4000ff5e03f */
[----:B------:R-:W-:Y:S02]  /*0130*/  UIADD3.X UR9, URZ, UR7, URZ, UP0, !UPT ;  /* 0x000000073f097290 */ /* 0x000fe400087fe43f */
[----:B------:R-:W-:-:S02]  /*0140*/  UIADD3.X UR11, URZ, UR7, URZ, UP1, !UPT ;  /* 0x000000073f0b7290 */ /* 0x000fc40008ffe43f */
[----:B------:R-:W-:-:S05]  /*0150*/  UIADD3.X UR7, URZ, UR7, URZ, UP2, !UPT ;  /* 0x000000073f077290 */ /* 0x000fca00097fe43f */
[----:B------:R1:W-:Y:S02]  /*0160*/  UTMACCTL.PF [UR8] ;  /* 0x00000000080079b9 */ /* 0x0003e40008040000 */
[----:B------:R1:W-:Y:S02]  /*0170*/  UTMACCTL.PF [UR10] ;  /* 0x000000000a0079b9 */ /* 0x0003e40008040000 */
[----:B------:R1:W-:Y:S02]  /*0180*/  UTMACCTL.PF [UR6] ;  /* 0x00000000060079b9 */ /* 0x0003e40008040000 */
[----:B-1----:R-:W-:Y:S01]  /*0190*/  NOP ;  /* 0x0000000000007918 */ /* 0x002fe20000000000 */
.L_x_1:
[----:B------:R-:W-:Y:S05]  /*01a0*/  BSYNC B0 ;  /* 0x0000000000007941 */ /* 0x000fea0003800000 */
.L_x_0:
[----:B------:R-:W1:Y:S01]  /*01b0*/  SHFL.IDX PT, R4, R2, RZ, 0x1f ;  /* 0x00001fff02047589 */ /* 0x000e6200000e0000 */
[----:B--2---:R-:W-:Y:S01]  /*01c0*/  R2UR UR37, R3 ;  /* 0x00000000032572ca */ /* 0x004fe200000e0000 */
[----:B------:R-:W-:-:S12]  /*01d0*/  UISETP.NE.AND UP0, UPT, UR4, 0x1, UPT ;  /* 0x000000010400788c */ /* 0x000fd8000bf05270 */
[----:B------:R-:W-:Y:S02]  /*01e0*/  UIADD3 UR7, UR37, -0x1, URZ ;  /* 0xffffffff25077890 */ /* 0x000fe4000fffe03f */
[----:B------:R-:W-:Y:S02]  /*01f0*/  UISETP.EQ.AND UP2, UPT, UR37, URZ, !UP0 ;  /* 0x0000003f2500728c */ /* 0x000fe4000c742270 */
[----:B------:R-:W-:Y:S02]  /*0200*/  UISETP.GE.U32.AND UP1, UPT, UR7, 0x4, UPT ;  /* 0x000000040700788c */ /* 0x000fe4000bf26070 */
[----:B------:R-:W-:Y:S01]  /*0210*/  USEL UR5, URZ, 0x1, !UP2 ;  /* 0x000000013f057887 */ /* 0x000fe2000d000000 */
[----:B-1----:R-:W-:-:S03]  /*0220*/  ISETP.NE.AND P0, PT, R4, RZ, PT ;  /* 0x000000ff0400720c */ /* 0x002fc60003f05270 */
[----:B------:R-:W-:-:S10]  /*0230*/  USEL UR5, UR5, 0x2, UP1 ;  /* 0x0000000205057887 */ /* 0x000fd40008800000 */
[----:B------:R-:W-:Y:S05]  /*0240*/  @P0 BRA `(.L_x_2) ;  /* 0x0000000000480947 */ /* 0x000fea0003800000 */
[----:B------:R-:W1:Y:S01]  /*0250*/  S2UR UR8, SR_CgaCtaId ;  /* 0x00000000000879c3 */ /* 0x000e620000008800 */
[----:B------:R-:W-:Y:S01]  /*0260*/  UMOV UR6, 0x400 ;  /* 0x0000040000067882 */ /* 0x000fe20000000000 */
[----:B------:R-:W-:Y:S01]  /*0270*/  UMOV UR9, 0x1 ;  /* 0x0000000100097882 */ /* 0x000fe20000000000 */
[----:B------:R-:W-:Y:S01]  /*0280*/  UMOV UR10, 0x80 ;  /* 0x00000080000a7882 */ /* 0x000fe20000000000 */
[----:B------:R-:W-:Y:S01]  /*0290*/  ELECT P0, URZ, PT ;  /* 0x00000000003f782f */ /* 0x000fe20003800000 */
[----:B------:R-:W-:-:S04]  /*02a0*/  UIADD3 UR10, -UR10, 0x100000, URZ ;  /* 0x001000000a0a7890 */ /* 0x000fc8000fffe13f */
[----:B------:R-:W-:Y:S02]  /*02b0*/  USHF.L.U32 UR11, UR10, 0xb, URZ ;  /* 0x0000000b0a0b7899 */ /* 0x000fe4000800063f */
[----:B------:R-:W-:Y:S02]  /*02c0*/  USHF.L.U32 UR10, UR10, 0x1, URZ ;  /* 0x000000010a0a7899 */ /* 0x000fe4000800063f */
[----:B-1----:R-:W-:Y:S02]  /*02d0*/  ULEA UR6, UR8, UR6, 0x18 ;  /* 0x0000000608067291 */ /* 0x002fe4000f8ec03f */
[----:B------:R-:W-:-:S04]  /*02e0*/  UIADD3 UR8, -UR9, 0x100000, URZ ;  /* 0x0010000009087890 */ /* 0x000fc8000fffe13f */
[----:B------:R-:W-:Y:S02]  /*02f0*/  USHF.L.U32 UR9, UR8, 0xb, URZ ;  /* 0x0000000b08097899 */ /* 0x000fe4000800063f */
[----:B------:R-:W-:Y:S01]  /*0300*/  USHF.L.U32 UR8, UR8, 0x1, URZ ;  /* 0x0000000108087899 */ /* 0x000fe2000800063f */
[----:B------:R-:W1:Y:S11]  /*0310*/  FENCE.VIEW.ASYNC.S ;  /* 0x00000000000073c6 */ /* 0x000e760000000000 */
[----:B-1----:R1:W2:Y:S01]  /*0320*/  SYNCS.EXCH.64 URZ, [UR6+0x37050], UR8 ;  /* 0x03705008063f75b2 */ /* 0x0022a20008000100 */
[----:B------:R1:W3:Y:S01]  /*0330*/  SYNCS.EXCH.64 URZ, [UR6+0x37060], UR10 ;  /* 0x0370600a063f75b2 */ /* 0x0002e20008000100 */
[----:B------:R1:W4:Y:S01]  /*0340*/  SYNCS.EXCH.64 URZ, [UR6+0x37058], UR8 ;  /* 0x03705808063f75b2 */ /* 0x0003220008000100 */
[----:B------:R1:W1:Y:S01]  /*0350*/  SYNCS.EXCH.64 URZ, [UR6+0x37068], UR10 ;  /* 0x0370680a063f75b2 */ /* 0x0002620008000100 */
[----:B------:R-:W-:Y:S01]  /*0360*/  NOP ;  /* 0x0000000000007918 */ /* 0x000fe20000000000 */
.L_x_2:
[----:B------:R-:W5:Y:S01]  /*0370*/  SHFL.IDX PT, R3, R2, RZ, 0x1f ;  /* 0x00001fff02037589 */ /* 0x000f6200000e0000 */
[----:B------:R-:W-:Y:S01]  /*0380*/  NOP ;  /* 0x0000000000007918 */ /* 0x000fe20000000000 */
[----:B-----5:R-:W-:-:S13]  /*0390*/  ISETP.NE.AND P0, PT, R3, RZ, PT ;  /* 0x000000ff0300720c */ /* 0x020fda0003f05270 */
[----:B------:R-:W-:Y:S05]  /*03a0*/  @P0 BRA `(.L_x_3) ;  /* 0x0000000000600947 */ /* 0x000fea0003800000 */
[----:B-1----:R-:W1:Y:S01]  /*03b0*/  S2UR UR8, SR_CgaCtaId ;  /* 0x00000000000879c3 */ /* 0x002e620000008800 */
[----:B------:R-:W-:Y:S01]  /*03c0*/  UMOV UR6, 0x400 ;  /* 0x0000040000067882 */ /* 0x000fe20000000000 */
[----:B------:R-:W-:Y:S01]  /*03d0*/  UMOV UR10, 0x1 ;  /* 0x00000001000a7882 */ /* 0x000fe20000000000 */
[----:B------:R-:W-:Y:S01]  /*03e0*/  UMOV UR9, 0x100 ;  /* 0x0000010000097882 */ /* 0x000fe20000000000 */
[----:B------:R-:W-:-:S04]  /*03f0*/  UIADD3 UR10, -UR10, 0x100000, URZ ;  /* 0x001000000a0a7890 */ /* 0x000fc8000fffe13f */
[----:B------:R-:W-:Y:S02]  /*0400*/  USHF.L.U32 UR11, UR10, 0xb, URZ ;  /* 0x0000000b0a0b7899 */ /* 0x000fe4000800063f */
[----:B------:R-:W-:Y:S01]  /*0410*/  USHF.L.U32 UR10, UR10, 0x1, URZ ;  /* 0x000000010a0a7899 */ /* 0x000fe2000800063f */
[----:B------:R-:W-:Y:S01]  /*0420*/  ELECT P0, URZ, PT ;  /* 0x00000000003f782f */ /* 0x000fe20003800000 */
[----:B-1----:R-:W-:Y:S02]  /*0430*/  ULEA UR6, UR8, UR6, 0x18 ;  /* 0x0000000608067291 */ /* 0x002fe4000f8ec03f */
[----:B------:R-:W-:-:S04]  /*0440*/  UIADD3 UR8, -UR9, 0x100000, URZ ;  /* 0x0010000009087890 */ /* 0x000fc8000fffe13f */
[----:B------:R-:W-:Y:S02]  /*0450*/  USHF.L.U32 UR9, UR8, 0xb, URZ ;  /* 0x0000000b08097899 */ /* 0x000fe4000800063f */
[----:B------:R-:W-:Y:S01]  /*0460*/  USHF.L.U32 UR8, UR8, 0x1, URZ ;  /* 0x0000000108087899 */ /* 0x000fe2000800063f */
[----:B------:R-:W1:Y:S03]  /*0470*/  FENCE.VIEW.ASYNC.S ;  /* 0x00000000000073c6 */ /* 0x000e660000000000 */
[----:B-1----:R1:W1:Y:S08]  /*0480*/  SYNCS.EXCH.64 URZ, [UR6+0x37000], UR10 ;  /* 0x0370000a063f75b2 */ /* 0x0022700008000100 */
[----:B------:R1:W1:Y:S01]  /*0490*/  SYNCS.EXCH.64 URZ, [UR6+0x37028], UR8 ;  /* 0x03702808063f75b2 */ /* 0x0002620008000100 */
        /* <DEDUP_REMOVED lines=8> */
[----:B------:R-:W-:Y:S01]  /*0520*/  NOP ;  /* 0x0000000000007918 */ /* 0x000fe20000000000 */
.L_x_3:
        /* <DEDUP_REMOVED lines=21> */
[----:B------:R-:W-:Y:S01]  /*0680*/  NOP ;  /* 0x0000000000007918 */ /* 0x000fe20000000000 */
.L_x_4:
[----:B------:R-:W5:Y:S01]  /*0690*/  SHFL.IDX PT, R3, R2, RZ, 0x1f ;  /* 0x00001fff02037589 */ /* 0x000f6200000e0000 */
[----:B------:R-:W-:Y:S01]  /*06a0*/  ELECT P0, URZ, PT ;  /* 0x00000000003f782f */ /* 0x000fe20003800000 */
[----:B------:R-:W-:Y:S01]  /*06b0*/  NOP ;  /* 0x0000000000007918 */ /* 0x000fe20000000000 */
[----:B-1----:R-:W-:Y:S02]  /*06c0*/  UMOV UR8, 0x80 ;  /* 0x0000008000087882 */ /* 0x002fe40000000000 */
[C---:B-----5:R-:W-:Y:S02]  /*06d0*/  ISETP.NE.OR P0, PT, R3.reuse, RZ, !P0 ;  /* 0x000000ff0300720c */ /* 0x060fe40004705670 */
[----:B------:R-:W-:-:S11]  /*06e0*/  ISETP.NE.AND P2, PT, R3, RZ, PT ;  /* 0x000000ff0300720c */ /* 0x000fd60003f45270 */
[----:B------:R-:W-:Y:S01]  /*06f0*/  VOTEU.ALL UP2, P0 ;  /* 0x00000000003f7886 */ /* 0x000fe20000040000 */
[----:B------:R-:W-:Y:S01]  /*0700*/  VOTEU.ALL UP3, P0 ;  /* 0x00000000003f7886 */ /* 0x000fe20000060000 */
[----:B------:R-:W-:Y:S01]  /*0710*/  VOTEU.ALL UP4, P0 ;  /* 0x00000000003f7886 */ /* 0x000fe20000080000 */
[----:B------:R-:W-:Y:S02]  /*0720*/  VOTEU.ALL UP5, P0 ;  /* 0x00000000003f7886 */ /* 0x000fe400000a0000 */
[----:B------:R-:W1:Y:S01]  /*0730*/  @!UP2 S2UR UR10, SR_CgaCtaId ;  /* 0x00000000000aa9c3 */ /* 0x000e620000008800 */
[----:B------:R-:W-:Y:S01]  /*0740*/  @!UP2 UMOV UR6, 0x400 ;  /* 0x000004000006a882 */ /* 0x000fe20000000000 */
[----:B------:R-:W-:-:S04]  /*0750*/  @!UP2 UIADD3 UR8, -UR8, 0x100000, URZ ;  /* 0x001000000808a890 */ /* 0x000fc8000fffe13f */
[----:B------:R-:W-:Y:S02]  /*0760*/  @!UP2 USHF.L.U32 UR9, UR8, 0xb, URZ ;  /* 0x0000000b0809a899 */ /* 0x000fe4000800063f */
[----:B------:R-:W-:Y:S02]  /*0770*/  @!UP2 USHF.L.U32 UR8, UR8, 0x1, URZ ;  /* 0x000000010808a899 */ /* 0x000fe4000800063f */
[----:B-1----:R-:W-:Y:S01]  /*0780*/  @!UP2 ULEA UR6, UR10, UR6, 0x18 ;  /* 0x000000060a06a291 */ /* 0x002fe2000f8ec03f */
[----:B------:R-:W-:Y:S01]  /*0790*/  VOTEU.ALL UP2, P0 ;  /* 0x00000000003f7886 */ /* 0x000fe20000040000 */
[----:B------:R-:W1:Y:S10]  /*07a0*/  FENCE.VIEW.ASYNC.S ;  /* 0x00000000000073c6 */ /* 0x000e740000000000 */
[----:B-1----:R1:W1:Y:S01]  /*07b0*/  @!UP2 SYNCS.EXCH.64 URZ, [UR6+0x37090], UR8 ;  /* 0x03709008063fa5b2 */ /* 0x0022620008000100 */
[----:B------:R1:W1:Y:S01]  /*07c0*/  @!UP3 SYNCS.EXCH.64 URZ, [UR6+0x37098], UR8 ;  /* 0x03709808063fb5b2 */ /* 0x0002620008000100 */
[----:B------:R1:W1:Y:S01]  /*07d0*/  @!UP4 SYNCS.EXCH.64 URZ, [UR6+0x370a0], UR8 ;  /* 0x0370a008063fc5b2 */ /* 0x0002620008000100 */
[----:B------:R1:W1:Y:S01]  /*07e0*/  @!UP5 SYNCS.EXCH.64 URZ, [UR6+0x370a8], UR8 ;  /* 0x0370a808063fd5b2 */ /* 0x0002620008000100 */
[----:B------:R-:W-:Y:S01]  /*07f0*/  NOP ;  /* 0x0000000000007918 */ /* 0x000fe20000000000 */
[----:B------:R-:W-:Y:S05]  /*0800*/  @P2 BRA `(.L_x_5) ;  /* 0x0000000000582947 */ /* 0x000fea0003800000 */
[----:B-1----:R-:W1:Y:S01]  /*0810*/  S2UR UR8, SR_CgaCtaId ;  /* 0x00000000000879c3 */ /* 0x002e620000008800 */
        /* <DEDUP_REMOVED lines=12> */
[----:B-1----:R1:W1:Y:S01]  /*08e0*/  SYNCS.EXCH.64 URZ, [UR6+0x370c0], UR8 ;  /* 0x0370c008063f75b2 */ /* 0x0022620008000100 */
        /* <DEDUP_REMOVED lines=8> */
.L_x_5:
[----:B------:R-:W-:Y:S01]  /*0970*/  ISETP.NE.AND P0, PT, RZ, UR37, PT ;  /* 0x00000025ff007c0c */ /* 0x000fe2000bf05270 */
[----:B------:R-:W-:Y:S01]  /*0980*/  NOP ;  /* 0x0000000000007918 */ /* 0x000fe20000000000 */
[----:B------:R-:W-:Y:S01]  /*0990*/  MOV R2, UR4 ;  /* 0x0000000400027c02 */ /* 0x000fe20008000f00 */
[----:B-1234-:R-:W-:Y:S03]  /*09a0*/  BAR.SYNC.DEFER_BLOCKING 0x0 ;  /* 0x0000000000007b1d */ /* 0x01efe60000010000 */
[----:B------:R-:W-:-:S07]  /*09b0*/  ISETP.EQ.AND P2, PT, R2, 0x1, P1 ;  /* 0x000000010200780c */ /* 0x000fce0000f42270 */
[----:B------:R-:W-:Y:S06]  /*09c0*/  @!P0 BRA `(.L_x_6) ;  /* 0x0000016000c88947 */ /* 0x000fec0003800000 */
[----:B------:R-:W-:-:S06]  /*09d0*/  UISETP.GT.U32.AND UP2, UPT, UR7, 0x3, UPT ;  /* 0x000000030700788c */ /* 0x000fcc000bf44070 */
[----:B------:R-:W-:-:S13]  /*09e0*/  PLOP3.LUT P0, PT, PT, PT, UP2, 0x80, 0x0 ;  /* 0x000000000000781c */ /* 0x000fda0003f0f028 */
[----:B------:R-:W-:Y:S05]  /*09f0*/  @P0 EXIT ;  /* 0x000000000000094d */ /* 0x000fea0003800000 */
.L_x_7:
[----:B------:R-:W-:-:S08]  /*0a00*/  NOP ;  /* 0x0000000000007918 */ /* 0x000fd00000000000 */
[----:B------:R-:W1:Y:S02]  /*0a10*/  USETMAXREG.TRY_ALLOC.CTAPOOL UP2, 0xf0 ;  /* 0x000000f0000079c8 */ /* 0x000e640008040600 */
[----:B-1----:R-:W-:-:S13]  /*0a20*/  PLOP3.LUT P0, PT, PT, PT, UP2, 0x80, 0x0 ;  /* 0x000000000000781c */ /* 0x002fda0003f0f028 */
[----:B------:R-:W-:Y:S05]  /*0a30*/  @!P0 BRA `(.L_x_7) ;  /* 0xfffffffc00f08947 */ /* 0x000fea000383ffff */
[----:B------:R-:W-:Y:S01]  /*0a40*/  UISETP.NE.AND UP2, UPT, UR37, 0x1, UPT ;  /* 0x000000012500788c */ /* 0x000fe2000bf45270 */
[----:B------:R-:W1:Y:S01]  /*0a50*/  S2UR UR8, SR_CTAID.X ;  /* 0x00000000000879c3 */ /* 0x000e620000002500 */
[----:B------:R-:W-:Y:S01]  /*0a60*/  UMOV UR4, URZ ;  /* 0x0000003f00047c82 */ /* 0x000fe20008000000 */
[----:B------:R-:W-:-:S03]  /*0a70*/  UMOV UR6, URZ ;  /* 0x0000003f00067c82 */ /* 0x000fc60008000000 */
[----:B------:R-:W-:-:S13]  /*0a80*/  PLOP3.LUT P0, PT, PT, PT, UP2, 0x80, 0x0 ;  /* 0x000000000000781c */ /* 0x000fda0003f0f028 */
[----:B------:R-:W-:Y:S05]  /*0a90*/  @!P0 BRA `(.L_x_8) ;  /* 0x00000000003c8947 */ /* 0x000fea0003800000 */
[----:B------:R-:W-:Y:S01]  /*0aa0*/  UISETP.NE.AND UP2, UPT, UR37, 0x2, UPT ;  /* 0x000000022500788c */ /* 0x000fe2000bf45270 */
[----:B------:R-:W-:-:S05]  /*0ab0*/  UMOV UR6, 0x1 ;  /* 0x0000000100067882 */ /* 0x000fca0000000000 */
[----:B------:R-:W-:-:S13]  /*0ac0*/  PLOP3.LUT P1, PT, PT, PT, UP2, 0x80, 0x0 ;  /* 0x000000000000781c */ /* 0x000fda0003f2f028 */
[----:B------:R-:W-:Y:S05]  /*0ad0*/  @!P1 BRA `(.L_x_8) ;  /* 0x00000000002c9947 */ /* 0x000fea0003800000 */
[----:B------:R-:W-:-:S06]  /*0ae0*/  UISETP.NE.AND UP2, UPT, UR37, 0x3, UPT ;  /* 0x000000032500788c */ /* 0x000fcc000bf45270 */
[----:B------:R-:W-:-:S13]  /*0af0*/  PLOP3.LUT P1, PT, PT, PT, UP2, 0x80, 0x0 ;  /* 0x000000000000781c */ /* 0x000fda0003f2f028 */
[----:B------:R-:W-:Y:S05]  /*0b00*/  @!P1 BRA `(.L_x_9) ;  /* 0x0000000000189947 */ /* 0x000fea0003800000 */
[----:B------:R-:W-:-:S11]  /*0b10*/  UISETP.NE.AND UP2, UPT, UR37, 0x4, UPT ;  /* 0x000000042500788c */ /* 0x000fd6000bf45270 */
[----:B------:R-:W-:Y:S01]  /*0b20*/  @!UP2 UMOV UR4, 0x1 ;  /* 0x000000010004a882 */ /* 0x000fe20000000000 */
[----:B------:R-:W-:Y:S01]  /*0b30*/  @!UP2 UMOV UR6, 0x1 ;  /* 0x000000010006a882 */ /* 0x000fe20000000000 */
[----:B------:R-:W-:Y:S01]  /*0b40*/  @UP2 UMOV UR4, URZ ;  /* 0x0000003f00042c82 */ /* 0x000fe20008000000 */
[----:B------:R-:W-:Y:S01]  /*0b50*/  @UP2 UMOV UR6, URZ ;  /* 0x0000003f00062c82 */ /* 0x000fe20008000000 */
[----:B------:R-:W-:Y:S05]  /*0b60*/  BRA `(.L_x_8) ;  /* 0x0000000000087947 */ /* 0x000fea0003800000 */
.L_x_9:
[----:B------:R-:W-:Y:S01]  /*0b70*/  UMOV UR4, 0x1 ;  /* 0x0000000100047882 */ /* 0x000fe20000000000 */
[----:B------:R-:W-:-:S05]  /*0b80*/  UMOV UR6, URZ ;  /* 0x0000003f00067c82 */ /* 0x000fca0008000000 */
.L_x_8:
[----:B------:R-:W-:Y:S05]  /*0b90*/  @!P0 BRA `(.L_x_10) ;  /* 0x0000000000408947 */ /* 0x000fea0003800000 */
[----:B------:R-:W-:-:S06]  /*0ba0*/  UISETP.NE.AND UP2, UPT, UR37, 0x2, UPT ;  /* 0x000000022500788c */ /* 0x000fcc000bf45270 */
[----:B------:R-:W-:-:S13]  /*0bb0*/  PLOP3.LUT P0, PT, PT, PT, UP2, 0x80, 0x0 ;  /* 0x000000000000781c */ /* 0x000fda0003f0f028 */
[----:B------:R-:W-:Y:S05]  /*0bc0*/  @!P0 BRA `(.L_x_11) ;  /* 0x00000000002c8947 */ /* 0x000fea0003800000 */
[----:B------:R-:W-:-:S06]  /*0bd0*/  UISETP.NE.AND UP2, UPT, UR37, 0x3, UPT ;  /* 0x000000032500788c */ /* 0x000fcc000bf45270 */
[----:B------:R-:W-:-:S13]  /*0be0*/  PLOP3.LUT P0, PT, PT, PT, UP2, 0x80, 0x0 ;  /* 0x000000000000781c */ /* 0x000fda0003f0f028 */
[----:B------:R-:W-:Y:S05]  /*0bf0*/  @!P0 BRA `(.L_x_12) ;  /* 0x0000000000188947 */ /* 0x000fea0003800000 */
[----:B------:R-:W-:Y:S01]  /*0c00*/  UISETP.NE.AND UP2, UPT, UR37, 0x4, UPT ;  /* 0x000000042500788c */ /* 0x000fe2000bf45270 */
[----:B-1----:R-:W-:-:S05]  /*0c10*/  UMOV UR36, UR8 ;  /* 0x0000000800247c82 */ /* 0x002fca0008000000 */
[----:B------:R-:W-:-:S13]  /*0c20*/  PLOP3.LUT P0, PT, PT, PT, UP2, 0x80, 0x0 ;  /* 0x000000000000781c */ /* 0x000fda0003f0f028 */
[----:B------:R-:W-:Y:S05]  /*0c30*/  @P0 BRA `(.L_x_13) ;  /* 0x00000000001c0947 */ /* 0x000fea0003800000 */
[----:B------:R-:W-:Y:S01]  /*0c40*/  ULEA UR36, UR8, 0x3, 0x1 ;  /* 0x0000000308247891 */ /* 0x000fe2000f8e083f */
[----:B------:R-:W-:Y:S11]  /*0c50*/  BRA `(.L_x_13) ;  /* 0x0000000000147947 */ /* 0x000ff60003800000 */
.L_x_12:
[----:B-1----:R-:W-:Y:S01]  /*0c60*/  ULEA UR36, UR8, 0x2, 0x1 ;  /* 0x0000000208247891 */ /* 0x002fe2000f8e083f */
[----:B------:R-:W-:Y:S11]  /*0c70*/  BRA `(.L_x_13) ;  /* 0x00000000000c7947 */ /* 0x000ff60003800000 */
.L_x_11:
[----:B-1----:R-:W-:Y:S01]  /*0c80*/  ULEA UR36, UR8, 0x1, 0x1 ;  /* 0x0000000108247891 */ /* 0x002fe2000f8e083f */
[----:B------:R-:W-:Y:S11]  /*0c90*/  BRA `(.L_x_13) ;  /* 0x0000000000047947 */ /* 0x000ff60003800000 */
.L_x_10:
[----:B-1----:R-:W-:-:S12]  /*0ca0*/  USHF.L.U32 UR36, UR8, 0x1, URZ ;  /* 0x0000000108247899 */ /* 0x002fd8000800063f */
.L_x_13:
[----:B------:R-:W1:Y:S01]  /*0cb0*/  LDC R2, c[0x0][0x28c] ;  /* 0x0000a300ff027b82 */ /* 0x000e620000000800 */
[----:B------:R-:W-:Y:S01]  /*0cc0*/  ULOP3.LUT UR5, UR5, 0x1, URZ, 0xfc, !UPT ;  /* 0x0000000105057892 */ /* 0x000fe2000f8efc3f */
[----:B------:R-:W-:-:S03]  /*0cd0*/  SHF.R.S32.HI R3, RZ, 0x1f, R0 ;  /* 0x0000001fff037819 */ /* 0x000fc60000011400 */
[----:B------:R-:W-:Y:S01]  /*0ce0*/  UISETP.NE.AND UP2, UPT, UR5, 0x3, UPT ;  /* 0x000000030500788c */ /* 0x000fe2000bf45270 */
[----:B------:R-:W-:Y:S01]  /*0cf0*/  LEA.HI R3, R3, R0, RZ, 0x7 ;  /* 0x0000000003037211 */ /* 0x000fe200078f38ff */
[----:B------:R-:W-:-:S03]  /*0d00*/  ULEA UR5, UR8, 0x17f, 0x7 ;  /* 0x0000017f08057891 */ /* 0x000fc6000f8e383f */
[----:B------:R-:W-:Y:S01]  /*0d10*/  LOP3.LUT R3, R3, 0xffffff80, RZ, 0xc0, !PT ;  /* 0xffffff8003037812 */ /* 0x000fe200078ec0ff */
[----:B------:R-:W-:Y:S01]  /*0d20*/  USHF.R.U32.HI UR5, URZ, 0x8, UR5 ;  /* 0x000000083f057899 */ /* 0x000fe20008011605 */
[----:B------:R-:W-:-:S03]  /*0d30*/  PLOP3.LUT P0, PT, PT, PT, UP2, 0x80, 0x0 ;  /* 0x000000000000781c */ /* 0x000fc60003f0f028 */
[----:B------:R-:W-:Y:S01]  /*0d40*/  IMAD.IADD R3, R0, 0x1, -R3 ;  /* 0x0000000100037824 */ /* 0x000fe200078e0a03 */
[----:B-1----:R-:W-:-:S04]  /*0d50*/  IADD3 R2, R2, 0xff, RZ ;  /* 0x000000ff02027810 */ /* 0x002fc80007ffe0ff */
[----:B------:R-:W-:-:S04]  /*0d60*/  SHF.R.S32.HI R5, RZ, 0x1f, R2 ;  /* 0x0000001fff057819 */ /* 0x000fc80000011402 */
[----:B------:R-:W-:-:S04]  /*0d70*/  LEA.HI R5, R5, R2, RZ, 0x8 ;  /* 0x0000000205057211 */ /* 0x000fc800078f40ff */
[----:B------:R-:W-:-:S04]  /*0d80*/  SHF.R.S32.HI R5, RZ, 0x8, R5 ;  /* 0x00000008ff057819 */ /* 0x000fc80000011405 */
[----:B------:R-:W-:Y:S01]  /*0d90*/  VIMNMX R8, R5, UR5, PT ;  /* 0x0000000505087c48 */ /* 0x000fe2000bfe0100 */
[----:B------:R-:W-:Y:S06]  /*0da0*/  @!P0 BRA `(.L_x_14) ;  /* 0x0000000000048947 */ /* 0x000fec0003800000 */
[----:B------:R-:W-:Y:S01]  /*0db0*/  BPT.TRAP 0x1 ;  /* 0x000000040000795c */ /* 0x000fe20000300000 */
.L_x_14:
[----:B------:R-:W1:Y:S01]  /*0dc0*/  S2UR UR5, SR_CgaCtaId ;  /* 0x00000000000579c3 */ /* 0x000e620000008800 */
[----:B------:R-:W-:Y:S01]  /*0dd0*/  UMOV UR38, 0x400 ;  /* 0x0000040000267882 */ /* 0x000fe20000000000 */
[----:B------:R-:W-:Y:S02]  /*0de0*/  MOV R6, UR4 ;  /* 0x0000000400067c02 */ /* 0x000fe40008000f00 */
[----:B------:R-:W-:Y:S02]  /*0df0*/  SHF.R.S32.HI R0, RZ, 0x1f, R3 ;  /* 0x0000001fff007819 */ /* 0x000fe40000011403 */
[----:B------:R-:W-:Y:S02]  /*0e00*/  SHF.L.U32 R6, R6, 0x1f, RZ ;  /* 0x0000001f06067819 */ /* 0x000fe400000006ff */
[CC--:B------:R-:W-:Y:S02]  /*0e10*/  LEA.HI R2, R0.reuse, R3.reuse, RZ, 0x2 ;  /* 0x0000000300027211 */ /* 0x0c0fe400078f10ff */
[----:B------:R-:W-:-:S02]  /*0e20*/  LEA.HI R0, R0, R3, RZ, 0x5 ;  /* 0x0000000300007211 */ /* 0x000fc400078f28ff */
[--C-:B------:R-:W-:Y:S02]  /*0e30*/  SHF.R.S32.HI R4, RZ, 0x2, R2.reuse ;  /* 0x00000002ff047819 */ /* 0x100fe40000011402 */
[----:B------:R-:W-:Y:S02]  /*0e40*/  SHF.R.S32.HI R5, RZ, 0x1f, R2 ;  /* 0x0000001fff057819 */ /* 0x000fe40000011402 */
[----:B------:R-:W-:Y:S02]  /*0e50*/  LOP3.LUT R2, R2, 0x7ffffffc, RZ, 0xc0, !PT ;  /* 0x7ffffffc02027812 */ /* 0x000fe400078ec0ff */
[----:B------:R-:W-:Y:S02]  /*0e60*/  LEA.HI R5, R5, R4, RZ, 0x3 ;  /* 0x0000000405057211 */ /* 0x000fe400078f18ff */
[----:B------:R-:W-:Y:S01]  /*0e70*/  SHF.R.S32.HI R0, RZ, 0x5, R0 ;  /* 0x00000005ff007819 */ /* 0x000fe20000011400 */
[----:B------:R-:W-:Y:S01]  /*0e80*/  IMAD.IADD R3, R3, 0x1, -R2 ;  /* 0x0000000103037824 */ /* 0x000fe200078e0a02 */
[----:B------:R-:W-:Y:S01]  /*0e90*/  LOP3.LUT R5, R5, 0xfffffff8, RZ, 0xc0, !PT ;  /* 0xfffffff805057812 */ /* 0x000fe200078ec0ff */
[----:B-1----:R-:W-:Y:S01]  /*0ea0*/  ULEA UR38, UR5, UR38, 0x18 ;  /* 0x0000002605267291 */ /* 0x002fe2000f8ec03f */
[----:B------:R-:W-:-:S02]  /*0eb0*/  MOV R7, UR36 ;  /* 0x0000002400077c02 */ /* 0x000fc40008000f00 */
[----:B------:R-:W-:Y:S01]  /*0ec0*/  IADD3 R5, R4, -R5, RZ ;  /* 0x8000000504057210 */ /* 0x000fe20007ffe0ff */
[----:B------:R-:W-:-:S03]  /*0ed0*/  ULEA UR5, UR6, UR38, 0x3 ;  /* 0x0000002606057291 */ /* 0x000fc6000f8e183f */
[----:B------:R-:W-:-:S06]  /*0ee0*/  LEA R0, R0, R5, 0x4 ;  /* 0x0000000500007211 */ /* 0x000fcc00078e20ff */
[----:B------:R-:W1:Y:S02]  /*0ef0*/  SYNCS.PHASECHK.TRANS64.TRYWAIT P1, [UR5+0x37050], R6 ;  /* 0x03705006ff0075a7 */ /* 0x000e640008020145 */
[----:B-1----:R-:W-:Y:S05]  /*0f00*/  @!P1 BRA `(.L_x_15) ;  /* 0x0000017800309947 */ /* 0x002fea0003800000 */
.L_x_107:
[----:B------:R-:W-:Y:S01]  /*0f10*/  IMAD.SHL.U32 R3, R3, 0x2, RZ ;  /* 0x0000000203037824 */ /* 0x000fe200078e00ff */
[----:B------:R-:W-:Y:S01]  /*0f20*/  LEA R0, R7, R0, 0x6 ;  /* 0x0000000007007211 */ /* 0x000fe200078e30ff */
[----:B------:R-:W-:Y:S06]  /*0f30*/  @!P0 BRA `(.L_x_16) ;  /* 0x0000000000048947 */ /* 0x000fec0003800000 */
[----:B------:R-:W-:Y:S01]  /*0f40*/  BPT.TRAP 0x1 ;  /* 0x000000040000795c */ /* 0x000fe20000300000 */
.L_x_16:
[----:B------:R-:W-:Y:S01]  /*0f50*/  SHF.L.U32 R4, RZ, 0x1f, RZ ;  /* 0x0000001fff047819 */ /* 0x000fe200000006ff */
[----:B------:R-:W-:Y:S01]  /*0f60*/  UIADD3 UR25, UR38, 0x37090, URZ ;  /* 0x0003709026197890 */ /* 0x000fe2000fffe03f */
[----:B------:R-:W-:Y:S02]  /*0f70*/  ISETP.NE.AND P2, PT, RZ, UR7, PT ;  /* 0x00000007ff007c0c */ /* 0x000fe4000bf45270 */
[----:B------:R-:W2:Y:S02]  /*0f80*/  SYNCS.PHASECHK.TRANS64.TRYWAIT P1, [UR38+0x37000], R4 ;  /* 0x03700004ff0075a7 */ /* 0x000ea40008020166 */
[----:B--2---:R-:W-:Y:S09]  /*0f90*/  @!P1 BRA `(.L_x_17) ;  /* 0x0000017800249947 */ /* 0x004ff20003800000 */
.L_x_108:
[----:B------:R-:W-:Y:S01]  /*0fa0*/  ULEA UR28, UR37, UR25, 0x3 ;  /* 0x00000019251c7291 */ /* 0x000fe2000f8e183f */
[----:B------:R-:W-:-:S04]  /*0fb0*/  SEL R2, RZ, 0x1, P2 ;  /* 0x00000001ff027807 */ /* 0x000fc80001000000 */
[----:B------:R-:W-:-:S04]  /*0fc0*/  SHF.L.U32 R2, R2, 0x1f, RZ ;  /* 0x0000001f02027819 */ /* 0x000fc800000006ff */
[----:B------:R-:W2:Y:S02]  /*0fd0*/  SYNCS.PHASECHK.TRANS64.TRYWAIT P1, [UR28+-0x8], R2 ;  /* 0xfffff802ff0075a7 */ /* 0x000ea4000802015c */
[----:B--2---:R-:W-:Y:S05]  /*0fe0*/  @!P1 BRA `(.L_x_18) ;  /* 0x0000017800289947 */ /* 0x004fea0003800000 */
.L_x_109:
[----:B------:R-:W-:Y:S01]  /*0ff0*/  USHF.R.U32.HI UR4, URZ, 0x4, UR38 ;  /* 0x000000043f047899 */ /* 0x000fe20008011626 */
[----:B------:R-:W-:Y:S01]  /*1000*/  WARPGROUP.ARRIVE ;  /* 0x00000000000079c5 */ /* 0x000fe20000000000 */
[----:B------:R-:W-:Y:S01]  /*1010*/  UIADD3 UR5, UR38, 0x5000, URZ ;  /* 0x0000500026057890 */ /* 0x000fe2000fffe03f */
[C---:B------:R-:W-:Y:S01]  /*1020*/  VIADD R7, R3.reuse, 0x9 ;  /* 0x0000000903077836 */ /* 0x040fe20000000000 */
[----:B------:R-:W-:Y:S01]  /*1030*/  ULOP3.LUT UR4, UR4, 0x3fff, URZ, 0xc0, !UPT ;  /* 0x00003fff04047892 */ /* 0x000fe2000f8ec03f */
[C---:B------:R-:W-:Y:S01]  /*1040*/  ISETP.GT.AND P1, PT, R0.reuse, R3, PT ;  /* 0x000000030000720c */ /* 0x040fe20003f24270 */
[----:B------:R-:W-:Y:S01]  /*1050*/  USHF.R.U32.HI UR5, URZ, 0x4, UR5 ;  /* 0x000000043f057899 */ /* 0x000fe20008011605 */
[C---:B-1----:R-:W-:Y:S01]  /*1060*/  IADD3 R5, R3.reuse, 0x8, RZ ;  /* 0x0000000803057810 */ /* 0x042fe20007ffe0ff */
[----:B------:R-:W-:Y:S01]  /*1070*/  ULOP3.LUT UR4, UR4, 0x10000, URZ, 0xfc, !UPT ;  /* 0x0001000004047892 */ /* 0x000fe2000f8efc3f */
[C---:B------:R-:W-:Y:S01]  /*1080*/  ISETP.GE.AND P6, PT, R0.reuse, R7, PT ;  /* 0x000000070000720c */ /* 0x040fe20003fc6270 */
[----:B------:R-:W-:Y:S01]  /*1090*/  ULOP3.LUT UR24, UR5, 0x3fff, URZ, 0xc0, !UPT ;  /* 0x00003fff05187892 */ /* 0x000fe2000f8ec03f */
[C---:B------:R-:W-:Y:S01]  /*10a0*/  IADD3 R7, R3.reuse, 0x19, RZ ;  /* 0x0000001903077810 */ /* 0x040fe20007ffe0ff */
[----:B------:R-:W-:Y:S01]  /*10b0*/  UIMAD UR4, UR6, 0x280, UR4 ;  /* 0x00000280060478a4 */ /* 0x000fe2000f8e0204 */
[C---:B------:R-:W-:Y:S01]  /*10c0*/  ISETP.GE.AND P4, PT, R0.reuse, R5, PT ;  /* 0x000000050000720c */ /* 0x040fe20003f86270 */
[----:B------:R-:W-:Y:S01]  /*10d0*/  ULOP3.LUT UR26, UR24, 0x10000, URZ, 0xfc, !UPT ;  /* 0x00010000181a7892 */ /* 0x000fe2000f8efc3f */
[C---:B------:R-:W-:Y:S01]  /*10e0*/  ISETP.GE.AND P2, PT, R0.reuse, R3, PT ;  /* 0x000000030000720c */ /* 0x040fe20003f46270 */
[----:B------:R-:W-:Y:S01]  /*10f0*/  UMOV UR5, 0xc0000010 ;  /* 0xc000001000057882 */ /* 0x000fe20000000000 */
[----:B------:R-:W-:Y:S01]  /*1100*/  UMOV UR11, 0xc0000010 ;  /* 0xc0000010000b7882 */ /* 0x000fe20000000000 */
[----:B------:R-:W-:Y:S01]  /*1110*/  UMOV UR9, UR5 ;  /* 0x0000000500097c82 */ /* 0x000fe20008000000 */
[----:B------:R-:W-:Y:S01]  /*1120*/  UMOV UR8, UR4 ;  /* 0x0000000400087c82 */ /* 0x000fe20008000000 */
[----:B------:R-:W-:Y:S01]  /*1130*/  UIADD3 UR20, UR4, 0x80, URZ ;  /* 0x0000008004147890 */ /* 0x000fe2000fffe03f */
[C---:B------:R-:W-:Y:S01]  /*1140*/  VIADD R5, R3.reuse, 0x18 ;  /* 0x0000001803057836 */ /* 0x040fe20000000000 */
[----:B------:R-:W-:Y:S01]  /*1150*/  UMOV UR10, UR26 ;  /* 0x0000001a000a7c82 */ /* 0x000fe20008000000 */
[----:B------:R-:W-:Y:S01]  /*1160*/  UIADD3 UR22, UR26, 0x200, URZ ;  /* 0x000002001a167890 */ /* 0x000fe2000fffe03f */
[----:B------:R-:W-:Y:S01]  /*1170*/  HGMMA.64x256x16.F32 R24, gdesc[UR8], RZ, !UPT, gsb0 ;  /* 0x03e00000081879f0 */ /* 0x000fe2000c0008ff */
[----:B------:R-:W-:Y:S01]  /*1180*/  UMOV UR21, 0xc0000010 ;  /* 0xc000001000157882 */ /* 0x000fe20000000000 */
[----:B------:R-:W-:Y:S01]  /*1190*/  UMOV UR23, 0xc0000010 ;  /* 0xc000001000177882 */ /* 0x000fe20000000000 */
[----:B------:R-:W-:Y:S01]  /*11a0*/  UIADD3 UR8, UR4, 0x100, URZ ;  /* 0x0000010004087890 */ /* 0x000fe2000fffe03f */
[C---:B------:R-:W-:Y:S01]  /*11b0*/  IADD3 R11, R3.reuse, 0x11, RZ ;  /* 0x00000011030b7810 */ /* 0x040fe20007ffe0ff */
[----:B------:R-:W-:Y:S01]  /*11c0*/  UIADD3 UR10, UR26, 0x400, URZ ;  /* 0x000004001a0a7890 */ /* 0x000fe2000fffe03f */
[----:B------:R-:W-:Y:S01]  /*11d0*/  IADD3 R9, R3, 0x10, RZ ;  /* 0x0000001003097810 */ /* 0x000fe20007ffe0ff */
[----:B------:R-:W-:Y:S01]  /*11e0*/  UMOV UR9, 0xc0000010 ;  /* 0xc000001000097882 */ /* 0x000fe20000000000 */
[----:B------:R-:W-:Y:S01]  /*11f0*/  UMOV UR11, 0xc0000010 ;  /* 0xc0000010000b7882 */ /* 0x000fe20000000000 */
[----:B------:R-:W-:Y:S01]  /*1200*/  UIADD3 UR12, UR4, 0x180, URZ ;  /* 0x00000180040c7890 */ /* 0x000fe2000fffe03f */
[C---:B------:R-:W-:Y:S01]  /*1210*/  ISETP.GE.AND P3, PT, R0.reuse, R11, PT ;  /* 0x0000000b0000720c */ /* 0x040fe20003f66270 */
[----:B------:R-:W-:Y:S01]  /*1220*/  UIADD3 UR14, UR26, 0x600, URZ ;  /* 0x000006001a0e7890 */ /* 0x000fe2000fffe03f */
[C---:B------:R-:W-:Y:S01]  /*1230*/  ISETP.GE.AND P5, PT, R0.reuse, R9, PT ;  /* 0x000000090000720c */ /* 0x040fe20003fa6270 */
[----:B------:R-:W-:Y:S01]  /*1240*/  UMOV UR13, 0xc0000010 ;  /* 0xc0000010000d7882 */ /* 0x000fe20000000000 */
[----:B------:R-:W-:Y:S01]  /*1250*/  UMOV UR15, 0xc0000010 ;  /* 0xc0000010000f7882 */ /* 0x000fe20000000000 */
[----:B------:R-:W-:Y:S01]  /*1260*/  UIADD3 UR16, UR4, 0x200, URZ ;  /* 0x0000020004107890 */ /* 0x000fe2000fffe03f */
[----:B------:R-:W-:Y:S01]  /*1270*/  IADD3 R2, R0, 0x8, RZ ;  /* 0x0000000800027810 */ /* 0x000fe20007ffe0ff */
[----:B------:R-:W-:Y:S01]  /*1280*/  UIADD3 UR18, UR26, 0x800, URZ ;  /* 0x000008001a127890 */ /* 0x000fe2000fffe03f */
[----:B------:R-:W-:Y:S01]  /*1290*/  UMOV UR17, 0xc0000010 ;  /* 0xc000001000117882 */ /* 0x000fe20000000000 */
[----:B------:R-:W-:Y:S01]  /*12a0*/  UMOV UR19, 0xc0000010 ;  /* 0xc000001000137882 */ /* 0x000fe20000000000 */
[----:B------:R-:W-:Y:S01]  /*12b0*/  ULDC UR6, c[0x0][0x604] ;  /* 0x0001810000067ab9 */ /* 0x000fe20000000800 */
[----:B------:R-:W-:-:S04]  /*12c0*/  USHF.L.U32 UR7, UR7, 0x3, URZ ;  /* 0x0000000307077899 */ /* 0x000fc8000800063f */
[----:B------:R-:W-:Y:S01]  /*12d0*/  ULOP3.LUT UR7, UR7, 0x8, URZ, 0xc, !UPT ;  /* 0x0000000807077892 */ /* 0x000fe2000f8e0c3f */
[----:B------:R-:W-:Y:S02]  /*12e0*/  WARPGROUP.DEPBAR.LE gsb0, 0x0 ;  /* 0x00008000000079c5 */ /* 0x000fe40000010000 */
[----:B------:R-:W-:-:S06]  /*12f0*/  WARPGROUP.ARRIVE ;  /* 0x00000000000079c5 */ /* 0x000fcc0000000000 */
[----:B------:R-:W-:Y:S01]  /*1300*/  HGMMA.64x256x16.F32 R24, gdesc[UR20], R24, gsb0 ;  /* 0x03e00000141879f0 */ /* 0x000fe20008000818 */
[----:B------:R-:W-:Y:S01]  /*1310*/  ULDC UR22, c[0x0][0x604] ;  /* 0x0001810000167ab9 */ /* 0x000fe20000000800 */
[----:B------:R-:W-:Y:S01]  /*1320*/  ULDC UR23, c[0x0][0x604] ;  /* 0x0001810000177ab9 */ /* 0x000fe20000000800 */
[----:B------:R-:W-:Y:S02]  /*1330*/  WARPGROUP.DEPBAR.LE gsb0, 0x0 ;  /* 0x00008000000079c5 */ /* 0x000fe40000010000 */
[----:B------:R-:W-:-:S15]  /*1340*/  WARPGROUP.ARRIVE ;  /* 0x00000000000079c5 */ /* 0x000fde0000000000 */
[----:B------:R-:W-:-:S08]  /*1350*/  NOP ;  /* 0x0000000000007918 */ /* 0x000fd00000000000 */
        /* <DEDUP_REMOVED lines=16> */
[----:B------:R-:W-:Y:S02]  /*1460*/  FSEL R25, R25, -INF , P1 ;  /* 0xff80000019197808 */ /* 0x000fe40000800000 */
[----:B------:R-:W-:Y:S02]  /*1470*/  FSEL R31, R31, -INF , P1 ;  /* 0xff8000001f1f7808 */ /* 0x000fe40000800000 */
[----:B------:R-:W-:Y:S01]  /*1480*/  ISETP.GE.AND P1, PT, R0, R7, PT ;  /* 0x000000070000720c */ /* 0x000fe20003f26270 */
[----:B------:R-:W-:Y:S01]  /*1490*/  VIADD R7, R3, 0x21 ;  /* 0x0000002103077836 */ /* 0x000fe20000000000 */
[----:B------:R-:W-:-:S02]  /*14a0*/  FSEL R24, R24, -INF , P2 ;  /* 0xff80000018187808 */ /* 0x000fc40001000000 */
[----:B------:R-:W-:Y:S02]  /*14b0*/  FSEL R30, R30, -INF , P2 ;  /* 0xff8000001e1e7808 */ /* 0x000fe40001000000 */
[----:B------:R-:W-:Y:S02]  /*14c0*/  FSEL R29, R29, -INF , P6 ;  /* 0xff8000001d1d7808 */ /* 0x000fe40003000000 */
[----:B------:R-:W-:Y:S02]  /*14d0*/  FSEL R35, R35, -INF , P6 ;  /* 0xff80000023237808 */ /* 0x000fe40003000000 */
[C---:B------:R-:W-:Y:S02]  /*14e0*/  ISETP.GE.AND P2, PT, R0.reuse, R5, PT ;  /* 0x000000050000720c */ /* 0x040fe40003f46270 */
[----:B------:R-:W-:Y:S02]  /*14f0*/  ISETP.GE.AND P6, PT, R0, R7, PT ;  /* 0x000000070000720c */ /* 0x000fe40003fc6270 */
[----:B------:R-:W-:-:S02]  /*1500*/  IADD3 R5, R3, 0x20, RZ ;  /* 0x0000002003057810 */ /* 0x000fc40007ffe0ff */
[----:B------:R-:W-:Y:S02]  /*1510*/  IADD3 R7, R3, 0x29, RZ ;  /* 0x0000002903077810 */ /* 0x000fe40007ffe0ff */
[----:B------:R-:W-:Y:S02]  /*1520*/  FSEL R28, R28, -INF , P4 ;  /* 0xff8000001c1c7808 */ /* 0x000fe40002000000 */
[----:B------:R-:W-:Y:S02]  /*1530*/  FSEL R34, R34, -INF , P4 ;  /* 0xff80000022227808 */ /* 0x000fe40002000000 */
[----:B------:R-:W-:Y:S02]  /*1540*/  FSEL R33, R33, -INF , P3 ;  /* 0xff80000021217808 */ /* 0x000fe40001800000 */
[----:B------:R-:W-:Y:S02]  /*1550*/  FSEL R39, R39, -INF , P3 ;  /* 0xff80000027277808 */ /* 0x000fe40001800000 */
[----:B------:R-:W-:-:S02]  /*1560*/  ISETP.GE.AND P4, PT, R0, R5, PT ;  /* 0x000000050000720c */ /* 0x000fc40003f86270 */
[----:B------:R-:W-:Y:S02]  /*1570*/  ISETP.GE.AND P3, PT, R0, R7, PT ;  /* 0x000000070000720c */ /* 0x000fe40003f66270 */
[C---:B------:R-:W-:Y:S02]  /*1580*/  IADD3 R5, R3.reuse, 0x28, RZ ;  /* 0x0000002803057810 */ /* 0x040fe40007ffe0ff */
[----:B------:R-:W-:Y:S02]  /*1590*/  IADD3 R7, R3, 0x31, RZ ;  /* 0x0000003103077810 */ /* 0x000fe40007ffe0ff */
[----:B------:R-:W-:Y:S02]  /*15a0*/  FSEL R32, R32, -INF , P5 ;  /* 0xff80000020207808 */ /* 0x000fe40002800000 */
[----:B------:R-:W-:Y:S02]  /*15b0*/  FSEL R38, R38, -INF , P5 ;  /* 0xff80000026267808 */ /* 0x000fe40002800000 */
[----:B------:R-:W-:-:S02]  /*15c0*/  FSEL R37, R37, -INF , P1 ;  /* 0xff80000025257808 */ /* 0x000fc40000800000 */
[----:B------:R-:W-:Y:S02]  /*15d0*/  FSEL R43, R43, -INF , P1 ;  /* 0xff8000002b2b7808 */ /* 0x000fe40000800000 */
[C---:B------:R-:W-:Y:S01]  /*15e0*/  ISETP.GE.AND P5, PT, R0.reuse, R5, PT ;  /* 0x000000050000720c */ /* 0x040fe20003fa6270 */
[C---:B------:R-:W-:Y:S01]  /*15f0*/  VIADD R5, R3.reuse, 0x30 ;  /* 0x0000003003057836 */ /* 0x040fe20000000000 */
[----:B------:R-:W-:Y:S01]  /*1600*/  ISETP.GE.AND P1, PT, R0, R7, PT ;  /* 0x000000070000720c */ /* 0x000fe20003f26270 */
[----:B------:R-:W-:Y:S01]  /*1610*/  VIADD R7, R3, 0x39 ;  /* 0x0000003903077836 */ /* 0x000fe20000000000 */
[----:B------:R-:W-:Y:S02]  /*1620*/  FSEL R36, R36, -INF , P2 ;  /* 0xff80000024247808 */ /* 0x000fe40001000000 */
[----:B------:R-:W-:Y:S02]  /*1630*/  FSEL R42, R42, -INF , P2 ;  /* 0xff8000002a2a7808 */ /* 0x000fe40001000000 */
[----:B------:R-:W-:-:S02]  /*1640*/  FSEL R41, R41, -INF , P6 ;  /* 0xff80000029297808 */ /* 0x000fc40003000000 */
[----:B------:R-:W-:Y:S02]  /*1650*/  FSEL R47, R47, -INF , P6 ;  /* 0xff8000002f2f7808 */ /* 0x000fe40003000000 */
[C---:B------:R-:W-:Y:S02]  /*1660*/  ISETP.GE.AND P2, PT, R0.reuse, R5, PT ;  /* 0x000000050000720c */ /* 0x040fe40003f46270 */
[----:B------:R-:W-:Y:S02]  /*1670*/  ISETP.GE.AND P6, PT, R0, R7, PT ;  /* 0x000000070000720c */ /* 0x000fe40003fc6270 */
[C---:B------:R-:W-:Y:S02]  /*1680*/  IADD3 R5, R3.reuse, 0x38, RZ ;  /* 0x0000003803057810 */ /* 0x040fe40007ffe0ff */
[----:B------:R-:W-:Y:S02]  /*1690*/  IADD3 R7, R3, 0x41, RZ ;  /* 0x0000004103077810 */ /* 0x000fe40007ffe0ff */
        /* <DEDUP_REMOVED lines=12> */
[C---:B------:R-:W-:Y:S01]  /*1760*/  ISETP.GE.AND P5, PT, R0.reuse, R5, PT ;  /* 0x000000050000720c */ /* 0x040fe20003fa6270 */
[C---:B------:R-:W-:Y:S01]  /*1770*/  VIADD R5, R3.reuse, 0x48 ;  /* 0x0000004803057836 */ /* 0x040fe20000000000 */
        /* <DEDUP_REMOVED lines=30> */
[----:B------:R-:W-:Y:S02]  /*1960*/  FSEL R65, R65, -INF , P6 ;  /* 0xff80000041417808 */ /* 0x000fe40003000000 */
[----:B------:R-:W-:Y:S02]  /*1970*/  FSEL R71, R71, -INF , P6 ;  /* 0xff80000047477808 */ /* 0x000fe40003000000 */
[CC--:B------:R-:W-:Y:S02]  /*1980*/  ISETP.GE.AND P5, PT, R2.reuse, R3.reuse, PT ;  /* 0x000000030200720c */ /* 0x0c0fe40003fa6270 */
[----:B------:R-:W-:Y:S02]  /*1990*/  ISETP.GT.AND P3, PT, R2, R3, PT ;  /* 0x000000030200720c */ /* 0x000fe40003f64270 */
[----:B------:R-:W-:Y:S01]  /*19a0*/  ISETP.GE.AND P6, PT, R0, R7, PT ;  /* 0x000000070000720c */ /* 0x000fe20003fc6270 */
[----:B------:R-:W-:Y:S01]  /*19b0*/  VIADD R7, R3, 0x71 ;  /* 0x0000007103077836 */ /* 0x000fe20000000000 */
[----:B------:R-:W-:-:S02]  /*19c0*/  FSEL R26, R26, -INF , P5 ;  /* 0xff8000001a1a7808 */ /* 0x000fc40002800000 */
[----:B------:R-:W-:Y:S02]  /*19d0*/  FSEL R27, R27, -INF , P3 ;  /* 0xff8000001b1b7808 */ /* 0x000fe40001800000 */
[----:B------:R-:W-:Y:S02]  /*19e0*/  ISETP.GE.AND P3, PT, R0, R7, PT ;  /* 0x000000070000720c */ /* 0x000fe40003f66270 */
[----:B------:R-:W-:Y:S02]  /*19f0*/  FMNMX R7, R26, R27, !PT ;  /* 0x0000001b1a077209 */ /* 0x000fe40007800000 */
[----:B------:R-:W-:Y:S02]  /*1a00*/  FSEL R60, R60, -INF , P2 ;  /* 0xff8000003c3c7808 */ /* 0x000fe40001000000 */
[----:B------:R-:W-:Y:S02]  /*1a10*/  FMNMX R6, R30, R7, !PT ;  /* 0x000000071e067209 */ /* 0x000fe40007800000 */
[----:B------:R-:W-:-:S02]  /*1a20*/  FSEL R66, R66, -INF , P2 ;  /* 0xff80000042427808 */ /* 0x000fc40001000000 */
[----:B------:R-:W-:Y:S02]  /*1a30*/  FMNMX R7, R31, R6, !PT ;  /* 0x000000061f077209 */ /* 0x000fe40007800000 */
[----:B------:R-:W-:Y:S02]  /*1a40*/  ISETP.GE.AND P2, PT, R0, R5, PT ;  /* 0x000000050000720c */ /* 0x000fe40003f46270 */
[----:B------:R-:W-:Y:S02]  /*1a50*/  FMNMX R6, R34, R7, !PT ;  /* 0x0000000722067209 */ /* 0x000fe40007800000 */
[----:B------:R-:W-:Y:S02]  /*1a60*/  IADD3 R5, R3, 0x68, RZ ;  /* 0x0000006803057810 */ /* 0x000fe40007ffe0ff */
[----:B------:R-:W-:Y:S02]  /*1a70*/  FMNMX R7, R35, R6, !PT ;  /* 0x0000000623077209 */ /* 0x000fe40007800000 */
[----:B------:R-:W-:-:S02]  /*1a80*/  FSEL R64, R64, -INF , P4 ;  /* 0xff80000040407808 */ /* 0x000fc40002000000 */
[----:B------:R-:W-:Y:S02]  /*1a90*/  FMNMX R6, R38, R7, !PT ;  /* 0x0000000726067209 */ /* 0x000fe40007800000 */
[----:B------:R-:W-:Y:S02]  /*1aa0*/  FSEL R70, R70, -INF , P4 ;  /* 0xff80000046467808 */ /* 0x000fe40002000000 */
[----:B------:R-:W-:Y:S02]  /*1ab0*/  FMNMX R7, R39, R6, !PT ;  /* 0x0000000627077209 */ /* 0x000fe40007800000 */
[----:B------:R-:W-:Y:S02]  /*1ac0*/  ISETP.GE.AND P4, PT, R0, R5, PT ;  /* 0x000000050000720c */ /* 0x000fe40003f86270 */
[----:B------:R-:W-:Y:S02]  /*1ad0*/  FMNMX R6, R42, R7, !PT ;  /* 0x000000072a067209 */ /* 0x000fe40007800000 */
[----:B------:R-:W-:-:S02]  /*1ae0*/  IADD3 R5, R3, 0x70, RZ ;  /* 0x0000007003057810 */ /* 0x000fc40007ffe0ff */
[----:B------:R-:W-:Y:S02]  /*1af0*/  FMNMX R7, R43, R6, !PT ;  /* 0x000000062b077209 */ /* 0x000fe40007800000 */
[----:B------:R-:W-:Y:S02]  /*1b00*/  ISETP.GE.AND P5, PT, R0, R5, PT ;  /* 0x000000050000720c */ /* 0x000fe40003fa6270 */
[----:B------:R-:W-:Y:S02]  /*1b10*/  FMNMX R6, R46, R7, !PT ;  /* 0x000000072e067209 */ /* 0x000fe40007800000 */
[----:B------:R-:W-:Y:S02]  /*1b20*/  IADD3 R5, R3, 0x78, RZ ;  /* 0x0000007803057810 */ /* 0x000fe40007ffe0ff */
[----:B------:R-:W-:Y:S02]  /*1b30*/  FMNMX R7, R47, R6, !PT ;  /* 0x000000062f077209 */ /* 0x000fe40007800000 */
[----:B------:R-:W-:-:S02]  /*1b40*/  FSEL R72, R72, -INF , P2 ;  /* 0xff80000048487808 */ /* 0x000fc40001000000 */
[----:B------:R-:W-:Y:S02]  /*1b50*/  FMNMX R6, R50, R7, !PT ;  /* 0x0000000732067209 */ /* 0x000fe40007800000 */
[----:B------:R-:W-:Y:S02]  /*1b60*/  FMNMX R7, R24, R25, !PT ;  /* 0x0000001918077209 */ /* 0x000fe40007800000 */
[----:B------:R-:W-:Y:S02]  /*1b70*/  FMNMX R9, R51, R6, !PT ;  /* 0x0000000633097209 */ /* 0x000fe40007800000 */
[----:B------:R-:W-:Y:S02]  /*1b80*/  FMNMX R6, R28, R7, !PT ;  /* 0x000000071c067209 */ /* 0x000fe40007800000 */
[----:B------:R-:W-:Y:S02]  /*1b90*/  FMNMX R10, R54, R9, !PT ;  /* 0x00000009360a7209 */ /* 0x000fe40007800000 */
[----:B------:R-:W-:-:S02]  /*1ba0*/  FMNMX R7, R29, R6, !PT ;  /* 0x000000061d077209 */ /* 0x000fc40007800000 */
[----:B------:R-:W-:Y:S02]  /*1bb0*/  FMNMX R9, R55, R10, !PT ;  /* 0x0000000a37097209 */ /* 0x000fe40007800000 */
[----:B------:R-:W-:Y:S02]  /*1bc0*/  FMNMX R6, R32, R7, !PT ;  /* 0x0000000720067209 */ /* 0x000fe40007800000 */
[----:B------:R-:W-:Y:S02]  /*1bd0*/  FMNMX R10, R58, R9, !PT ;  /* 0x000000093a0a7209 */ /* 0x000fe40007800000 */
[----:B------:R-:W-:Y:S02]  /*1be0*/  FMNMX R7, R33, R6, !PT ;  /* 0x0000000621077209 */ /* 0x000fe40007800000 */
[----:B------:R-:W-:Y:S02]  /*1bf0*/  FMNMX R9, R59, R10, !PT ;  /* 0x0000000a3b097209 */ /* 0x000fe40007800000 */
[----:B------:R-:W-:-:S02]  /*1c00*/  FMNMX R6, R36, R7, !PT ;  /* 0x0000000724067209 */ /* 0x000fc40007800000 */
[----:B------:R-:W-:Y:S02]  /*1c10*/  FMNMX R10, R62, R9, !PT ;  /* 0x000000093e0a7209 */ /* 0x000fe40007800000 */
[----:B------:R-:W-:Y:S02]  /*1c20*/  FSEL R78, R78, -INF , P2 ;  /* 0xff8000004e4e7808 */ /* 0x000fe40001000000 */
[----:B------:R-:W-:Y:S02]  /*1c30*/  FMNMX R9, R63, R10, !PT ;  /* 0x0000000a3f097209 */ /* 0x000fe40007800000 */
[----:B------:R-:W-:Y:S02]  /*1c40*/  ISETP.GE.AND P2, PT, R0, R5, PT ;  /* 0x000000050000720c */ /* 0x000fe40003f46270 */
[----:B------:R-:W-:Y:S02]  /*1c50*/  FMNMX R7, R37, R6, !PT ;  /* 0x0000000625077209 */ /* 0x000fe40007800000 */
[----:B------:R-:W-:-:S02]  /*1c60*/  IADD3 R5, R3, 0x79, RZ ;  /* 0x0000007903057810 */ /* 0x000fc40007ffe0ff */
[----:B------:R-:W-:Y:S02]  /*1c70*/  FMNMX R10, R66, R9, !PT ;  /* 0x00000009420a7209 */ /* 0x000fe40007800000 */
[----:B------:R-:W-:Y:S02]  /*1c80*/  FSEL R73, R73, -INF , P1 ;  /* 0xff80000049497808 */ /* 0x000fe40000800000 */
[----:B------:R-:W-:Y:S02]  /*1c90*/  FSEL R79, R79, -INF , P1 ;  /* 0xff8000004f4f7808 */ /* 0x000fe40000800000 */
[----:B------:R-:W-:Y:S02]  /*1ca0*/  FMNMX R6, R40, R7, !PT ;  /* 0x0000000728067209 */ /* 0x000fe40007800000 */
[----:B------:R-:W-:Y:S01]  /*1cb0*/  ISETP.GE.AND P1, PT, R0, R5, PT ;  /* 0x000000050000720c */ /* 0x000fe20003f26270 */
[----:B------:R-:W-:Y:S01]  /*1cc0*/  VIADD R5, R3, 0x80 ;  /* 0x0000008003057836 */ /* 0x000fe20000000000 */
[----:B------:R-:W-:-:S02]  /*1cd0*/  FMNMX R9, R67, R10, !PT ;  /* 0x0000000a43097209 */ /* 0x000fc40007800000 */
[----:B------:R-:W-:Y:S02]  /*1ce0*/  FMNMX R7, R41, R6, !PT ;  /* 0x0000000629077209 */ /* 0x000fe40007800000 */
[----:B------:R-:W-:Y:S02]  /*1cf0*/  FMNMX R10, R70, R9, !PT ;  /* 0x00000009460a7209 */ /* 0x000fe40007800000 */
[----:B------:R-:W-:Y:S02]  /*1d00*/  FSEL R76, R76, -INF , P4 ;  /* 0xff8000004c4c7808 */ /* 0x000fe40002000000 */
[----:B------:R-:W-:Y:S02]  /*1d10*/  FSEL R82, R82, -INF , P4 ;  /* 0xff80000052527808 */ /* 0x000fe40002000000 */
[----:B------:R-:W-:Y:S02]  /*1d20*/  ISETP.GE.AND P4, PT, R0, R5, PT ;  /* 0x000000050000720c */ /* 0x000fe40003f86270 */
[----:B------:R-:W-:-:S02]  /*1d30*/  IADD3 R5, R3, 0x81, RZ ;  /* 0x0000008103057810 */ /* 0x000fc40007ffe0ff */
[----:B------:R-:W-:Y:S02]  /*1d40*/  FMNMX R6, R44, R7, !PT ;  /* 0x000000072c067209 */ /* 0x000fe40007800000 */
[----:B------:R-:W-:Y:S02]  /*1d50*/  FMNMX R9, R71, R10, !PT ;  /* 0x0000000a47097209 */ /* 0x000fe40007800000 */
[----:B------:R-:W-:Y:S02]  /*1d60*/  FSEL R77, R77, -INF , P6 ;  /* 0xff8000004d4d7808 */ /* 0x000fe40003000000 */
[----:B------:R-:W-:Y:S02]  /*1d70*/  FSEL R83, R83, -INF , P6 ;  /* 0xff80000053537808 */ /* 0x000fe40003000000 */
[----:B------:R-:W-:Y:S02]  /*1d80*/  ISETP.GE.AND P6, PT, R0, R5, PT ;  /* 0x000000050000720c */ /* 0x000fe40003fc6270 */
[----:B------:R-:W-:-:S02]  /*1d90*/  FMNMX R7, R45, R6, !PT ;  /* 0x000000062d077209 */ /* 0x000fc40007800000 */
[C---:B------:R-:W-:Y:S02]  /*1da0*/  IADD3 R5, R3.reuse, 0x88, RZ ;  /* 0x0000008803057810 */ /* 0x040fe40007ffe0ff */
        /* <DEDUP_REMOVED lines=19> */
[----:B------:R-:W-:Y:S02]  /*1ee0*/  IADD3 R5, R3, 0x91, RZ ;  /* 0x0000009103057810 */ /* 0x000fe40007ffe0ff */
        /* <DEDUP_REMOVED lines=68> */
[----:B------:R-:W-:Y:S02]  /*2330*/  FSEL R111, R111, -INF , P3 ;  /* 0xff8000006f6f7808 */ /* 0x000fe40001800000 */
[----:B------:R-:W-:Y:S02]  /*2340*/  FMNMX R10, R110, R9, !PT ;  /* 0x000000096e0a7209 */ /* 0x000fe40007800000 */
[----:B------:R-:W-:Y:S02]  /*2350*/  FSEL R105, R105, -INF , P3 ;  /* 0xff80000069697808 */ /* 0x000fe40001800000 */
[----:B------:R-:W-:Y:S02]  /*2360*/  ISETP.GE.AND P3, PT, R0, R5, PT ;  /* 0x000000050000720c */ /* 0x000fe40003f66270 */
[----:B------:R-:W-:-:S02]  /*2370*/  IADD3 R5, R3, 0xc0, RZ ;  /* 0x000000c003057810 */ /* 0x000fc40007ffe0ff */
[----:B------:R-:W-:Y:S02]  /*2380*/  FMNMX R6, R84, R7, !PT ;  /* 0x0000000754067209 */ /* 0x000fe40007800000 */
[----:B------:R-:W-:Y:S02]  /*2390*/  FSEL R114, R114, -INF , P2 ;  /* 0xff80000072727808 */ /* 0x000fe40001000000 */
[----:B------:R-:W-:Y:S02]  /*23a0*/  FMNMX R9, R111, R10, !PT ;  /* 0x0000000a6f097209 */ /* 0x000fe40007800000 */
[----:B------:R-:W-:Y:S02]  /*23b0*/  FSEL R108, R108, -INF , P2 ;  /* 0xff8000006c6c7808 */ /* 0x000fe40001000000 */
[----:B------:R-:W-:Y:S02]  /*23c0*/  ISETP.GE.AND P2, PT, R0, R5, PT ;  /* 0x000000050000720c */ /* 0x000fe40003f46270 */
[----:B------:R-:W-:-:S02]  /*23d0*/  FMNMX R7, R85, R6, !PT ;  /* 0x0000000655077209 */ /* 0x000fc40007800000 */
[----:B------:R-:W-:Y:S02]  /*23e0*/  IADD3 R5, R3, 0xc1, RZ ;  /* 0x000000c103057810 */ /* 0x000fe40007ffe0ff */
[----:B------:R-:W-:Y:S02]  /*23f0*/  FSEL R115, R115, -INF , P1 ;  /* 0xff80000073737808 */ /* 0x000fe40000800000 */
[----:B------:R-:W-:Y:S02]  /*2400*/  FMNMX R10, R114, R9, !PT ;  /* 0x00000009720a7209 */ /* 0x000fe40007800000 */
[----:B------:R-:W-:Y:S02]  /*2410*/  FSEL R109, R109, -INF , P1 ;  /* 0xff8000006d6d7808 */ /* 0x000fe40000800000 */
[----:B------:R-:W-:Y:S02]  /*2420*/  FMNMX R6, R88, R7, !PT ;  /* 0x0000000758067209 */ /* 0x000fe40007800000 */
[----:B------:R-:W-:Y:S01]  /*2430*/  ISETP.GE.AND P1, PT, R0, R5, PT ;  /* 0x000000050000720c */ /* 0x000fe20003f26270 */
[----:B------:R-:W-:Y:S01]  /*2440*/  VIADD R5, R3, 0xc8 ;  /* 0x000000c803057836 */ /* 0x000fe20000000000 */
[----:B------:R-:W-:-:S02]  /*2450*/  FSEL R118, R118, -INF , P4 ;  /* 0xff80000076767808 */ /* 0x000fc40002000000 */
[----:B------:R-:W-:Y:S02]  /*2460*/  FMNMX R9, R115, R10, !PT ;  /* 0x0000000a73097209 */ /* 0x000fe40007800000 */
[----:B------:R-:W-:Y:S02]  /*2470*/  FMNMX R7, R89, R6, !PT ;  /* 0x0000000659077209 */ /* 0x000fe40007800000 */
[----:B------:R-:W-:Y:S02]  /*2480*/  FSEL R119, R119, -INF , P6 ;  /* 0xff80000077777808 */ /* 0x000fe40003000000 */
[----:B------:R-:W-:Y:S02]  /*2490*/  FMNMX R10, R118, R9, !PT ;  /* 0x00000009760a7209 */ /* 0x000fe40007800000 */
[----:B------:R-:W-:Y:S02]  /*24a0*/  FSEL R112, R112, -INF , P4 ;  /* 0xff80000070707808 */ /* 0x000fe40002000000 */
[----:B------:R-:W-:-:S02]  /*24b0*/  ISETP.GE.AND P4, PT, R0, R5, PT ;  /* 0x000000050000720c */ /* 0x000fc40003f86270 */
[----:B------:R-:W-:Y:S02]  /*24c0*/  IADD3 R5, R3, 0xc9, RZ ;  /* 0x000000c903057810 */ /* 0x000fe40007ffe0ff */
[----:B------:R-:W-:Y:S02]  /*24d0*/  FMNMX R6, R92, R7, !PT ;  /* 0x000000075c067209 */ /* 0x000fe40007800000 */
[----:B------:R-:W-:Y:S02]  /*24e0*/  FSEL R122, R122, -INF , P5 ;  /* 0xff8000007a7a7808 */ /* 0x000fe40002800000 */
[----:B------:R-:W-:Y:S02]  /*24f0*/  FMNMX R9, R119, R10, !PT ;  /* 0x0000000a77097209 */ /* 0x000fe40007800000 */
[----:B------:R-:W-:Y:S02]  /*2500*/  FSEL R113, R113, -INF , P6 ;  /* 0xff80000071717808 */ /* 0x000fe40003000000 */
[----:B------:R-:W-:-:S02]  /*2510*/  ISETP.GE.AND P6, PT, R0, R5, PT ;  /* 0x000000050000720c */ /* 0x000fc40003fc6270 */
[----:B------:R-:W-:Y:S02]  /*2520*/  FMNMX R7, R93, R6, !PT ;  /* 0x000000065d077209 */ /* 0x000fe40007800000 */
[----:B------:R-:W-:Y:S02]  /*2530*/  IADD3 R5, R3, 0xd0, RZ ;  /* 0x000000d003057810 */ /* 0x000fe40007ffe0ff */
[----:B------:R-:W-:Y:S02]  /*2540*/  FSEL R123, R123, -INF , P3 ;  /* 0xff8000007b7b7808 */ /* 0x000fe40001800000 */
[----:B------:R-:W-:Y:S02]  /*2550*/  FMNMX R10, R122, R9, !PT ;  /* 0x000000097a0a7209 */ /* 0x000fe40007800000 */
[----:B------:R-:W-:Y:S02]  /*2560*/  FSEL R116, R116, -INF , P5 ;  /* 0xff80000074747808 */ /* 0x000fe40002800000 */
[----:B------:R-:W-:-:S02]  /*2570*/  FMNMX R6, R96, R7, !PT ;  /* 0x0000000760067209 */ /* 0x000fc40007800000 */
[----:B------:R-:W-:Y:S01]  /*2580*/  ISETP.GE.AND P5, PT, R0, R5, PT ;  /* 0x000000050000720c */ /* 0x000fe20003fa6270 */
[----:B------:R-:W-:Y:S01]  /*2590*/  VIADD R5, R3, 0xd1 ;  /* 0x000000d103057836 */ /* 0x000fe20000000000 */
[----:B------:R-:W-:Y:S02]  /*25a0*/  FSEL R126, R126, -INF , P2 ;  /* 0xff8000007e7e7808 */ /* 0x000fe40001000000 */
[----:B------:R-:W-:Y:S02]  /*25b0*/  FMNMX R9, R123, R10, !PT ;  /* 0x0000000a7b097209 */ /* 0x000fe40007800000 */
[----:B------:R-:W-:Y:S02]  /*25c0*/  FMNMX R7, R97, R6, !PT ;  /* 0x0000000661077209 */ /* 0x000fe40007800000 */
[----:B------:R-:W-:Y:S02]  /*25d0*/  FSEL R127, R127, -INF , P1 ;  /* 0xff8000007f7f7808 */ /* 0x000fe40000800000 */
[----:B------:R-:W-:-:S02]  /*25e0*/  FMNMX R10, R126, R9, !PT ;  /* 0x000000097e0a7209 */ /* 0x000fc40007800000 */
[----:B------:R-:W-:Y:S02]  /*25f0*/  FSEL R117, R117, -INF , P3 ;  /* 0xff80000075757808 */ /* 0x000fe40001800000 */
[----:B------:R-:W-:Y:S02]  /*2600*/  ISETP.GE.AND P3, PT, R0, R5, PT ;  /* 0x000000050000720c */ /* 0x000fe40003f66270 */
[----:B------:R-:W-:Y:S02]  /*2610*/  IADD3 R5, R3, 0xd8, RZ ;  /* 0x000000d803057810 */ /* 0x000fe40007ffe0ff */
[----:B------:R-:W-:Y:S02]  /*2620*/  FMNMX R6, R100, R7, !PT ;  /* 0x0000000764067209 */ /* 0x000fe40007800000 */
[----:B------:R-:W-:Y:S02]  /*2630*/  FSEL R130, R130, -INF , P4 ;  /* 0xff80000082827808 */ /* 0x000fe40002000000 */
[----:B------:R-:W-:-:S02]  /*2640*/  FMNMX R9, R127, R10, !PT ;  /* 0x0000000a7f097209 */ /* 0x000fc40007800000 */
[----:B------:R-:W-:Y:S02]  /*2650*/  FSEL R120, R120, -INF , P2 ;  /* 0xff80000078787808 */ /* 0x000fe40001000000 */
[----:B------:R-:W-:Y:S02]  /*2660*/  ISETP.GE.AND P2, PT, R0, R5, PT ;  /* 0x000000050000720c */ /* 0x000fe40003f46270 */
[----:B------:R-:W-:Y:S02]  /*2670*/  FMNMX R7, R101, R6, !PT ;  /* 0x0000000665077209 */ /* 0x000fe40007800000 */
[----:B------:R-:W-:Y:S02]  /*2680*/  IADD3 R5, R3, 0xd9, RZ ;  /* 0x000000d903057810 */ /* 0x000fe40007ffe0ff */
[----:B------:R-:W-:Y:S02]  /*2690*/  FSEL R131, R131, -INF , P6 ;  /* 0xff80000083837808 */ /* 0x000fe40003000000 */
[----:B------:R-:W-:-:S02]  /*26a0*/  FMNMX R10, R130, R9, !PT ;  /* 0x00000009820a7209 */ /* 0x000fc40007800000 */
[----:B------:R-:W-:Y:S02]  /*26b0*/  FSEL R121, R121, -INF , P1 ;  /* 0xff80000079797808 */ /* 0x000fe40000800000 */
[----:B------:R-:W-:Y:S02]  /*26c0*/  FMNMX R6, R104, R7, !PT ;  /* 0x0000000768067209 */ /* 0x000fe40007800000 */
[----:B------:R-:W-:Y:S01]  /*26d0*/  ISETP.GE.AND P1, PT, R0, R5, PT ;  /* 0x000000050000720c */ /* 0x000fe20003f26270 */
[----:B------:R-:W-:Y:S01]  /*26e0*/  VIADD R5, R3, 0xe0 ;  /* 0x000000e003057836 */ /* 0x000fe20000000000 */
[----:B------:R-:W-:Y:S02]  /*26f0*/  FSEL R134, R134, -INF , P5 ;  /* 0xff80000086867808 */ /* 0x000fe40002800000 */
[----:B------:R-:W-:Y:S02]  /*2700*/  FMNMX R9, R131, R10, !PT ;  /* 0x0000000a83097209 */ /* 0x000fe40007800000 */
[----:B------:R-:W-:-:S02]  /*2710*/  FMNMX R7, R105, R6, !PT ;  /* 0x0000000669077209 */ /* 0x000fc40007800000 */
[----:B------:R-:W-:Y:S02]  /*2720*/  FSEL R135, R135, -INF , P3 ;  /* 0xff80000087877808 */ /* 0x000fe40001800000 */
[----:B------:R-:W-:Y:S02]  /*2730*/  FMNMX R10, R134, R9, !PT ;  /* 0x00000009860a7209 */ /* 0x000fe40007800000 */
[----:B------:R-:W-:Y:S02]  /*2740*/  FSEL R124, R124, -INF , P4 ;  /* 0xff8000007c7c7808 */ /* 0x000fe40002000000 */
[----:B------:R-:W-:Y:S02]  /*2750*/  ISETP.GE.AND P4, PT, R0, R5, PT ;  /* 0x000000050000720c */ /* 0x000fe40003f86270 */
[----:B------:R-:W-:Y:S02]  /*2760*/  IADD3 R5, R3, 0xe1, RZ ;  /* 0x000000e103057810 */ /* 0x000fe40007ffe0ff */
[----:B------:R-:W-:-:S02]  /*2770*/  FMNMX R6, R108, R7, !PT ;  /* 0x000000076c067209 */ /* 0x000fc40007800000 */
[----:B------:R-:W-:Y:S02]  /*2780*/  FSEL R138, R138, -INF , P2 ;  /* 0xff8000008a8a7808 */ /* 0x000fe40001000000 */
[----:B------:R-:W-:Y:S02]  /*2790*/  FMNMX R9, R135, R10, !PT ;  /* 0x0000000a87097209 */ /* 0x000fe40007800000 */
[----:B------:R-:W-:Y:S02]  /*27a0*/  FSEL R125, R125, -INF , P6 ;  /* 0xff8000007d7d7808 */ /* 0x000fe40003000000 */
[----:B------:R-:W-:Y:S02]  /*27b0*/  ISETP.GE.AND P6, PT, R0, R5, PT ;  /* 0x000000050000720c */ /* 0x000fe40003fc6270 */
[----:B------:R-:W-:Y:S02]  /*27c0*/  FMNMX R7, R109, R6, !PT ;  /* 0x000000066d077209 */ /* 0x000fe40007800000 */
[----:B------:R-:W-:-:S02]  /*27d0*/  IADD3 R5, R3, 0xe8, RZ ;  /* 0x000000e803057810 */ /* 0x000fc40007ffe0ff */
        /* <DEDUP_REMOVED lines=25> */
[----:B------:R-:W-:Y:S02]  /*2970*/  ISETP.GE.AND P1, PT, R0, R5, PT ;  /* 0x000000050000720c */ /* 0x000fe40003f26270 */
[----:B------:R-:W-:Y:S02]  /*2980*/  FSEL R150, R150, -INF , P2 ;  /* 0xff80000096967808 */ /* 0x000fe40001000000 */
[----:B------:R-:W-:Y:S02]  /*2990*/  FMNMX R7, R147, R10, !PT ;  /* 0x0000000a93077209 */ /* 0x000fe40007800000 */
[----:B------:R-:W-:Y:S02]  /*29a0*/  FSEL R151, R151, -INF , P1 ;  /* 0xff80000097977808 */ /* 0x000fe40000800000 */
[----:B------:R-:W-:Y:S02]  /*29b0*/  FMNMX R10, R150, R7, !PT ;  /* 0x00000007960a7209 */ /* 0x000fe40007800000 */
[----:B------:R-:W-:-:S02]  /*29c0*/  FMNMX R5, R121, R6, !PT ;  /* 0x0000000679057209 */ /* 0x000fc40007800000 */
[----:B------:R-:W-:Y:S02]  /*29d0*/  FMNMX R10, R151, R10, !PT ;  /* 0x0000000a970a7209 */ /* 0x000fe40007800000 */
[----:B------:R-:W-:Y:S02]  /*29e0*/  FMNMX R6, R124, R5, !PT ;  /* 0x000000057c067209 */ /* 0x000fe40007800000 */
[----:B------:R-:W-:Y:S01]  /*29f0*/  FSEL R136, R136, -INF , P4 ;  /* 0xff80000088887808 */ /* 0x000fe20002000000 */
[----:B------:R-:W1:Y:S01]  /*2a00*/  SHFL.BFLY PT, R7, R10, 0x1, 0x1f ;  /* 0x0c201f000a077f89 */ /* 0x000e6200000e0000 */
[----:B------:R-:W-:Y:S02]  /*2a10*/  FMNMX R5, R125, R6, !PT ;  /* 0x000000067d057209 */ /* 0x000fe40007800000 */
[----:B------:R-:W-:Y:S02]  /*2a20*/  FSEL R137, R137, -INF , P6 ;  /* 0xff80000089897808 */ /* 0x000fe40003000000 */
[----:B------:R-:W-:-:S02]  /*2a30*/  FMNMX R6, R128, R5, !PT ;  /* 0x0000000580067209 */ /* 0x000fc40007800000 */
[----:B------:R-:W-:Y:S02]  /*2a40*/  FSEL R140, R140, -INF , P5 ;  /* 0xff8000008c8c7808 */ /* 0x000fe40002800000 */
[----:B------:R-:W-:Y:S02]  /*2a50*/  FMNMX R5, R129, R6, !PT ;  /* 0x0000000681057209 */ /* 0x000fe40007800000 */
[----:B------:R-:W-:Y:S02]  /*2a60*/  FSEL R141, R141, -INF , P3 ;  /* 0xff8000008d8d7808 */ /* 0x000fe40001800000 */
[----:B------:R-:W-:Y:S02]  /*2a70*/  FMNMX R6, R132, R5, !PT ;  /* 0x0000000584067209 */ /* 0x000fe40007800000 */
[----:B------:R-:W-:Y:S02]  /*2a80*/  FSEL R144, R144, -INF , P2 ;  /* 0xff80000090907808 */ /* 0x000fe40001000000 */
[----:B------:R-:W-:-:S02]  /*2a90*/  FMNMX R5, R133, R6, !PT ;  /* 0x0000000685057209 */ /* 0x000fc40007800000 */
[----:B------:R-:W-:Y:S02]  /*2aa0*/  FSEL R145, R145, -INF , P1 ;  /* 0xff80000091917808 */ /* 0x000fe40000800000 */
[----:B------:R-:W-:Y:S02]  /*2ab0*/  FMNMX R6, R136, R5, !PT ;  /* 0x0000000588067209 */ /* 0x000fe40007800000 */
[----:B-1----:R-:W-:Y:S02]  /*2ac0*/  FMNMX R10, R10, R7, !PT ;  /* 0x000000070a0a7209 */ /* 0x002fe40007800000 */
[----:B------:R-:W-:-:S03]  /*2ad0*/  FMNMX R5, R137, R6, !PT ;  /* 0x0000000689057209 */ /* 0x000fc60007800000 */
[----:B------:R-:W1:Y:S01]  /*2ae0*/  SHFL.BFLY PT, R11, R10, 0x2, 0x1f ;  /* 0x0c401f000a0b7f89 */ /* 0x000e6200000e0000 */
[----:B------:R-:W-:Y:S01]  /*2af0*/  FMNMX R6, R140, R5, !PT ;  /* 0x000000058c067209 */ /* 0x000fe20007800000 */
[----:B------:R-:W-:-:S03]  /*2b00*/  VIADD R5, R3, 0xf8 ;  /* 0x000000f803057836 */ /* 0x000fc60000000000 */
[----:B------:R-:W-:Y:S02]  /*2b10*/  FMNMX R7, R141, R6, !PT ;  /* 0x000000068d077209 */ /* 0x000fe40007800000 */
[----:B------:R-:W-:Y:S02]  /*2b20*/  ISETP.GE.AND P2, PT, R0, R5, PT ;  /* 0x000000050000720c */ /* 0x000fe40003f46270 */
[----:B------:R-:W-:Y:S02]  /*2b30*/  IADD3 R5, R3, 0xf9, RZ ;  /* 0x000000f903057810 */ /* 0x000fe40007ffe0ff */
[----:B------:R-:W-:Y:S02]  /*2b40*/  FMNMX R6, R144, R7, !PT ;  /* 0x0000000790067209 */ /* 0x000fe40007800000 */
[----:B------:R-:W-:Y:S02]  /*2b50*/  ISETP.GE.AND P1, PT, R0, R5, PT ;  /* 0x000000050000720c */ /* 0x000fe40003f26270 */
[----:B------:R-:W-:-:S02]  /*2b60*/  FSEL R148, R148, -INF , P2 ;  /* 0xff80000094947808 */ /* 0x000fc40001000000 */
[----:B------:R-:W-:Y:S02]  /*2b70*/  FMNMX R5, R145, R6, !PT ;  /* 0x0000000691057209 */ /* 0x000fe40007800000 */
[----:B------:R-:W-:Y:S02]  /*2b80*/  FSEL R149, R149, -INF , P1 ;  /* 0xff80000095957808 */ /* 0x000fe40000800000 */
[----:B------:R-:W-:Y:S02]  /*2b90*/  FMNMX R6, R148, R5, !PT ;  /* 0x0000000594067209 */ /* 0x000fe40007800000 */
[----:B-1----:R-:W-:Y:S02]  /*2ba0*/  FMNMX R11, R10, R11, !PT ;  /* 0x0000000b0a0b7209 */ /* 0x002fe40007800000 */
[----:B------:R-:W-:Y:S02]  /*2bb0*/  FMNMX R6, R149, R6, !PT ;  /* 0x0000000695067209 */ /* 0x000fe40007800000 */
[----:B------:R-:W-:-:S03]  /*2bc0*/  FSETP.NEU.AND P1, PT, R11, -INF , PT ;  /* 0xff8000000b00780b */ /* 0x000fc60003f2d000 */
[----:B------:R-:W1:Y:S01]  /*2bd0*/  SHFL.BFLY PT, R7, R6, 0x1, 0x1f ;  /* 0x0c201f0006077f89 */ /* 0x000e6200000e0000 */
[----:B------:R-:W-:-:S05]  /*2be0*/  FSEL R5, R11, RZ, P1 ;  /* 0x000000ff0b057208 */ /* 0x000fca0000800000 */
[----:B------:R-:W-:Y:S01]  /*2bf0*/  FMUL R5, R5, UR6 ;  /* 0x0000000605057c20 */ /* 0x000fe20008400000 */
[----:B------:R-:W-:-:S03]  /*2c00*/  ULDC UR6, c[0x0][0x604] ;  /* 0x0001810000067ab9 */ /* 0x000fc60000000800 */
[--C-:B------:R-:W-:Y:S01]  /*2c10*/  FFMA R12, R26, UR6, -R5.reuse ;  /* 0x000000061a0c7c23 */ /* 0x100fe20008000805 */
[----:B------:R-:W-:Y:S02]  /*2c20*/  ULDC UR6, c[0x0][0x604] ;  /* 0x0001810000067ab9 */ /* 0x000fe40000000800 */
[--C-:B------:R-:W-:Y:S01]  /*2c30*/  FFMA R13, R27, UR6, -R5.reuse ;  /* 0x000000061b0d7c23 */ /* 0x100fe20008000805 */
[----:B------:R-:W-:Y:S01]  /*2c40*/  ULDC UR6, c[0x0][0x604] ;  /* 0x0001810000067ab9 */ /* 0x000fe20000000800 */
[----:B------:R-:W-:Y:S01]  /*2c50*/  FSETP.GEU.AND P6, PT, R12, -126, PT ;  /* 0xc2fc00000c00780b */ /* 0x000fe20003fce000 */
        /* <DEDUP_REMOVED lines=8> */
[----:B-1----:R-:W-:Y:S01]  /*2ce0*/  FMNMX R7, R6, R7, !PT ;  /* 0x0000000706077209 */ /* 0x002fe20007800000 */
[--C-:B------:R-:W-:Y:S01]  /*2cf0*/  FFMA R16, R35, UR6, -R5.reuse ;  /* 0x0000000623107c23 */ /* 0x100fe20008000805 */
[----:B------:R-:W-:Y:S01]  /*2d00*/  ULDC UR6, c[0x0][0x604] ;  /* 0x0001810000067ab9 */ /* 0x000fe20000000800 */
[----:B------:R-:W-:Y:S01]  /*2d10*/  FSETP.GEU.AND P4, PT, R15, -126, PT ;  /* 0xc2fc00000f00780b */ /* 0x000fe20003f8e000 */
[----:B------:R-:W-:Y:S01]  /*2d20*/  @!P6 FMUL R12, R12, 0.5 ;  /* 0x3f0000000c0ce820 */ /* 0x000fe20000400000 */
[----:B------:R-:W1:Y:S01]  /*2d30*/  SHFL.BFLY PT, R6, R7, 0x2, 0x1f ;  /* 0x0c401f0007067f89 */ /* 0x000e6200000e0000 */
[--C-:B------:R-:W-:Y:S01]  /*2d40*/  FFMA R31, R38, UR6, -R5.reuse ;  /* 0x00000006261f7c23 */ /* 0x100fe20008000805 */
[----:B------:R-:W-:Y:S01]  /*2d50*/  @!P5 FMUL R13, R13, 0.5 ;  /* 0x3f0000000d0dd820 */ /* 0x000fe20000400000 */
[----:B------:R-:W-:Y:S01]  /*2d60*/  ULDC UR6, c[0x0][0x604] ;  /* 0x0001810000067ab9 */ /* 0x000fe20000000800 */
[----:B------:R-:W-:Y:S01]  /*2d70*/  FSETP.GEU.AND P2, PT, R14, -126, PT ;  /* 0xc2fc00000e00780b */ /* 0x000fe20003f4e000 */
[----:B------:R-:W2:Y:S01]  /*2d80*/  MUFU.EX2 R12, R12 ;  /* 0x0000000c000c7308 */ /* 0x000ea20000000800 */
[----:B------:R-:W-:Y:S01]  /*2d90*/  FFMA R18, R39, UR6, -R5 ;  /* 0x0000000627127c23 */ /* 0x000fe20008000805 */
[----:B------:R-:W-:Y:S01]  /*2da0*/  @!P3 FMUL R27, R27, 0.5 ;  /* 0x3f0000001b1bb820 */ /* 0x000fe20000400000 */
[----:B------:R-:W-:-:S02]  /*2db0*/  ULDC UR6, c[0x0][0x604] ;  /* 0x0001810000067ab9 */ /* 0x000fc40000000800 */
[--C-:B------:R-:W-:Y:S01]  /*2dc0*/  FFMA R17, R42, UR6, -R5.reuse ;  /* 0x000000062a117c23 */ /* 0x100fe20008000805 */
[----:B------:R-:W-:Y:S01]  /*2dd0*/  @!P4 FMUL R15, R15, 0.5 ;  /* 0x3f0000000f0fc820 */ /* 0x000fe20000400000 */
[----:B------:R-:W-:Y:S01]  /*2de0*/  ULDC UR6, c[0x0][0x604] ;  /* 0x0001810000067ab9 */ /* 0x000fe20000000800 */
[----:B------:R-:W3:Y:S01]  /*2df0*/  MUFU.EX2 R13, R13 ;  /* 0x0000000d000d7308 */ /* 0x000ee20000000800 */
[--C-:B------:R-:W-:Y:S01]  /*2e00*/  FFMA R20, R43, UR6, -R5.reuse ;  /* 0x000000062b147c23 */ /* 0x100fe20008000805 */
[----:B------:R-:W-:Y:S02]  /*2e10*/  ULDC UR6, c[0x0][0x604] ;  /* 0x0001810000067ab9 */ /* 0x000fe40000000800 */
[----:B------:R-:W-:Y:S01]  /*2e20*/  @!P2 FMUL R14, R14, 0.5 ;  /* 0x3f0000000e0ea820 */ /* 0x000fe20000400000 */
[--C-:B------:R-:W-:Y:S01]  /*2e30*/  FFMA R35, R46, UR6, -R5.reuse ;  /* 0x000000062e237c23 */ /* 0x100fe20008000805 */
[----:B------:R-:W-:Y:S02]  /*2e40*/  ULDC UR6, c[0x0][0x604] ;  /* 0x0001810000067ab9 */ /* 0x000fe40000000800 */
[----:B------:R-:W4:Y:S01]  /*2e50*/  MUFU.EX2 R27, R27 ;  /* 0x0000001b001b7308 */ /* 0x000f220000000800 */
[----:B--2---:R-:W-:Y:S01]  /*2e60*/  @!P6 FMUL R12, R12, R12 ;  /* 0x0000000c0c0ce220 */ /* 0x004fe20000400000 */
[----:B------:R-:W-:Y:S01]  /*2e70*/  FSETP.GEU.AND P6, PT, R31, -126, PT ;  /* 0xc2fc00001f00780b */ /* 0x000fe20003fce000 */
[----:B------:R-:W-:Y:S01]  /*2e80*/  FFMA R22, R47, UR6, -R5 ;  /* 0x000000062f167c23 */ /* 0x000fe20008000805 */
[----:B-1----:R-:W-:Y:S01]  /*2e90*/  FMNMX R7, R7, R6, !PT ;  /* 0x0000000607077209 */ /* 0x002fe20007800000 */
[----:B------:R-:W-:-:S02]  /*2ea0*/  ULDC UR6, c[0x0][0x604] ;  /* 0x0001810000067ab9 */ /* 0x000fc40000000800 */
[--C-:B------:R-:W-:Y:S01]  /*2eb0*/  FFMA R19, R50, UR6, -R5.reuse ;  /* 0x0000000632137c23 */ /* 0x100fe20008000805 */
[----:B------:R-:W-:Y:S01]  /*2ec0*/  FSETP.NEU.AND P1, PT, R7, -INF , PT ;  /* 0xff8000000700780b */ /* 0x000fe20003f2d000 */
[----:B---3--:R-:W-:Y:S01]  /*2ed0*/  @!P5 FMUL R13, R13, R13 ;  /* 0x0000000d0d0dd220 */ /* 0x008fe20000400000 */
[----:B------:R-:W-:Y:S01]  /*2ee0*/  FSETP.GEU.AND P5, PT, R18, -126, PT ;  /* 0xc2fc00001200780b */ /* 0x000fe20003fae000 */
[----:B------:R-:W1:Y:S01]  /*2ef0*/  MUFU.EX2 R15, R15 ;  /* 0x0000000f000f7308 */ /* 0x000e620000000800 */
[----:B------:R-:W-:Y:S01]  /*2f00*/  FSEL R6, R7, RZ, P1 ;  /* 0x000000ff07067208 */ /* 0x000fe20000800000 */
[----:B------:R-:W-:Y:S01]  /*2f10*/  ULDC UR6, c[0x0][0x604] ;  /* 0x0001810000067ab9 */ /* 0x000fe20000000800 */
[----:B------:R-:W-:Y:S01]  /*2f20*/  FSETP.GEU.AND P1, PT, R16, -126, PT ;  /* 0xc2fc00001000780b */ /* 0x000fe20003f2e000 */
[----:B------:R-:W-:Y:S01]  /*2f30*/  @!P6 FMUL R31, R31, 0.5 ;  /* 0x3f0000001f1fe820 */ /* 0x000fe20000400000 */
[----:B------:R-:W-:Y:S01]  /*2f40*/  FFMA R26, R51, UR6, -R5 ;  /* 0x00000006331a7c23 */ /* 0x000fe20008000805 */
[----:B----4-:R-:W-:Y:S01]  /*2f50*/  @!P3 FMUL R27, R27, R27 ;  /* 0x0000001b1b1bb220 */ /* 0x010fe20000400000 */
[----:B------:R-:W-:Y:S01]  /*2f60*/  FSETP.GEU.AND P3, PT, R17, -126, PT ;  /* 0xc2fc00001100780b */ /* 0x000fe20003f6e000 */
[----:B------:R-:W2:Y:S01]  /*2f70*/  MUFU.EX2 R14, R14 ;  /* 0x0000000e000e7308 */ /* 0x000ea20000000800 */
[----:B------:R-:W-:-:S02]  /*2f80*/  ULDC UR6, c[0x0][0x604] ;  /* 0x0001810000067ab9 */ /* 0x000fc40000000800 */
[--C-:B------:R-:W-:Y:S01]  /*2f90*/  FFMA R39, R54, UR6, -R5.reuse ;  /* 0x0000000636277c23 */ /* 0x100fe20008000805 */
[----:B------:R-:W-:Y:S01]  /*2fa0*/  @!P5 FMUL R18, R18, 0.5 ;  /* 0x3f0000001212d820 */ /* 0x000fe20000400000 */
[----:B------:R-:W-:Y:S02]  /*2fb0*/  ULDC UR6, c[0x0][0x604] ;  /* 0x0001810000067ab9 */ /* 0x000fe40000000800 */
[----:B------:R-:W-:Y:S01]  /*2fc0*/  FFMA R30, R55, UR6, -R5 ;  /* 0x00000006371e7c23 */ /* 0x000fe20008000805 */
[----:B------:R-:W-:Y:S01]  /*2fd0*/  @!P1 FMUL R16, R16, 0.5 ;  /* 0x3f00000010109820 */ /* 0x000fe20000400000 */
[----:B------:R-:W3:Y:S01]  /*2fe0*/  MUFU.EX2 R31, R31 ;  /* 0x0000001f001f7308 */ /* 0x000ee20000000800 */
[----:B-1----:R-:W-:Y:S01]  /*2ff0*/  @!P4 FMUL R15, R15, R15 ;  /* 0x0000000f0f0fc220 */ /* 0x002fe20000400000 */
[----:B------:R-:W-:Y:S01]  /*3000*/  FSETP.GEU.AND P4, PT, R35, -126, PT ;  /* 0xc2fc00002300780b */ /* 0x000fe20003f8e000 */
[----:B------:R-:W-:Y:S01]  /*3010*/  @!P3 FMUL R17, R17, 0.5 ;  /* 0x3f0000001111b820 */ /* 0x000fe20000400000 */
[----:B------:R-:W-:-:S02]  /*3020*/  ULDC UR6, c[0x0][0x604] ;  /* 0x0001810000067ab9 */ /* 0x000fc40000000800 */
[--C-:B------:R-:W-:Y:S01]  /*3030*/  FFMA R21, R58, UR6, -R5.reuse ;  /* 0x000000063a157c23 */ /* 0x100fe20008000805 */
[----:B------:R-:W-:Y:S01]  /*3040*/  ULDC UR6, c[0x0][0x604] ;  /* 0x0001810000067ab9 */ /* 0x000fe20000000800 */
[----:B------:R-:W1:Y:S01]  /*3050*/  MUFU.EX2 R16, R16 ;  /* 0x0000001000107308 */ /* 0x000e620000000800 */
[----:B--2---:R-:W-:Y:S01]  /*3060*/  @!P2 FMUL R14, R14, R14 ;  /* 0x0000000e0e0ea220 */ /* 0x004fe20000400000 */
[----:B------:R-:W-:Y:S01]  /*3070*/  FSETP.GEU.AND P2, PT, R20, -126, PT ;  /* 0xc2fc00001400780b */ /* 0x000fe20003f4e000 */
[--C-:B------:R-:W-:Y:S01]  /*3080*/  FFMA R34, R59, UR6, -R5.reuse ;  /* 0x000000063b227c23 */ /* 0x100fe20008000805 */
[----:B------:R-:W-:Y:S02]  /*3090*/  ULDC UR6, c[0x0][0x604] ;  /* 0x0001810000067ab9 */ /* 0x000fe40000000800 */
[----:B------:R-:W-:Y:S01]  /*30a0*/  FFMA R43, R62, UR6, -R5 ;  /* 0x000000063e2b7c23 */ /* 0x000fe20008000805 */
[----:B------:R-:W-:Y:S01]  /*30b0*/  @!P4 FMUL R35, R35, 0.5 ;  /* 0x3f0000002323c820 */ /* 0x000fe20000400000 */
[----:B------:R-:W2:Y:S01]  /*30c0*/  MUFU.EX2 R18, R18 ;  /* 0x0000001200127308 */ /* 0x000ea20000000800 */
[----:B---3--:R-:W-:Y:S01]  /*30d0*/  @!P6 FMUL R31, R31, R31 ;  /* 0x0000001f1f1fe220 */ /* 0x008fe20000400000 */
[----:B------:R-:W-:Y:S01]  /*30e0*/  FSETP.GEU.AND P6, PT, R19, -126, PT ;  /* 0xc2fc00001300780b */ /* 0x000fe20003fce000 */
[----:B------:R-:W-:-:S02]  /*30f0*/  ULDC UR6, c[0x0][0x604] ;  /* 0x0001810000067ab9 */ /* 0x000fc40000000800 */
[--C-:B------:R-:W-:Y:S01]  /*3100*/  FFMA R38, R63, UR6, -R5.reuse ;  /* 0x000000063f267c23 */ /* 0x100fe20008000805 */
[----:B------:R-:W-:Y:S01]  /*3110*/  ULDC UR6, c[0x0][0x604] ;  /* 0x0001810000067ab9 */ /* 0x000fe20000000800 */
[----:B------:R-:W-:Y:S01]  /*3120*/  @!P2 FMUL R20, R20, 0.5 ;  /* 0x3f0000001414a820 */ /* 0x000fe20000400000 */
[----:B------:R-:W3:Y:S01]  /*3130*/  MUFU.EX2 R17, R17 ;  /* 0x0000001100117308 */ /* 0x000ee20000000800 */
[----:B-1----:R-:W-:Y:S01]  /*3140*/  @!P1 FMUL R16, R16, R16 ;  /* 0x0000001010109220 */ /* 0x002fe20000400000 */
[----:B------:R-:W-:Y:S01]  /*3150*/  FSETP.GEU.AND P1, PT, R22, -126, PT ;  /* 0xc2fc00001600780b */ /* 0x000fe20003f2e000 */
[--C-:B------:R-:W-:Y:S01]  /*3160*/  FFMA R23, R66, UR6, -R5.reuse ;  /* 0x0000000642177c23 */ /* 0x100fe20008000805 */
[----:B------:R-:W-:Y:S02]  /*3170*/  ULDC UR6, c[0x0][0x604] ;  /* 0x0001810000067ab9 */ /* 0x000fe40000000800 */
[----:B------:R-:W-:Y:S01]  /*3180*/  FFMA R42, R67, UR6, -R5 ;  /* 0x00000006432a7c23 */ /* 0x000fe20008000805 */
[----:B------:R-:W-:Y:S01]  /*3190*/  @!P6 FMUL R19, R19, 0.5 ;  /* 0x3f0000001313e820 */ /* 0x000fe20000400000 */
[----:B------:R-:W1:Y:S01]  /*31a0*/  MUFU.EX2 R35, R35 ;  /* 0x0000002300237308 */ /* 0x000e620000000800 */
[----:B--2---:R-:W-:Y:S01]  /*31b0*/  @!P5 FMUL R18, R18, R18 ;  /* 0x000000121212d220 */ /* 0x004fe20000400000 */
[----:B------:R-:W-:Y:S01]  /*31c0*/  FSETP.GEU.AND P5, PT, R26, -126, PT ;  /* 0xc2fc00001a00780b */ /* 0x000fe20003fae000 */
[----:B------:R-:W-:-:S02]  /*31d0*/  ULDC UR6, c[0x0][0x604] ;  /* 0x0001810000067ab9 */ /* 0x000fc40000000800 */
[--C-:B------:R-:W-:Y:S01]  /*31e0*/  FFMA R47, R70, UR6, -R5.reuse ;  /* 0x00000006462f7c23 */ /* 0x100fe20008000805 */
[----:B------:R-:W-:Y:S01]  /*31f0*/  ULDC UR6, c[0x0][0x604] ;  /* 0x0001810000067ab9 */ /* 0x000fe20000000800 */
[----:B------:R-:W-:Y:S01]  /*3200*/  @!P1 FMUL R22, R22, 0.5 ;  /* 0x3f00000016169820 */ /* 0x000fe20000400000 */
[----:B------:R-:W2:Y:S01]  /*3210*/  MUFU.EX2 R20, R20 ;  /* 0x0000001400147308 */ /* 0x000ea20000000800 */
[----:B---3--:R-:W-:Y:S01]  /*3220*/  @!P3 FMUL R17, R17, R17 ;  /* 0x000000111111b220 */ /* 0x008fe20000400000 */
[----:B------:R-:W-:Y:S01]  /*3230*/  FSETP.GEU.AND P3, PT, R39, -126, PT ;  /* 0xc2fc00002700780b */ /* 0x000fe20003f6e000 */
[--C-:B------:R-:W-:Y:S01]  /*3240*/  FFMA R46, R71, UR6, -R5.reuse ;  /* 0x00000006472e7c23 */ /* 0x100fe20008000805 */
[----:B------:R-:W-:Y:S02]  /*3250*/  ULDC UR6, c[0x0][0x604] ;  /* 0x0001810000067ab9 */ /* 0x000fe40000000800 */
[----:B------:R-:W-:Y:S01]  /*3260*/  FFMA R50, R74, UR6, -R5 ;  /* 0x000000064a327c23 */ /* 0x000fe20008000805 */
[----:B------:R-:W-:Y:S01]  /*3270*/  @!P5 FMUL R26, R26, 0.5 ;  /* 0x3f0000001a1ad820 */ /* 0x000fe20000400000 */
[----:B------:R-:W3:Y:S01]  /*3280*/  MUFU.EX2 R22, R22 ;  /* 0x0000001600167308 */ /* 0x000ee20000000800 */
[----:B-1----:R-:W-:Y:S01]  /*3290*/  @!P4 FMUL R35, R35, R35 ;  /* 0x000000232323c220 */ /* 0x002fe20000400000 */
[----:B------:R-:W-:Y:S01]  /*32a0*/  FSETP.GEU.AND P4, PT, R21, -126, PT ;  /* 0xc2fc00001500780b */ /* 0x000fe20003f8e000 */
[----:B------:R-:W-:-:S02]  /*32b0*/  ULDC UR6, c[0x0][0x604] ;  /* 0x0001810000067ab9 */ /* 0x000fc40000000800 */
[--C-:B------:R-:W-:Y:S01]  /*32c0*/  FFMA R51, R75, UR6, -R5.reuse ;  /* 0x000000064b337c23 */ /* 0x100fe20008000805 */
[----:B------:R-:W-:Y:S01]  /*32d0*/  ULDC UR6, c[0x0][0x604] ;  /* 0x0001810000067ab9 */ /* 0x000fe20000000800 */
[----:B------:R-:W-:Y:S01]  /*32e0*/  @!P3 FMUL R39, R39, 0.5 ;  /* 0x3f0000002727b820 */ /* 0x000fe20000400000 */
        /* <DEDUP_REMOVED lines=179> */
[----:B------:R-:W-:Y:S01]  /*3e20*/  FMUL R5, R6, UR6 ;  /* 0x0000000606057c20 */ /* 0x000fe20008400000 */
[----:B------:R-:W-:Y:S01]  /*3e30*/  ULDC UR6, c[0x0][0x604] ;  /* 0x0001810000067ab9 */ /* 0x000fe20000000800 */
[----:B------:R-:W-:Y:S01]  /*3e40*/  @!P2 FMUL R79, R79, 0.5 ;  /* 0x3f0000004f4fa820 */ /* 0x000fe20000400000 */
[----:B------:R-:W3:Y:S01]  /*3e50*/  MUFU.EX2 R78, R78 ;  /* 0x0000004e004e7308 */ /* 0x000ee20000000800 */
[----:B-1----:R-:W-:Y:S01]  /*3e60*/  @!P5 FMUL R75, R75, R75 ;  /* 0x0000004b4b4bd220 */ /* 0x002fe20000400000 */
[----:B------:R-:W-:Y:S01]  /*3e70*/  FSETP.GEU.AND P5, PT, R87, -126, PT ;  /* 0xc2fc00005700780b */ /* 0x000fe20003fae000 */
[--C-:B------:R-:W-:Y:S01]  /*3e80*/  FFMA R24, R24, UR10, -R5.reuse ;  /* 0x0000000a18187c23 */ /* 0x100fe20008000805 */
[--C-:B------:R-:W-:Y:S01]  /*3e90*/  FFMA R25, R25, UR6, -R5.reuse ;  /* 0x0000000619197c23 */ /* 0x100fe20008000805 */
[----:B------:R-:W-:Y:S01]  /*3ea0*/  ULDC UR6, c[0x0][0x604] ;  /* 0x0001810000067ab9 */ /* 0x000fe20000000800 */
[----:B------:R-:W-:Y:S01]  /*3eb0*/  ULDC UR10, c[0x0][0x604] ;  /* 0x00018100000a7ab9 */ /* 0x000fe20000000800 */
[----:B------:R-:W-:Y:S01]  /*3ec0*/  @!P1 FMUL R83, R83, 0.5 ;  /* 0x3f00000053539820 */ /* 0x000fe20000400000 */
[----:B------:R-:W1:Y:S01]  /*3ed0*/  MUFU.EX2 R82, R82 ;  /* 0x0000005200527308 */ /* 0x000e620000000800 */
[----:B--2---:R-:W-:Y:S01]  /*3ee0*/  @!P6 FMUL R74, R74, R74 ;  /* 0x0000004a4a4ae220 */ /* 0x004fe20000400000 */
[----:B------:R-:W-:Y:S01]  /*3ef0*/  FSETP.GEU.AND P6, PT, R86, -126, PT ;  /* 0xc2fc00005600780b */ /* 0x000fe20003fce000 */
[--C-:B------:R-:W-:Y:S01]  /*3f00*/  FFMA R28, R28, UR6, -R5.reuse ;  /* 0x000000061c1c7c23 */ /* 0x100fe20008000805 */
[----:B------:R-:W-:Y:S01]  /*3f10*/  ULDC UR6, c[0x0][0x604] ;  /* 0x0001810000067ab9 */ /* 0x000fe20000000800 */
[--C-:B------:R-:W-:Y:S01]  /*3f20*/  FFMA R126, R129, UR11, -R5.reuse ;  /* 0x0000000b817e7c23 */ /* 0x100fe20008000805 */
[--C-:B------:R-:W-:Y:S01]  /*3f30*/  FFMA R29, R29, UR6, -R5.reuse ;  /* 0x000000061d1d7c23 */ /* 0x100fe20008000805 */
[----:B------:R-:W-:Y:S01]  /*3f40*/  @!P5 FMUL R87, R87, 0.5 ;  /* 0x3f0000005757d820 */ /* 0x000fe20000400000 */
[----:B------:R-:W2:Y:S01]  /*3f50*/  MUFU.EX2 R79, R79 ;  /* 0x0000004f004f7308 */ /* 0x000ea20000000800 */
[----:B---3--:R-:W-:Y:S01]  /*3f60*/  @!P3 FMUL R78, R78, R78 ;  /* 0x0000004e4e4eb220 */ /* 0x008fe20000400000 */
[----:B------:R-:W-:Y:S01]  /*3f70*/  FSETP.GEU.AND P3, PT, R90, -126, PT ;  /* 0xc2fc00005a00780b */ /* 0x000fe20003f6e000 */
[----:B------:R-:W-:Y:S01]  /*3f80*/  ULDC UR6, c[0x0][0x604] ;  /* 0x0001810000067ab9 */ /* 0x000fe20000000800 */
[--C-:B------:R-:W-:Y:S01]  /*3f90*/  FFMA R129, R136, UR15, -R5.reuse ;  /* 0x0000000f88817c23 */ /* 0x100fe20008000805 */
[--C-:B------:R-:W-:Y:S01]  /*3fa0*/  FFMA R32, R32, UR6, -R5.reuse ;  /* 0x0000000620207c23 */ /* 0x100fe20008000805 */
[----:B------:R-:W-:Y:S01]  /*3fb0*/  ULDC UR6, c[0x0][0x604] ;  /* 0x0001810000067ab9 */ /* 0x000fe20000000800 */
[----:B------:R-:W-:Y:S01]  /*3fc0*/  @!P6 FMUL R86, R86, 0.5 ;  /* 0x3f0000005656e820 */ /* 0x000fe20000400000 */
[----:B------:R-:W3:Y:S01]  /*3fd0*/  MUFU.EX2 R83, R83 ;  /* 0x0000005300537308 */ /* 0x000ee20000000800 */
[----:B-1----:R-:W-:Y:S01]  /*3fe0*/  @!P4 FMUL R82, R82, R82 ;  /* 0x000000525252c220 */ /* 0x002fe20000400000 */
[----:B------:R-:W-:Y:S01]  /*3ff0*/  FSETP.GEU.AND P4, PT, R94, -126, PT ;  /* 0xc2fc00005e00780b */ /* 0x000fe20003f8e000 */
[--C-:B------:R-:W-:Y:S01]  /*4000*/  FFMA R33, R33, UR6, -R5.reuse ;  /* 0x0000000621217c23 */ /* 0x100fe20008000805 */
[----:B------:R-:W-:Y:S01]  /*4010*/  ULDC UR6, c[0x0][0x604] ;  /* 0x0001810000067ab9 */ /* 0x000fe20000000800 */
[----:B------:R-:W-:Y:S01]  /*4020*/  ULDC UR11, c[0x0][0x604] ;  /* 0x00018100000b7ab9 */ /* 0x000fe20000000800 */
[--C-:B------:R-:W-:Y:S01]  /*4030*/  FFMA R36, R36, UR6, -R5.reuse ;  /* 0x0000000624247c23 */ /* 0x100fe20008000805 */
[----:B------:R-:W-:Y:S01]  /*4040*/  @!P3 FMUL R90, R90, 0.5 ;  /* 0x3f0000005a5ab820 */ /* 0x000fe20000400000 */
[----:B------:R-:W1:Y:S01]  /*4050*/  MUFU.EX2 R87, R87 ;  /* 0x0000005700577308 */ /* 0x000e620000000800 */
[----:B--2---:R-:W-:Y:S01]  /*4060*/  @!P2 FMUL R79, R79, R79 ;  /* 0x0000004f4f4fa220 */ /* 0x004fe20000400000 */
[----:B------:R-:W-:Y:S01]  /*4070*/  FSETP.GEU.AND P2, PT, R91, -126, PT ;  /* 0xc2fc00005b00780b */ /* 0x000fe20003f4e000 */
[----:B------:R-:W-:Y:S01]  /*4080*/  ULDC UR6, c[0x0][0x604] ;  /* 0x0001810000067ab9 */ /* 0x000fe20000000800 */
[--C-:B------:R-:W-:Y:S01]  /*4090*/  FFMA R130, R141, UR19, -R5.reuse ;  /* 0x000000138d827c23 */ /* 0x100fe20008000805 */
[--C-:B------:R-:W-:Y:S01]  /*40a0*/  FFMA R37, R37, UR6, -R5.reuse ;  /* 0x0000000625257c23 */ /* 0x100fe20008000805 */
[----:B------:R-:W-:Y:S01]  /*40b0*/  ULDC UR6, c[0x0][0x604] ;  /* 0x0001810000067ab9 */ /* 0x000fe20000000800 */
[----:B------:R-:W-:Y:S01]  /*40c0*/  @!P4 FMUL R94, R94, 0.5 ;  /* 0x3f0000005e5ec820 */ /* 0x000fe20000400000 */
[----:B------:R-:W2:Y:S01]  /*40d0*/  MUFU.EX2 R86, R86 ;  /* 0x0000005600567308 */ /* 0x000ea20000000800 */
[----:B---3--:R-:W-:Y:S01]  /*40e0*/  @!P1 FMUL R83, R83, R83 ;  /* 0x0000005353539220 */ /* 0x008fe20000400000 */
[----:B------:R-:W-:Y:S01]  /*40f0*/  FSETP.GEU.AND P1, PT, R95, -126, PT ;  /* 0xc2fc00005f00780b */ /* 0x000fe20003f2e000 */
[--C-:B------:R-:W-:Y:S01]  /*4100*/  FFMA R40, R40, UR6, -R5.reuse ;  /* 0x0000000628287c23 */ /* 0x100fe20008000805 */
[----:B------:R-:W-:Y:S01]  /*4110*/  ULDC UR6, c[0x0][0x604] ;  /* 0x0001810000067ab9 */ /* 0x000fe20000000800 */
[--C-:B------:R-:W-:Y:S01]  /*4120*/  FFMA R134, R133, UR14, -R5.reuse ;  /* 0x0000000e85867c23 */ /* 0x100fe20008000805 */
[--C-:B------:R-:W-:Y:S01]  /*4130*/  FFMA R41, R41, UR6, -R5.reuse ;  /* 0x0000000629297c23 */ /* 0x100fe20008000805 */
[----:B------:R-:W-:Y:S01]  /*4140*/  @!P2 FMUL R91, R91, 0.5 ;  /* 0x3f0000005b5ba820 */ /* 0x000fe20000400000 */
[----:B------:R-:W3:Y:S01]  /*4150*/  MUFU.EX2 R90, R90 ;  /* 0x0000005a005a7308 */ /* 0x000ee20000000800 */
[----:B-1----:R-:W-:Y:S01]  /*4160*/  @!P5 FMUL R87, R87, R87 ;  /* 0x000000575757d220 */ /* 0x002fe20000400000 */
[----:B------:R-:W-:Y:S01]  /*4170*/  FSETP.GEU.AND P5, PT, R99, -126, PT ;  /* 0xc2fc00006300780b */ /* 0x000fe20003fae000 */
[----:B------:R-:W-:Y:S01]  /*4180*/  ULDC UR6, c[0x0][0x604] ;  /* 0x0001810000067ab9 */ /* 0x000fe20000000800 */
[--C-:B------:R-:W-:Y:S01]  /*4190*/  FFMA R133, R140, UR18, -R5.reuse ;  /* 0x000000128c857c23 */ /* 0x100fe20008000805 */
[--C-:B------:R-:W-:Y:S01]  /*41a0*/  FFMA R44, R44, UR6, -R5.reuse ;  /* 0x000000062c2c7c23 */ /* 0x100fe20008000805 */
[----:B------:R-:W-:Y:S01]  /*41b0*/  ULDC UR6, c[0x0][0x604] ;  /* 0x0001810000067ab9 */ /* 0x000fe20000000800 */
[----:B------:R-:W-:Y:S01]  /*41c0*/  @!P1 FMUL R95, R95, 0.5 ;  /* 0x3f0000005f5f9820 */ /* 0x000fe20000400000 */
[----:B------:R-:W1:Y:S01]  /*41d0*/  MUFU.EX2 R94, R94 ;  /* 0x0000005e005e7308 */ /* 0x000e620000000800 */
[----:B--2---:R-:W-:Y:S01]  /*41e0*/  @!P6 FMUL R86, R86, R86 ;  /* 0x000000565656e220 */ /* 0x004fe20000400000 */
[----:B------:R-:W-:Y:S01]  /*41f0*/  FSETP.GEU.AND P6, PT, R98, -126, PT ;  /* 0xc2fc00006200780b */ /* 0x000fe20003fce000 */
[--C-:B------:R-:W-:Y:S01]  /*4200*/  FFMA R45, R45, UR6, -R5.reuse ;  /* 0x000000062d2d7c23 */ /* 0x100fe20008000805 */
[----:B------:R-:W-:Y:S01]  /*4210*/  ULDC UR6, c[0x0][0x604] ;  /* 0x0001810000067ab9 */ /* 0x000fe20000000800 */
[----:B------:R-:W-:Y:S01]  /*4220*/  ULDC UR15, c[0x0][0x604] ;  /* 0x00018100000f7ab9 */ /* 0x000fe20000000800 */
        /* <DEDUP_REMOVED lines=13> */
[----:B------:R-:W-:Y:S01]  /*4300*/  FFMA R52, R52, UR6, -R5 ;  /* 0x0000000634347c23 */ /* 0x000fe20008000805 */
[----:B------:R-:W-:-:S02]  /*4310*/  ULDC UR6, c[0x0][0x604] ;  /* 0x0001810000067ab9 */ /* 0x000fc40000000800 */
[--C-:B------:R-:W-:Y:S01]  /*4320*/  FFMA R53, R53, UR6, -R5.reuse ;  /* 0x0000000635357c23 */ /* 0x100fe20008000805 */
[----:B------:R-:W-:Y:S01]  /*4330*/  @!P3 FMUL R102, R102, 0.5 ;  /* 0x3f0000006666b820 */ /* 0x000fe20000400000 */
[----:B------:R-:W1:Y:S01]  /*4340*/  MUFU.EX2 R99, R99 ;  /* 0x0000006300637308 */ /* 0x000e620000000800 */
[----:B--2---:R-:W-:Y:S01]  /*4350*/  @!P2 FMUL R91, R91, R91 ;  /* 0x0000005b5b5ba220 */ /* 0x004fe20000400000 */
[----:B------:R-:W-:Y:S01]  /*4360*/  FSETP.GEU.AND P2, PT, R103, -126, PT ;  /* 0xc2fc00006700780b */ /* 0x000fe20003f4e000 */
[----:B------:R-:W-:Y:S02]  /*4370*/  ULDC UR6, c[0x0][0x604] ;  /* 0x0001810000067ab9 */ /* 0x000fe40000000800 */
[--C-:B------:R-:W-:Y:S01]  /*4380*/  FFMA R56, R56, UR6, -R5.reuse ;  /* 0x0000000638387c23 */ /* 0x100fe20008000805 */
[----:B------:R-:W-:Y:S01]  /*4390*/  ULDC UR6, c[0x0][0x604] ;  /* 0x0001810000067ab9 */ /* 0x000fe20000000800 */
[----:B------:R-:W-:Y:S01]  /*43a0*/  @!P4 FMUL R106, R106, 0.5 ;  /* 0x3f0000006a6ac820 */ /* 0x000fe20000400000 */
[----:B------:R-:W2:Y:S01]  /*43b0*/  MUFU.EX2 R98, R98 ;  /* 0x0000006200627308 */ /* 0x000ea20000000800 */
[----:B---3--:R-:W-:Y:S01]  /*43c0*/  @!P1 FMUL R95, R95, R95 ;  /* 0x0000005f5f5f9220 */ /* 0x008fe20000400000 */
[----:B------:R-:W-:Y:S01]  /*43d0*/  FSETP.GEU.AND P1, PT, R107, -126, PT ;  /* 0xc2fc00006b00780b */ /* 0x000fe20003f2e000 */
[----:B------:R-:W-:Y:S01]  /*43e0*/  FFMA R57, R57, UR6, -R5 ;  /* 0x0000000639397c23 */ /* 0x000fe20008000805 */
[----:B------:R-:W-:-:S02]  /*43f0*/  ULDC UR6, c[0x0][0x604] ;  /* 0x0001810000067ab9 */ /* 0x000fc40000000800 */
[--C-:B------:R-:W-:Y:S01]  /*4400*/  FFMA R60, R60, UR6, -R5.reuse ;  /* 0x000000063c3c7c23 */ /* 0x100fe20008000805 */
[----:B------:R-:W-:Y:S01]  /*4410*/  @!P2 FMUL R103, R103, 0.5 ;  /* 0x3f0000006767a820 */ /* 0x000fe20000400000 */
[----:B------:R-:W3:Y:S01]  /*4420*/  MUFU.EX2 R102, R102 ;  /* 0x0000006600667308 */ /* 0x000ee20000000800 */
[----:B-1----:R-:W-:Y:S01]  /*4430*/  @!P5 FMUL R99, R99, R99 ;  /* 0x000000636363d220 */ /* 0x002fe20000400000 */
[----:B------:R-:W-:Y:S01]  /*4440*/  FSETP.GEU.AND P5, PT, R111, -126, PT ;  /* 0xc2fc00006f00780b */ /* 0x000fe20003fae000 */
[----:B------:R-:W-:Y:S02]  /*4450*/  ULDC UR6, c[0x0][0x604] ;  /* 0x0001810000067ab9 */ /* 0x000fe40000000800 */
        /* <DEDUP_REMOVED lines=8> */
[----:B------:R-:W-:Y:S01]  /*44e0*/  FADD R138, R21, R98 ;  /* 0x00000062158a7221 */ /* 0x000fe20000000000 */
        /* <DEDUP_REMOVED lines=54> */
[----:B------:R-:W-:Y:S01]  /*4850*/  FFMA R169, R88, UR6, -R5 ;  /* 0x0000000658a97c23 */ /* 0x000fe20008000805 */
[----:B------:R-:W-:Y:S01]  /*4860*/  ULDC UR6, c[0x0][0x604] ;  /* 0x0001810000067ab9 */ /* 0x000fe20000000800 */
[----:B------:R-:W-:Y:S01]  /*4870*/  FADD R140, R50, R115 ;  /* 0x00000073328c7221 */ /* 0x000fe20000000000 */
[----:B------:R-:W-:Y:S01]  /*4880*/  FFMA R88, R89, UR6, -R5 ;  /* 0x0000000659587c23 */ /* 0x000fe20008000805 */
[----:B------:R-:W-:Y:S01]  /*4890*/  @!P3 FMUL R9, R9, 0.5 ;  /* 0x3f0000000909b820 */ /* 0x000fe20000400000 */
[----:B------:R-:W1:Y:S01]  /*48a0*/  MUFU.EX2 R122, R122 ;  /* 0x0000007a007a7308 */ /* 0x000e620000000800 */
[----:B--2---:R-:W-:Y:S01]  /*48b0*/  @!P2 FMUL R114, R114, R114 ;  /* 0x000000727272a220 */ /* 0x004fe20000400000 */
[----:B------:R-:W-:Y:S01]  /*48c0*/  FSETP.GEU.AND P2, PT, R10, -126, PT ;  /* 0xc2fc00000a00780b */ /* 0x000fe20003f4e000 */
[----:B------:R-:W-:Y:S01]  /*48d0*/  ULDC UR6, c[0x0][0x604] ;  /* 0x0001810000067ab9 */ /* 0x000fe20000000800 */
[----:B------:R-:W-:Y:S01]  /*48e0*/  FADD R142, R54, R119 ;  /* 0x00000077368e7221 */ /* 0x000fe20000000000 */
[--C-:B------:R-:W-:Y:S01]  /*48f0*/  FFMA R6, R92, UR6, -R5.reuse ;  /* 0x000000065c067c23 */ /* 0x100fe20008000805 */
[----:B------:R-:W-:Y:S01]  /*4900*/  ULDC UR6, c[0x0][0x604] ;  /* 0x0001810000067ab9 */ /* 0x000fe20000000800 */
[----:B------:R-:W-:Y:S01]  /*4910*/  @!P4 FMUL R24, R24, 0.5 ;  /* 0x3f0000001818c820 */ /* 0x000fe20000400000 */
[----:B------:R-:W2:Y:S01]  /*4920*/  MUFU.EX2 R123, R123 ;  /* 0x0000007b007b7308 */ /* 0x000ea20000000800 */
[----:B---3--:R-:W-:Y:S01]  /*4930*/  @!P1 FMUL R118, R118, R118 ;  /* 0x0000007676769220 */ /* 0x008fe20000400000 */
[----:B------:R-:W-:Y:S01]  /*4940*/  FSETP.GEU.AND P1, PT, R25, -126, PT ;  /* 0xc2fc00001900780b */ /* 0x000fe20003f2e000 */
[----:B------:R-:W-:Y:S01]  /*4950*/  FFMA R92, R93, UR6, -R5 ;  /* 0x000000065d5c7c23 */ /* 0x000fe20008000805 */
[----:B------:R-:W-:-:S03]  /*4960*/  ULDC UR6, c[0x0][0x604] ;  /* 0x0001810000067ab9 */ /* 0x000fc60000000800 */
[----:B------:R-:W-:Y:S01]  /*4970*/  @!P2 FMUL R10, R10, 0.5 ;  /* 0x3f0000000a0aa820 */ /* 0x000fe20000400000 */
[----:B------:R-:W3:Y:S01]  /*4980*/  MUFU.EX2 R9, R9 ;  /* 0x0000000900097308 */ /* 0x000ee20000000800 */
[----:B-1----:R-:W-:Y:S01]  /*4990*/  @!P5 FMUL R122, R122, R122 ;  /* 0x0000007a7a7ad220 */ /* 0x002fe20000400000 */
[----:B------:R-:W-:-:S05]  /*49a0*/  FSETP.GEU.AND P5, PT, R29, -126, PT ;  /* 0xc2fc00001d00780b */ /* 0x000fca0003fae000 */
[----:B------:R-:W-:Y:S01]  /*49b0*/  @!P1 FMUL R25, R25, 0.5 ;  /* 0x3f00000019199820 */ /* 0x000fe20000400000 */
[----:B------:R-:W1:Y:S01]  /*49c0*/  MUFU.EX2 R24, R24 ;  /* 0x0000001800187308 */ /* 0x000e620000000800 */
[----:B--2---:R-:W-:Y:S01]  /*49d0*/  @!P6 FMUL R123, R123, R123 ;  /* 0x0000007b7b7be220 */ /* 0x004fe20000400000 */
[----:B------:R-:W-:-:S05]  /*49e0*/  FSETP.GEU.AND P6, PT, R28, -126, PT ;  /* 0xc2fc00001c00780b */ /* 0x000fca0003fce000 */
[----:B------:R-:W-:Y:S01]  /*49f0*/  @!P5 FMUL R29, R29, 0.5 ;  /* 0x3f0000001d1dd820 */ /* 0x000fe20000400000 */
[----:B------:R2:W4:Y:S01]  /*4a00*/  MUFU.EX2 R127, R25 ;  /* 0x00000019007f7308 */ /* 0x0005220000000800 */
[----:B---3--:R-:W-:Y:S01]  /*4a10*/  @!P3 FMUL R9, R9, R9 ;  /* 0x000000090909b220 */ /* 0x008fe20000400000 */
[----:B------:R-:W-:-:S05]  /*4a20*/  FSETP.GEU.AND P3, PT, R32, -126, PT ;  /* 0xc2fc00002000780b */ /* 0x000fca0003f6e000 */
[----:B------:R-:W-:Y:S01]  /*4a30*/  @!P6 FMUL R28, R28, 0.5 ;  /* 0x3f0000001c1ce820 */ /* 0x000fe20000400000 */
[----:B------:R3:W5:Y:S01]  /*4a40*/  MUFU.EX2 R131, R29 ;  /* 0x0000001d00837308 */ /* 0x0007620000000800 */
[----:B-1----:R-:W-:Y:S01]  /*4a50*/  @!P4 FMUL R24, R24, R24 ;  /* 0x000000181818c220 */ /* 0x002fe20000400000 */
[----:B------:R-:W-:Y:S01]  /*4a60*/  FSETP.GEU.AND P4, PT, R36, -126, PT ;  /* 0xc2fc00002400780b */ /* 0x000fe20003f8e000 */
[--C-:B--2---:R-:W-:Y:S01]  /*4a70*/  FFMA R25, R96, UR6, -R5.reuse ;  /* 0x0000000660197c23 */ /* 0x104fe20008000805 */
[----:B------:R-:W-:Y:S02]  /*4a80*/  ULDC UR6, c[0x0][0x604] ;  /* 0x0001810000067ab9 */ /* 0x000fe40000000800 */
[----:B------:R-:W-:Y:S01]  /*4a90*/  FFMA R96, R97, UR6, -R5 ;  /* 0x0000000661607c23 */ /* 0x000fe20008000805 */
[----:B------:R-:W-:Y:S01]  /*4aa0*/  @!P3 FMUL R32, R32, 0.5 ;  /* 0x3f0000002020b820 */ /* 0x000fe20000400000 */
[----:B------:R-:W1:Y:S01]  /*4ab0*/  MUFU.EX2 R10, R10 ;  /* 0x0000000a000a7308 */ /* 0x000e620000000800 */
[----:B----4-:R-:W-:Y:S01]  /*4ac0*/  @!P1 FMUL R127, R127, R127 ;  /* 0x0000007f7f7f9220 */ /* 0x010fe20000400000 */
[----:B------:R-:W-:Y:S01]  /*4ad0*/  FSETP.GEU.AND P1, PT, R37, -126, PT ;  /* 0xc2fc00002500780b */ /* 0x000fe20003f2e000 */
[----:B------:R-:W-:-:S02]  /*4ae0*/  ULDC UR6, c[0x0][0x604] ;  /* 0x0001810000067ab9 */ /* 0x000fc40000000800 */
[--C-:B---3--:R-:W-:Y:S01]  /*4af0*/  FFMA R29, R100, UR6, -R5.reuse ;  /* 0x00000006641d7c23 */ /* 0x108fe20008000805 */
[----:B------:R-:W-:Y:S01]  /*4b00*/  ULDC UR6, c[0x0][0x604] ;  /* 0x0001810000067ab9 */ /* 0x000fe20000000800 */
[----:B------:R-:W-:Y:S01]  /*4b10*/  @!P4 FMUL R36, R36, 0.5 ;  /* 0x3f0000002424c820 */ /* 0x000fe20000400000 */
[----:B------:R-:W2:Y:S01]  /*4b20*/  MUFU.EX2 R28, R28 ;  /* 0x0000001c001c7308 */ /* 0x000ea20000000800 */
[----:B-----5:R-:W-:Y:S01]  /*4b30*/  @!P5 FMUL R131, R131, R131 ;  /* 0x000000838383d220 */ /* 0x020fe20000400000 */
        /* <DEDUP_REMOVED lines=12> */
[----:B------:R-:W2:Y:S01]  /*4c00*/  MUFU.EX2 R139, R37 ;  /* 0x00000025008b7308 */ /* 0x000ea20000000800 */
[----:B---3--:R-:W-:Y:S01]  /*4c10*/  @!P3 FMUL R32, R32, R32 ;  /* 0x000000202020b220 */ /* 0x008fe20000400000 */
[----:B------:R-:W-:-:S05]  /*4c20*/  FSETP.GEU.AND P3, PT, R44, -126, PT ;  /* 0xc2fc00002c00780b */ /* 0x000fca0003f6e000 */
[----:B------:R-:W-:Y:S01]  /*4c30*/  @!P6 FMUL R40, R40, 0.5 ;  /* 0x3f0000002828e820 */ /* 0x000fe20000400000 */
[----:B------:R-:W3:Y:S01]  /*4c40*/  MUFU.EX2 R143, R41 ;  /* 0x00000029008f7308 */ /* 0x000ee20000000800 */
[----:B-1----:R-:W-:Y:S01]  /*4c50*/  @!P4 FMUL R36, R36, R36 ;  /* 0x000000242424c220 */ /* 0x002fe20000400000 */
[----:B------:R-:W-:-:S05]  /*4c60*/  FSETP.GEU.AND P4, PT, R48, -126, PT ;  /* 0xc2fc00003000780b */ /* 0x000fca0003f8e000 */
[----:B------:R-:W-:Y:S01]  /*4c70*/  @!P3 FMUL R44, R44, 0.5 ;  /* 0x3f0000002c2cb820 */ /* 0x000fe20000400000 */
[----:B------:R1:W4:Y:S01]  /*4c80*/  MUFU.EX2 R135, R33 ;  /* 0x0000002100877308 */ /* 0x0003220000000800 */
[----:B--2---:R-:W-:Y:S01]  /*4c90*/  @!P1 FMUL R139, R139, R139 ;  /* 0x0000008b8b8b9220 */ /* 0x004fe20000400000 */
[----:B------:R-:W-:-:S05]  /*4ca0*/  FSETP.GEU.AND P1, PT, R49, -126, PT ;  /* 0xc2fc00003100780b */ /* 0x000fca0003f2e000 */
[----:B------:R-:W-:Y:S01]  /*4cb0*/  @!P4 FMUL R48, R48, 0.5 ;  /* 0x3f0000003030c820 */ /* 0x000fe20000400000 */
[----:B------:R-:W2:Y:S01]  /*4cc0*/  MUFU.EX2 R40, R40 ;  /* 0x0000002800287308 */ /* 0x000ea20000000800 */
[----:B---3--:R-:W-:Y:S01]  /*4cd0*/  @!P5 FMUL R143, R143, R143 ;  /* 0x0000008f8f8fd220 */ /* 0x008fe20000400000 */
[----:B------:R-:W-:Y:S01]  /*4ce0*/  FSETP.GEU.AND P5, PT, R53, -126, PT ;  /* 0xc2fc00003500780b */ /* 0x000fe20003fae000 */
[----:B-1----:R-:W-:Y:S01]  /*4cf0*/  FADD R33, R35, R86 ;  /* 0x0000005623217221 */ /* 0x002fe20000000000 */
[----:B------:R-:W-:-:S03]  /*4d00*/  F2FP.F16.F32.PACK_AB R35, R22, R35 ;  /* 0x000000231623723e */ /* 0x000fc600000000ff */
[----:B------:R-:W-:Y:S01]  /*4d10*/  @!P1 FMUL R49, R49, 0.5 ;  /* 0x3f00000031319820 */ /* 0x000fe20000400000 */
[----:B------:R-:W1:Y:S01]  /*4d20*/  MUFU.EX2 R44, R44 ;  /* 0x0000002c002c7308 */ /* 0x000e620000000800 */
[----:B----4-:R-:W-:Y:S01]  /*4d30*/  @!P2 FMUL R135, R135, R135 ;  /* 0x000000878787a220 */ /* 0x010fe20000400000 */
[----:B------:R-:W-:Y:S01]  /*4d40*/  FSETP.GEU.AND P2, PT, R45, -126, PT ;  /* 0xc2fc00002d00780b */ /* 0x000fe20003f4e000 */
[----:B------:R-:W-:Y:S01]  /*4d50*/  FADD R160, R33, R142 ;  /* 0x0000008e21a07221 */ /* 0x000fe20000000000 */
[----:B------:R-:W-:Y:S01]  /*4d60*/  FADD R33, R19, R90 ;  /* 0x0000005a13217221 */ /* 0x000fe20000000000 */
[----:B------:R-:W-:Y:S02]  /*4d70*/  FADD R142, R58, R123 ;  /* 0x0000007b3a8e7221 */ /* 0x000fe40000000000 */
[----:B------:R-:W-:Y:S01]  /*4d80*/  @!P5 FMUL R53, R53, 0.5 ;  /* 0x3f0000003535d820 */ /* 0x000fe20000400000 */
[----:B------:R-:W3:Y:S01]  /*4d90*/  MUFU.EX2 R48, R48 ;  /* 0x0000003000307308 */ /* 0x000ee20000000800 */
[----:B--2---:R-:W-:Y:S01]  /*4da0*/  @!P6 FMUL R40, R40, R40 ;  /* 0x000000282828e220 */ /* 0x004fe20000400000 */
[----:B------:R-:W-:Y:S01]  /*4db0*/  FSETP.GEU.AND P6, PT, R52, -126, PT ;  /* 0xc2fc00003400780b */ /* 0x000fe20003fce000 */
[----:B------:R-:W-:Y:S01]  /*4dc0*/  FADD R164, R33, R142 ;  /* 0x0000008e21a47221 */ /* 0x000fe20000000000 */
[----:B------:R-:W-:Y:S01]  /*4dd0*/  FADD R33, R30, R95 ;  /* 0x0000005f1e217221 */ /* 0x000fe20000000000 */
[----:B------:R-:W-:-:S02]  /*4de0*/  FADD R142, R63, R10 ;  /* 0x0000000a3f8e7221 */ /* 0x000fc40000000000 */
[----:B------:R-:W-:Y:S01]  /*4df0*/  @!P2 FMUL R45, R45, 0.5 ;  /* 0x3f0000002d2da820 */ /* 0x000fe20000400000 */
[----:B------:R-:W2:Y:S01]  /*4e00*/  MUFU.EX2 R151, R49 ;  /* 0x0000003100977308 */ /* 0x000ea20000000800 */
[----:B-1----:R-:W-:Y:S01]  /*4e10*/  @!P3 FMUL R44, R44, R44 ;  /* 0x0000002c2c2cb220 */ /* 0x002fe20000400000 */
[----:B------:R-:W-:Y:S01]  /*4e20*/  FSETP.GEU.AND P3, PT, R56, -126, PT ;  /* 0xc2fc00003800780b */ /* 0x000fe20003f6e000 */
[----:B------:R-:W-:-:S04]  /*4e30*/  FADD R170, R33, R142 ;  /* 0x0000008e21aa7221 */ /* 0x000fc80000000000 */
[----:B------:R-:W-:Y:S01]  /*4e40*/  @!P6 FMUL R52, R52, 0.5 ;  /* 0x3f0000003434e820 */ /* 0x000fe20000400000 */
[----:B------:R-:W1:Y:S01]  /*4e50*/  MUFU.EX2 R153, R53 ;  /* 0x0000003500997308 */ /* 0x000e620000000800 */
[----:B---3--:R-:W-:Y:S01]  /*4e60*/  @!P4 FMUL R48, R48, R48 ;  /* 0x000000303030c220 */ /* 0x008fe20000400000 */
[----:B------:R-:W-:-:S05]  /*4e70*/  FSETP.GEU.AND P4, PT, R60, -126, PT ;  /* 0xc2fc00003c00780b */ /* 0x000fca0003f8e000 */
[----:B------:R-:W-:Y:S01]  /*4e80*/  @!P3 FMUL R56, R56, 0.5 ;  /* 0x3f0000003838b820 */ /* 0x000fe20000400000 */
[----:B------:R-:W3:Y:S01]  /*4e90*/  MUFU.EX2 R147, R45 ;  /* 0x0000002d00937308 */ /* 0x000ee20000000800 */
[----:B--2---:R-:W-:Y:S01]  /*4ea0*/  @!P1 FMUL R151, R151, R151 ;  /* 0x0000009797979220 */ /* 0x004fe20000400000 */
[----:B------:R-:W-:-:S05]  /*4eb0*/  FSETP.GEU.AND P1, PT, R61, -126, PT ;  /* 0xc2fc00003d00780b */ /* 0x000fca0003f2e000 */
[----:B------:R-:W-:Y:S01]  /*4ec0*/  @!P4 FMUL R60, R60, 0.5 ;  /* 0x3f0000003c3cc820 */ /* 0x000fe20000400000 */
[----:B------:R-:W2:Y:S01]  /*4ed0*/  MUFU.EX2 R52, R52 ;  /* 0x0000003400347308 */ /* 0x000ea20000000800 */
[----:B-1----:R-:W-:Y:S01]  /*4ee0*/  @!P5 FMUL R153, R153, R153 ;  /* 0x000000999999d220 */ /* 0x002fe20000400000 */
[----:B------:R-:W-:-:S05]  /*4ef0*/  FSETP.GEU.AND P5, PT, R65, -126, PT ;  /* 0xc2fc00004100780b */ /* 0x000fca0003fae000 */
        /* <DEDUP_REMOVED lines=73> */
[----:B------:R1:W4:Y:S01]  /*5390*/  MUFU.EX2 R93, R6 ;  /* 0x00000006005d7308 */ /* 0x0003220000000800 */
[----:B---3--:R-:W-:Y:S01]  /*53a0*/  @!P4 FMUL R84, R84, R84 ;  /* 0x000000545454c220 */ /* 0x008fe20000400000 */
[----:B------:R-:W-:-:S05]  /*53b0*/  FSETP.GEU.AND P4, PT, R25, -126, PT ;  /* 0xc2fc00001900780b */ /* 0x000fca0003f8e000 */
[----:B------:R-:W-:Y:S01]  /*53c0*/  @!P5 FMUL R100, R100, 0.5 ;  /* 0x3f0000006464d820 */ /* 0x000fe20000400000 */
[----:B------:R-:W3:Y:S01]  /*53d0*/  MUFU.EX2 R96, R96 ;  /* 0x0000006000607308 */ /* 0x000ee20000000800 */
[----:B--2---:R-:W-:Y:S01]  /*53e0*/  @!P6 FMUL R169, R169, R169 ;  /* 0x000000a9a9a9e220 */ /* 0x004fe20000400000 */
[----:B------:R-:W-:Y:S01]  /*53f0*/  FSETP.GEU.AND P6, PT, R29, -126, PT ;  /* 0xc2fc00001d00780b */ /* 0x000fe20003fce000 */
[--C-:B-1----:R-:W-:Y:S01]  /*5400*/  FFMA R6, R104, UR6, -R5.reuse ;  /* 0x0000000668067c23 */ /* 0x102fe20008000805 */
[----:B------:R-:W-:Y:S02]  /*5410*/  ULDC UR6, c[0x0][0x604] ;  /* 0x0001810000067ab9 */ /* 0x000fe40000000800 */
[----:B------:R-:W-:Y:S01]  /*5420*/  FFMA R104, R105, UR6, -R5 ;  /* 0x0000000669687c23 */ /* 0x000fe20008000805 */
[----:B------:R-:W-:Y:S01]  /*5430*/  @!P4 FMUL R25, R25, 0.5 ;  /* 0x3f0000001919c820 */ /* 0x000fe20000400000 */
[----:B------:R-:W1:Y:S01]  /*5440*/  MUFU.EX2 R92, R92 ;  /* 0x0000005c005c7308 */ /* 0x000e620000000800 */
[----:B------:R-:W-:Y:S01]  /*5450*/  ULDC UR6, c[0x0][0x604] ;  /* 0x0001810000067ab9 */ /* 0x000fe20000000800 */
[----:B----4-:R-:W-:Y:S01]  /*5460*/  @!P3 FMUL R93, R93, R93 ;  /* 0x0000005d5d5db220 */ /* 0x010fe20000400000 */
[----:B------:R-:W-:-:S04]  /*5470*/  FSETP.GEU.AND P3, PT, R6, -126, PT ;  /* 0xc2fc00000600780b */ /* 0x000fc80003f6e000 */
[----:B------:R-:W-:Y:S01]  /*5480*/  @!P6 FMUL R29, R29, 0.5 ;  /* 0x3f0000001d1de820 */ /* 0x000fe20000400000 */
[----:B------:R-:W2:Y:S01]  /*5490*/  MUFU.EX2 R100, R100 ;  /* 0x0000006400647308 */ /* 0x000ea20000000800 */
[----:B---3--:R-:W-:-:S07]  /*54a0*/  @!P1 FMUL R96, R96, R96 ;  /* 0x0000006060609220 */ /* 0x008fce0000400000 */
[----:B------:R3:W4:Y:S01]  /*54b0*/  MUFU.EX2 R97, R25 ;  /* 0x0000001900617308 */ /* 0x0007220000000800 */
[----:B-1----:R-:W-:Y:S01]  /*54c0*/  @!P2 FMUL R92, R92, R92 ;  /* 0x0000005c5c5ca220 */ /* 0x002fe20000400000 */
[----:B------:R-:W-:Y:S01]  /*54d0*/  FSETP.GEU.AND P2, PT, R104, -126, PT ;  /* 0xc2fc00006800780b */ /* 0x000fe20003f4e000 */
[----:B------:R-:W-:-:S05]  /*54e0*/  @!P3 FMUL R6, R6, 0.5 ;  /* 0x3f0000000606b820 */ /* 0x000fca0000400000 */
[----:B------:R1:W5:Y:S01]  /*54f0*/  MUFU.EX2 R101, R29 ;  /* 0x0000001d00657308 */ /* 0x0003620000000800 */
[--C-:B---3--:R-:W-:Y:S01]  /*5500*/  FFMA R25, R108, UR6, -R5.reuse ;  /* 0x000000066c197c23 */ /* 0x108fe20008000805 */
[----:B------:R-:W-:Y:S01]  /*5510*/  ULDC UR6, c[0x0][0x604] ;  /* 0x0001810000067ab9 */ /* 0x000fe20000000800 */
[----:B--2---:R-:W-:Y:S01]  /*5520*/  @!P5 FMUL R100, R100, R100 ;  /* 0x000000646464d220 */ /* 0x004fe20000400000 */
[--C-:B------:R-:W-:Y:S01]  /*5530*/  FFMA R108, R109, UR6, -R5.reuse ;  /* 0x000000066d6c7c23 */ /* 0x100fe20008000805 */
[----:B------:R-:W-:Y:S02]  /*5540*/  ULDC UR6, c[0x0][0x604] ;  /* 0x0001810000067ab9 */ /* 0x000fe40000000800 */
[----:B------:R-:W-:Y:S01]  /*5550*/  @!P2 FMUL R104, R104, 0.5 ;  /* 0x3f0000006868a820 */ /* 0x000fe20000400000 */
[----:B------:R2:W3:Y:S01]  /*5560*/  MUFU.EX2 R105, R6 ;  /* 0x0000000600697308 */ /* 0x0004e20000000800 */
[--C-:B-1----:R-:W-:Y:S01]  /*5570*/  FFMA R29, R112, UR6, -R5.reuse ;  /* 0x00000006701d7c23 */ /* 0x102fe20008000805 */
[----:B------:R-:W-:Y:S01]  /*5580*/  ULDC UR6, c[0x0][0x604] ;  /* 0x0001810000067ab9 */ /* 0x000fe20000000800 */
[----:B------:R-:W-:Y:S01]  /*5590*/  FSETP.GEU.AND P1, PT, R108, -126, PT ;  /* 0xc2fc00006c00780b */ /* 0x000fe20003f2e000 */
[--C-:B------:R-:W-:Y:S01]  /*55a0*/  FFMA R112, R113, UR6, -R5.reuse ;  /* 0x0000000671707c23 */ /* 0x100fe20008000805 */
[----:B----4-:R-:W-:Y:S01]  /*55b0*/  @!P4 FMUL R97, R97, R97 ;  /* 0x000000616161c220 */ /* 0x010fe20000400000 */
[----:B------:R-:W-:Y:S01]  /*55c0*/  FSETP.GEU.AND P4, PT, R25, -126, PT ;  /* 0xc2fc00001900780b */ /* 0x000fe20003f8e000 */
[----:B------:R-:W-:Y:S01]  /*55d0*/  ULDC UR6, c[0x0][0x604] ;  /* 0x0001810000067ab9 */ /* 0x000fe20000000800 */
[----:B------:R-:W1:Y:S01]  /*55e0*/  MUFU.EX2 R104, R104 ;  /* 0x0000006800687308 */ /* 0x000e620000000800 */
[----:B------:R-:W-:Y:S01]  /*55f0*/  FSETP.GEU.AND P5, PT, R112, -126, PT ;  /* 0xc2fc00007000780b */ /* 0x000fe20003fae000 */
[--C-:B------:R-:W-:Y:S01]  /*5600*/  FFMA R116, R116, UR6, -R5.reuse ;  /* 0x0000000674747c23 */ /* 0x100fe20008000805 */
[----:B------:R-:W-:Y:S01]  /*5610*/  ULDC UR6, c[0x0][0x604] ;  /* 0x0001810000067ab9 */ /* 0x000fe20000000800 */
[----:B-----5:R-:W-:Y:S01]  /*5620*/  @!P6 FMUL R101, R101, R101 ;  /* 0x000000656565e220 */ /* 0x020fe20000400000 */
[--C-:B------:R-:W-:Y:S01]  /*5630*/  FFMA R171, R120, UR6, -R5.reuse ;  /* 0x0000000678ab7c23 */ /* 0x100fe20008000805 */
[----:B------:R-:W-:Y:S01]  /*5640*/  ULDC UR6, c[0x0][0x604] ;  /* 0x0001810000067ab9 */ /* 0x000fe20000000800 */
[----:B------:R-:W-:Y:S01]  /*5650*/  FSETP.GEU.AND P6, PT, R29, -126, PT ;  /* 0xc2fc00001d00780b */ /* 0x000fe20003fce000 */
[----:B------:R-:W-:Y:S01]  /*5660*/  @!P1 FMUL R108, R108, 0.5 ;  /* 0x3f0000006c6c9820 */ /* 0x000fe20000400000 */
[--C-:B--2---:R-:W-:Y:S01]  /*5670*/  FFMA R6, R121, UR6, -R5.reuse ;  /* 0x0000000679067c23 */ /* 0x104fe20008000805 */
[----:B------:R-:W-:Y:S01]  /*5680*/  ULDC UR6, c[0x0][0x604] ;  /* 0x0001810000067ab9 */ /* 0x000fe20000000800 */
[----:B------:R-:W-:Y:S01]  /*5690*/  @!P4 FMUL R25, R25, 0.5 ;  /* 0x3f0000001919c820 */ /* 0x000fe20000400000 */
[--C-:B------:R-:W-:Y:S01]  /*56a0*/  FFMA R124, R124, UR6, -R5.reuse ;  /* 0x000000067c7c7c23 */ /* 0x100fe20008000805 */
[----:B------:R-:W-:Y:S01]  /*56b0*/  ULDC UR6, c[0x0][0x604] ;  /* 0x0001810000067ab9 */ /* 0x000fe20000000800 */
[----:B------:R-:W-:Y:S01]  /*56c0*/  @!P5 FMUL R112, R112, 0.5 ;  /* 0x3f0000007070d820 */ /* 0x000fe20000400000 */
[----:B------:R-:W2:Y:S01]  /*56d0*/  MUFU.EX2 R108, R108 ;  /* 0x0000006c006c7308 */ /* 0x000ea20000000800 */
[--C-:B------:R-:W-:Y:S01]  /*56e0*/  FFMA R120, R117, UR6, -R5.reuse ;  /* 0x0000000675787c23 */ /* 0x100fe20008000805 */
[----:B------:R-:W-:Y:S01]  /*56f0*/  ULDC UR6, c[0x0][0x604] ;  /* 0x0001810000067ab9 */ /* 0x000fe20000000800 */
[----:B---3--:R-:W-:Y:S01]  /*5700*/  @!P3 FMUL R105, R105, R105 ;  /* 0x000000696969b220 */ /* 0x008fe20000400000 */
[----:B------:R-:W-:Y:S01]  /*5710*/  FSETP.GEU.AND P3, PT, R116, -126, PT ;  /* 0xc2fc00007400780b */ /* 0x000fe20003f6e000 */
[----:B-1----:R-:W-:Y:S01]  /*5720*/  @!P2 FMUL R104, R104, R104 ;  /* 0x000000686868a220 */ /* 0x002fe20000400000 */
[----:B------:R-:W-:Y:S01]  /*5730*/  FSETP.GEU.AND P2, PT, R171, -126, PT ;  /* 0xc2fc0000ab00780b */ /* 0x000fe20003f4e000 */
[----:B------:R-:W-:Y:S01]  /*5740*/  @!P6 FMUL R29, R29, 0.5 ;  /* 0x3f0000001d1de820 */ /* 0x000fe20000400000 */
[----:B------:R1:W3:Y:S08]  /*5750*/  MUFU.EX2 R109, R25 ;  /* 0x00000019006d7308 */ /* 0x0002f00000000800 */
[----:B------:R-:W4:Y:S01]  /*5760*/  MUFU.EX2 R112, R112 ;  /* 0x0000007000707308 */ /* 0x000f220000000800 */
[--C-:B-1----:R-:W-:Y:S01]  /*5770*/  FFMA R25, R125, UR6, -R5.reuse ;  /* 0x000000067d197c23 */ /* 0x102fe20008000805 */
[----:B--2---:R-:W-:Y:S01]  /*5780*/  @!P1 FMUL R108, R108, R108 ;  /* 0x0000006c6c6c9220 */ /* 0x004fe20000400000 */
[----:B------:R-:W-:Y:S01]  /*5790*/  FSETP.GEU.AND P1, PT, R124, -126, PT ;  /* 0xc2fc00007c00780b */ /* 0x000fe20003f2e000 */
[----:B------:R-:W-:Y:S01]  /*57a0*/  @!P3 FMUL R116, R116, 0.5 ;  /* 0x3f0000007474b820 */ /* 0x000fe20000400000 */
[----:B------:R-:W-:Y:S01]  /*57b0*/  @!P2 FMUL R171, R171, 0.5 ;  /* 0x3f000000ababa820 */ /* 0x000fe20000400000 */
[--C-:B------:R-:W-:Y:S01]  /*57c0*/  FFMA R125, R128, UR10, -R5.reuse ;  /* 0x0000000a807d7c23 */ /* 0x100fe20008000805 */
[----:B------:R-:W-:Y:S01]  /*57d0*/  ULDC UR10, c[0x0][0x604] ;  /* 0x00018100000a7ab9 */ /* 0x000fe20000000800 */
[----:B------:R-:W1:Y:S01]  /*57e0*/  MUFU.EX2 R121, R116 ;  /* 0x0000007400797308 */ /* 0x000e620000000800 */
[----:B---3--:R-:W-:Y:S01]  /*57f0*/  @!P4 FMUL R109, R109, R109 ;  /* 0x0000006d6d6dc220 */ /* 0x008fe20000400000 */
[----:B------:R-:W-:Y:S01]  /*5800*/  FSETP.GEU.AND P4, PT, R6, -126, PT ;  /* 0xc2fc00000600780b */ /* 0x000fe20003f8e000 */
[--C-:B------:R-:W-:Y:S01]  /*5810*/  FFMA R128, R137, UR10, -R5.reuse ;  /* 0x0000000a89807c23 */ /* 0x100fe20008000805 */
[----:B------:R-:W-:Y:S01]  /*5820*/  ULDC UR6, c[0x0][0x604] ;  /* 0x0001810000067ab9 */ /* 0x000fe20000000800 */
[----:B------:R-:W-:-:S03]  /*5830*/  FFMA R137, R144, UR11, -R5 ;  /* 0x0000000b90897c23 */ /* 0x000fc60008000805 */
[----:B------:R-:W-:Y:S01]  /*5840*/  @!P1 FMUL R124, R124, 0.5 ;  /* 0x3f0000007c7c9820 */ /* 0x000fe20000400000 */
[----:B----4-:R-:W-:Y:S01]  /*5850*/  @!P5 FMUL R112, R112, R112 ;  /* 0x000000707070d220 */ /* 0x010fe20000400000 */
[----:B------:R-:W-:Y:S01]  /*5860*/  FSETP.GEU.AND P5, PT, R25, -126, PT ;  /* 0xc2fc00001900780b */ /* 0x000fe20003fae000 */
[----:B------:R-:W2:Y:S04]  /*5870*/  MUFU.EX2 R171, R171 ;  /* 0x000000ab00ab7308 */ /* 0x000ea80000000800 */
[----:B------:R-:W-:Y:S01]  /*5880*/  @!P4 FMUL R6, R6, 0.5 ;  /* 0x3f0000000606c820 */ /* 0x000fe20000400000 */
[----:B-1----:R-:W-:-:S03]  /*5890*/  @!P3 FMUL R121, R121, R121 ;  /* 0x000000797979b220 */ /* 0x002fc60000400000 */
[----:B------:R-:W1:Y:S04]  /*58a0*/  MUFU.EX2 R117, R124 ;  /* 0x0000007c00757308 */ /* 0x000e680000000800 */
[----:B------:R-:W-:-:S04]  /*58b0*/  @!P5 FMUL R25, R25, 0.5 ;  /* 0x3f0000001919d820 */ /* 0x000fc80000400000 */
[----:B------:R3:W4:Y:S01]  /*58c0*/  MUFU.EX2 R116, R6 ;  /* 0x0000000600747308 */ /* 0x0007220000000800 */
[----:B--2---:R-:W-:Y:S01]  /*58d0*/  @!P2 FMUL R171, R171, R171 ;  /* 0x000000abababa220 */ /* 0x004fe20000400000 */
[----:B------:R-:W-:-:S06]  /*58e0*/  FSETP.GEU.AND P2, PT, R125, -126, PT ;  /* 0xc2fc00007d00780b */ /* 0x000fcc0003f4e000 */
[----:B------:R2:W5:Y:S01]  /*58f0*/  MUFU.EX2 R124, R25 ;  /* 0x00000019007c7308 */ /* 0x0005620000000800 */
[----:B-1----:R-:W-:Y:S01]  /*5900*/  @!P1 FMUL R117, R117, R117 ;  /* 0x0000007575759220 */ /* 0x002fe20000400000 */
[----:B------:R-:W-:Y:S01]  /*5910*/  FSETP.GEU.AND P1, PT, R129, -126, PT ;  /* 0xc2fc00008100780b */ /* 0x000fe20003f2e000 */
[--C-:B---3--:R-:W-:Y:S01]  /*5920*/  FFMA R6, R132, UR6, -R5.reuse ;  /* 0x0000000684067c23 */ /* 0x108fe20008000805 */
[--C-:B------:R-:W-:Y:S01]  /*5930*/  FFMA R132, R145, UR22, -R5.reuse ;  /* 0x0000001691847c23 */ /* 0x100fe20008000805 */
[----:B------:R-:W-:Y:S02]  /*5940*/  FFMA R145, R148, UR23, -R5 ;  /* 0x0000001794917c23 */ /* 0x000fe40008000805 */
[----:B------:R-:W-:Y:S01]  /*5950*/  @!P2 FMUL R125, R125, 0.5 ;  /* 0x3f0000007d7da820 */ /* 0x000fe20000400000 */
[----:B------:R1:W-:Y:S01]  /*5960*/  MUFU.EX2 R113, R29 ;  /* 0x0000001d00717308 */ /* 0x0003e20000000800 */
[----:B----4-:R-:W-:Y:S01]  /*5970*/  @!P4 FMUL R116, R116, R116 ;  /* 0x000000747474c220 */ /* 0x010fe20000400000 */
[----:B------:R-:W-:Y:S01]  /*5980*/  FSETP.GEU.AND P4, PT, R126, -126, PT ;  /* 0xc2fc00007e00780b */ /* 0x000fe20003f8e000 */
[----:B--2---:R-:W-:-:S02]  /*5990*/  FADD R25, R12, R67 ;  /* 0x000000430c197221 */ /* 0x004fc40000000000 */
[----:B------:R-:W-:Y:S02]  /*59a0*/  FADD R33, R155, R116 ;  /* 0x000000749b217221 */ /* 0x000fe40000000000 */
[----:B------:R-:W-:Y:S01]  /*59b0*/  @!P1 FMUL R129, R129, 0.5 ;  /* 0x3f00000081819820 */ /* 0x000fe20000400000 */
[----:B------:R-:W2:Y:S01]  /*59c0*/  MUFU.EX2 R125, R125 ;  /* 0x0000007d007d7308 */ /* 0x000ea20000000800 */
[----:B-----5:R-:W-:Y:S01]  /*59d0*/  @!P5 FMUL R124, R124, R124 ;  /* 0x0000007c7c7cd220 */ /* 0x020fe20000400000 */
[----:B------:R-:W-:Y:S01]  /*59e0*/  FSETP.GEU.AND P5, PT, R128, -126, PT ;  /* 0xc2fc00008000780b */ /* 0x000fe20003fae000 */
[----:B------:R-:W-:Y:S01]  /*59f0*/  FADD R5, R25, R138 ;  /* 0x0000008a19057221 */ /* 0x000fe20000000000 */
[----:B-1----:R-:W-:Y:S01]  /*5a00*/  FADD R29, R17, R82 ;  /* 0x00000052111d7221 */ /* 0x002fe20000000000 */
[----:B------:R-:W-:Y:S01]  /*5a10*/  FADD R25, R13, R66 ;  /* 0x000000420d197221 */ /* 0x000fe20000000000 */
[----:B------:R-:W-:Y:S01]  /*5a20*/  FADD R138, R34, R99 ;  /* 0x00000063228a7221 */ /* 0x000fe20000000000 */
[----:B------:R-:W-:Y:S01]  /*5a30*/  @!P4 FMUL R126, R126, 0.5 ;  /* 0x3f0000007e7ec820 */ /* 0x000fe20000400000 */
[----:B------:R-:W1:Y:S01]  /*5a40*/  MUFU.EX2 R129, R129 ;  /* 0x0000008100817308 */ /* 0x000e620000000800 */
[----:B------:R-:W-:Y:S01]  /*5a50*/  FADD R156, R29, R140 ;  /* 0x0000008c1d9c7221 */ /* 0x000fe20000000000 */
[----:B------:R-:W-:Y:S01]  /*5a60*/  FADD R65, R25, R138 ;  /* 0x0000008a19417221 */ /* 0x000fe20000000000 */
[----:B------:R-:W-:Y:S01]  /*5a70*/  FADD R29, R20, R83 ;  /* 0x00000053141d7221 */ /* 0x000fe20000000000 */
[----:B------:R-:W-:Y:S01]  /*5a80*/  FADD R140, R51, R114 ;  /* 0x00000072338c7221 */ /* 0x000fe20000000000 */
[----:B------:R-:W-:Y:S01]  /*5a90*/  FADD R25, R27, R70 ;  /* 0x000000461b197221 */ /* 0x000fe20000000000 */
[----:B------:R-:W-:Y:S01]  /*5aa0*/  FADD R138, R43, R102 ;  /* 0x000000662b8a7221 */ /* 0x000fe20000000000 */
[----:B------:R-:W-:Y:S01]  /*5ab0*/  @!P5 FMUL R128, R128, 0.5 ;  /* 0x3f0000008080d820 */ /* 0x000fe20000400000 */
[----:B------:R-:W3:Y:S01]  /*5ac0*/  MUFU.EX2 R126, R126 ;  /* 0x0000007e007e7308 */ /* 0x000ee20000000800 */
[----:B--2---:R-:W-:Y:S01]  /*5ad0*/  @!P2 FMUL R125, R125, R125 ;  /* 0x0000007d7d7da220 */ /* 0x004fe20000400000 */
[----:B------:R-:W-:Y:S01]  /*5ae0*/  FSETP.GEU.AND P2, PT, R133, -126, PT ;  /* 0xc2fc00008500780b */ /* 0x000fe20003f4e000 */
[----:B------:R-:W-:Y:S01]  /*5af0*/  @!P6 FMUL R113, R113, R113 ;  /* 0x000000717171e220 */ /* 0x000fe20000400000 */
[----:B------:R-:W-:Y:S01]  /*5b00*/  FADD R158, R29, R140 ;  /* 0x0000008c1d9e7221 */ /* 0x000fe20000000000 */
[----:B------:R-:W-:Y:S01]  /*5b10*/  FADD R69, R25, R138 ;  /* 0x0000008a19457221 */ /* 0x000fe20000000000 */
[----:B------:R-:W-:Y:S01]  /*5b20*/  FSETP.GEU.AND P6, PT, R120, -126, PT ;  /* 0xc2fc00007800780b */ /* 0x000fe20003fce000 */
[----:B------:R-:W-:Y:S01]  /*5b30*/  FADD R25, R14, R71 ;  /* 0x000000470e197221 */ /* 0x000fe20000000000 */
[----:B------:R-:W2:Y:S01]  /*5b40*/  MUFU.EX2 R128, R128 ;  /* 0x0000008000807308 */ /* 0x000ea20000000800 */
[----:B-1----:R-:W-:Y:S01]  /*5b50*/  @!P1 FMUL R129, R129, R129 ;  /* 0x0000008181819220 */ /* 0x002fe20000400000 */
[----:B------:R-:W-:Y:S01]  /*5b60*/  FSETP.GEU.AND P1, PT, R137, -126, PT ;  /* 0xc2fc00008900780b */ /* 0x000fe20003f2e000 */
[----:B------:R-:W-:Y:S01]  /*5b70*/  FADD R138, R38, R103 ;  /* 0x00000067268a7221 */ /* 0x000fe20000000000 */
[----:B------:R-:W-:Y:S01]  /*5b80*/  FADD R29, R22, R87 ;  /* 0x00000057161d7221 */ /* 0x000fe20000000000 */
[----:B------:R-:W-:Y:S01]  /*5b90*/  FADD R140, R55, R118 ;  /* 0x00000076378c7221 */ /* 0x000fe20000000000 */
[----:B------:R-:W-:Y:S01]  /*5ba0*/  FADD R37, R64, R125 ;  /* 0x0000007d40257221 */ /* 0x000fe20000000000 */
[----:B------:R-:W-:Y:S01]  /*5bb0*/  @!P2 FMUL R133, R133, 0.5 ;  /* 0x3f0000008585a820 */ /* 0x000fe20000400000 */
[----:B------:R-:W-:Y:S01]  /*5bc0*/  FADD R73, R25, R138 ;  /* 0x0000008a19497221 */ /* 0x000fe20000000000 */
[----:B---3--:R-:W-:Y:S01]  /*5bd0*/  @!P4 FMUL R126, R126, R126 ;  /* 0x0000007e7e7ec220 */ /* 0x008fe20000400000 */
[----:B------:R-:W-:Y:S01]  /*5be0*/  FSETP.GEU.AND P4, PT, R130, -126, PT ;  /* 0xc2fc00008200780b */ /* 0x000fe20003f8e000 */
[----:B------:R-:W-:Y:S01]  /*5bf0*/  FADD R162, R29, R140 ;  /* 0x0000008c1da27221 */ /* 0x000fe20000000000 */
[----:B------:R-:W-:Y:S01]  /*5c00*/  FADD R25, R15, R74 ;  /* 0x0000004a0f197221 */ /* 0x000fe20000000000 */
[----:B------:R-:W1:Y:S01]  /*5c10*/  MUFU.EX2 R133, R133 ;  /* 0x0000008500857308 */ /* 0x000e620000000800 */
[----:B------:R-:W-:Y:S01]  /*5c20*/  FADD R138, R23, R106 ;  /* 0x0000006a178a7221 */ /* 0x000fe20000000000 */
[----:B------:R-:W-:Y:S01]  /*5c30*/  @!P1 FMUL R137, R137, 0.5 ;  /* 0x3f00000089899820 */ /* 0x000fe20000400000 */
[----:B------:R-:W-:Y:S01]  /*5c40*/  FADD R29, R16, R75 ;  /* 0x0000004b101d7221 */ /* 0x000fe20000000000 */
[----:B--2---:R-:W-:Y:S01]  /*5c50*/  @!P5 FMUL R128, R128, R128 ;  /* 0x000000808080d220 */ /* 0x004fe20000400000 */
[----:B------:R-:W-:Y:S01]  /*5c60*/  FSETP.GEU.AND P5, PT, R132, -126, PT ;  /* 0xc2fc00008400780b */ /* 0x000fe20003fae000 */
[----:B------:R-:W-:Y:S01]  /*5c70*/  FADD R140, R42, R107 ;  /* 0x0000006b2a8c7221 */ /* 0x000fe20000000000 */
[----:B------:R-:W-:Y:S01]  /*5c80*/  FADD R77, R25, R138 ;  /* 0x0000008a194d7221 */ /* 0x000fe20000000000 */
[----:B------:R-:W2:Y:S01]  /*5c90*/  MUFU.EX2 R137, R137 ;  /* 0x0000008900897308 */ /* 0x000ea20000000800 */
[----:B------:R-:W-:Y:S01]  /*5ca0*/  FADD R25, R31, R78 ;  /* 0x0000004e1f197221 */ /* 0x000fe20000000000 */
[----:B------:R-:W-:Y:S01]  /*5cb0*/  @!P4 FMUL R130, R130, 0.5 ;  /* 0x3f0000008282c820 */ /* 0x000fe20000400000 */
[----:B------:R-:W-:Y:S01]  /*5cc0*/  FADD R81, R29, R140 ;  /* 0x0000008c1d517221 */ /* 0x000fe20000000000 */
[----:B------:R-:W-:Y:S01]  /*5cd0*/  FADD R29, R26, R91 ;  /* 0x0000005b1a1d7221 */ /* 0x000fe20000000000 */
[----:B------:R-:W-:Y:S01]  /*5ce0*/  FADD R140, R59, R122 ;  /* 0x0000007a3b8c7221 */ /* 0x000fe20000000000 */
[----:B------:R-:W-:Y:S01]  /*5cf0*/  FADD R138, R47, R110 ;  /* 0x0000006e2f8a7221 */ /* 0x000fe20000000000 */
[----:B------:R-:W-:Y:S01]  /*5d00*/  @!P6 FMUL R120, R120, 0.5 ;  /* 0x3f0000007878e820 */ /* 0x000fe20000400000 */
[----:B------:R-:W3:Y:S01]  /*5d10*/  MUFU.EX2 R130, R130 ;  /* 0x0000008200827308 */ /* 0x000ee20000000800 */
[----:B-1----:R-:W-:Y:S01]  /*5d20*/  @!P2 FMUL R133, R133, R133 ;  /* 0x000000858585a220 */ /* 0x002fe20000400000 */
[----:B------:R-:W-:Y:S01]  /*5d30*/  @!P5 FMUL R132, R132, 0.5 ;  /* 0x3f0000008484d820 */ /* 0x000fe20000400000 */
[----:B------:R-:W-:Y:S01]  /*5d40*/  FSETP.GEU.AND P2, PT, R6, -126, PT ;  /* 0xc2fc00000600780b */ /* 0x000fe20003f4e000 */
[----:B------:R-:W-:Y:S01]  /*5d50*/  FADD R166, R29, R140 ;  /* 0x0000008c1da67221 */ /* 0x000fe20000000000 */
[----:B------:R-:W-:Y:S01]  /*5d60*/  FADD R85, R25, R138 ;  /* 0x0000008a19557221 */ /* 0x000fe20000000000 */
[----:B------:R-:W-:Y:S01]  /*5d70*/  FADD R29, R39, R94 ;  /* 0x0000005e271d7221 */ /* 0x000fe20000000000 */
[----:B------:R-:W-:Y:S01]  /*5d80*/  FADD R140, R62, R9 ;  /* 0x000000093e8c7221 */ /* 0x000fe20000000000 */
[----:B------:R-:W1:Y:S01]  /*5d90*/  MUFU.EX2 R132, R132 ;  /* 0x0000008400847308 */ /* 0x000e620000000800 */
[----:B--2---:R-:W-:Y:S01]  /*5da0*/  @!P1 FMUL R137, R137, R137 ;  /* 0x0000008989899220 */ /* 0x004fe20000400000 */
[----:B------:R-:W-:Y:S01]  /*5db0*/  FSETP.GEU.AND P1, PT, R145, -126, PT ;  /* 0xc2fc00009100780b */ /* 0x000fe20003f2e000 */
[----:B------:R-:W-:Y:S01]  /*5dc0*/  FADD R25, R18, R79 ;  /* 0x0000004f12197221 */ /* 0x000fe20000000000 */
[----:B------:R-:W-:Y:S01]  /*5dd0*/  FADD R138, R46, R111 ;  /* 0x0000006f2e8a7221 */ /* 0x000fe20000000000 */
[----:B------:R-:W-:Y:S01]  /*5de0*/  FADD R168, R29, R140 ;  /* 0x0000008c1da87221 */ /* 0x000fe20000000000 */
[----:B------:R-:W-:Y:S01]  /*5df0*/  FADD R29, R40, R105 ;  /* 0x00000069281d7221 */ /* 0x000fe20000000000 */
[----:B------:R-:W-:Y:S01]  /*5e00*/  FADD R140, R72, R129 ;  /* 0x00000081488c7221 */ /* 0x000fe20000000000 */
[----:B------:R-:W-:Y:S01]  /*5e10*/  @!P2 FMUL R6, R6, 0.5 ;  /* 0x3f0000000606a820 */ /* 0x000fe20000400000 */
[----:B---3--:R-:W-:Y:S01]  /*5e20*/  @!P4 FMUL R130, R130, R130 ;  /* 0x000000828282c220 */ /* 0x008fe20000400000 */
[----:B------:R-:W-:Y:S01]  /*5e30*/  FSETP.GEU.AND P4, PT, R134, -126, PT ;  /* 0xc2fc00008600780b */ /* 0x000fe20003f8e000 */
[----:B------:R-:W2:Y:S01]  /*5e40*/  MUFU.EX2 R120, R120 ;  /* 0x0000007800787308 */ /* 0x000ea20000000800 */
[----:B------:R-:W-:Y:S01]  /*5e50*/  FADD R149, R25, R138 ;  /* 0x0000008a19957221 */ /* 0x000fe20000000000 */
[----:B------:R-:W-:Y:S01]  /*5e60*/  FADD R25, R24, R169 ;  /* 0x000000a918197221 */ /* 0x000fe20000000000 */
[----:B------:R-:W-:Y:S01]  /*5e70*/  FADD R138, R56, R171 ;  /* 0x000000ab388a7221 */ /* 0x000fe20000000000 */
[----:B------:R-:W-:Y:S01]  /*5e80*/  @!P1 FMUL R145, R145, 0.5 ;  /* 0x3f00000091919820 */ /* 0x000fe20000400000 */
[----:B------:R-:W-:Y:S01]  /*5e90*/  FADD R144, R29, R140 ;  /* 0x0000008c1d907221 */ /* 0x000fe20000000000 */
[----:B-1----:R-:W-:Y:S01]  /*5ea0*/  @!P5 FMUL R132, R132, R132 ;  /* 0x000000848484d220 */ /* 0x002fe20000400000 */
[----:B------:R-:W-:Y:S01]  /*5eb0*/  FSETP.GEU.AND P5, PT, R136, -126, PT ;  /* 0xc2fc00008800780b */ /* 0x000fe20003fae000 */
[----:B------:R1:W3:Y:S01]  /*5ec0*/  MUFU.EX2 R141, R6 ;  /* 0x00000006008d7308 */ /* 0x0002e20000000800 */
[----:B------:R-:W-:Y:S01]  /*5ed0*/  FADD R41, R25, R138 ;  /* 0x0000008a19297221 */ /* 0x000fe20000000000 */
[----:B------:R-:W-:Y:S01]  /*5ee0*/  FADD R29, R143, R104 ;  /* 0x000000688f1d7221 */ /* 0x000fe20000000000 */
[----:B------:R-:W-:Y:S01]  /*5ef0*/  FADD R140, R163, R128 ;  /* 0x00000080a38c7221 */ /* 0x000fe20000000000 */
[----:B------:R-:W-:Y:S01]  /*5f00*/  @!P4 FMUL R134, R134, 0.5 ;  /* 0x3f0000008686c820 */ /* 0x000fe20000400000 */
[----:B------:R-:W-:Y:S01]  /*5f10*/  FADD R25, R28, R93 ;  /* 0x0000005d1c197221 */ /* 0x000fe20000000000 */
[----:B------:R-:W-:Y:S01]  /*5f20*/  FADD R138, R60, R117 ;  /* 0x000000753c8a7221 */ /* 0x000fe20000000000 */
[----:B------:R-:W-:Y:S01]  /*5f30*/  FADD R146, R29, R140 ;  /* 0x0000008c1d927221 */ /* 0x000fe20000000000 */
[----:B------:R-:W-:Y:S01]  /*5f40*/  MUFU.EX2 R145, R145 ;  /* 0x0000009100917308 */ /* 0x000fe20000000800 */
[----:B-1----:R-:W-:Y:S01]  /*5f50*/  FADD R6, R127, R88 ;  /* 0x000000587f067221 */ /* 0x002fe20000000000 */
[----:B------:R-:W-:Y:S01]  /*5f60*/  FADD R49, R25, R138 ;  /* 0x0000008a19317221 */ /* 0x000fe20000000000 */
[----:B------:R-:W-:Y:S01]  /*5f70*/  FADD R25, R44, R109 ;  /* 0x0000006d2c197221 */ /* 0x000fe20000000000 */
[----:B------:R-:W-:Y:S01]  /*5f80*/  @!P5 FMUL R136, R136, 0.5 ;  /* 0x3f0000008888d820 */ /* 0x000fe20000400000 */
[----:B------:R-:W-:Y:S01]  /*5f90*/  FADD R45, R6, R33 ;  /* 0x00000021062d7221 */ /* 0x000fe20000000000 */
[----:B------:R-:W-:Y:S01]  /*5fa0*/  FADD R138, R76, R133 ;  /* 0x000000854c8a7221 */ /* 0x000fe20000000000 */
[----:B------:R-:W-:Y:S01]  /*5fb0*/  FADD R6, R131, R92 ;  /* 0x0000005c83067221 */ /* 0x000fe20000000000 */
[----:B------:R-:W1:Y:S01]  /*5fc0*/  MUFU.EX2 R134, R134 ;  /* 0x0000008600867308 */ /* 0x000e620000000800 */
[----:B------:R-:W-:Y:S01]  /*5fd0*/  FADD R33, R157, R124 ;  /* 0x0000007c9d217221 */ /* 0x000fe20000000000 */
[----:B------:R-:W-:Y:S01]  /*5fe0*/  FADD R29, R147, R108 ;  /* 0x0000006c931d7221 */ /* 0x000fe20000000000 */
[----:B------:R-:W-:Y:S01]  /*5ff0*/  FADD R140, R165, R130 ;  /* 0x00000082a58c7221 */ /* 0x000fe20000000000 */
[----:B------:R-:W-:Y:S01]  /*6000*/  FADD R148, R25, R138 ;  /* 0x0000008a19947221 */ /* 0x000fe20000000000 */
[----:B------:R-:W-:Y:S01]  /*6010*/  FADD R53, R6, R33 ;  /* 0x0000002106357221 */ /* 0x000fe20000000000 */
[----:B------:R-:W-:Y:S01]  /*6020*/  FADD R6, R32, R97 ;  /* 0x0000006120067221 */ /* 0x000fe20000000000 */
[----:B------:R-:W-:Y:S01]  /*6030*/  FADD R150, R29, R140 ;  /* 0x0000008c1d967221 */ /* 0x000fe20000000000 */
[----:B------:R-:W4:Y:S01]  /*6040*/  MUFU.EX2 R136, R136 ;  /* 0x0000008800887308 */ /* 0x000f220000000800 */
[----:B------:R-:W-:Y:S01]  /*6050*/  FADD R29, R48, R113 ;  /* 0x00000071301d7221 */ /* 0x000fe20000000000 */
[----:B------:R-:W-:Y:S01]  /*6060*/  FADD R140, R80, R137 ;  /* 0x00000089508c7221 */ /* 0x000fe20000000000 */
[----:B------:R-:W-:Y:S01]  /*6070*/  FADD R25, R135, R96 ;  /* 0x0000006087197221 */ /* 0x000fe20000000000 */
[----:B------:R-:W-:Y:S01]  /*6080*/  FADD R138, R159, R126 ;  /* 0x0000007e9f8a7221 */ /* 0x000fe20000000000 */
[----:B------:R-:W-:Y:S01]  /*6090*/  FADD R33, R151, R112 ;  /* 0x0000007097217221 */ /* 0x000fe20000000000 */
[----:B------:R-:W-:Y:S01]  /*60a0*/  FADD R142, R167, R132 ;  /* 0x00000084a78e7221 */ /* 0x000fe20000000000 */
[----:B--2---:R-:W-:Y:S01]  /*60b0*/  @!P6 FMUL R120, R120, R120 ;  /* 0x000000787878e220 */ /* 0x004fe20000400000 */
[----:B---3--:R-:W-:Y:S01]  /*60c0*/  @!P2 FMUL R141, R141, R141 ;  /* 0x0000008d8d8da220 */ /* 0x008fe20000400000 */
[----:B-1----:R-:W-:Y:S01]  /*60d0*/  @!P4 FMUL R134, R134, R134 ;  /* 0x000000868686c220 */ /* 0x002fe20000400000 */
[----:B------:R-:W-:Y:S01]  /*60e0*/  @!P1 FMUL R145, R145, R145 ;  /* 0x0000009191919220 */ /* 0x000fe20000400000 */
[----:B------:R-:W-:Y:S01]  /*60f0*/  FADD R57, R6, R37 ;  /* 0x0000002506397221 */ /* 0x000fe20000000000 */
[----:B------:R-:W-:Y:S01]  /*6100*/  FADD R152, R29, R140 ;  /* 0x0000008c1d987221 */ /* 0x000fe20000000000 */
[----:B------:R-:W-:Y:S01]  /*6110*/  FADD R61, R25, R138 ;  /* 0x0000008a193d7221 */ /* 0x000fe20000000000 */
[----:B------:R-:W-:Y:S01]  /*6120*/  FADD R154, R33, R142 ;  /* 0x0000008e219a7221 */ /* 0x000fe20000000000 */
[----:B------:R-:W-:Y:S01]  /*6130*/  FADD R6, R36, R101 ;  /* 0x0000006524067221 */ /* 0x000fe20000000000 */
[----:B------:R-:W-:Y:S01]  /*6140*/  FADD R37, R68, R141 ;  /* 0x0000008d44257221 */ /* 0x000fe20000000000 */
[----:B----4-:R-:W-:Y:S01]  /*6150*/  @!P5 FMUL R136, R136, R136 ;  /* 0x000000888888d220 */ /* 0x010fe20000400000 */
[----:B------:R-:W-:Y:S01]  /*6160*/  FADD R29, R52, R121 ;  /* 0x00000079341d7221 */ /* 0x000fe20000000000 */
        /* <DEDUP_REMOVED lines=33> */
[----:B------:R-:W-:Y:S01]  /*6380*/  MOV R25, UR7 ;  /* 0x0000000700197c02 */ /* 0x000fe20008000f00 */
[----:B------:R-:W-:Y:S01]  /*6390*/  FADD R45, R45, R142 ;  /* 0x0000008e2d2d7221 */ /* 0x000fe20000000000 */
[----:B------:R-:W-:Y:S01]  /*63a0*/  FADD R6, R41, R6 ;  /* 0x0000000629067221 */ /* 0x000fe20000000000 */
[----:B------:R-:W-:Y:S01]  /*63b0*/  F2FP.F16.F32.PACK_AB R37, R26, R19 ;  /* 0x000000131a25723e */ /* 0x000fe200000000ff */
[----:B------:R-:W-:Y:S01]  /*63c0*/  FADD R5, R5, R168 ;  /* 0x000000a805057221 */ /* 0x000fe20000000000 */
[----:B------:R-:W-:Y:S01]  /*63d0*/  FADD R170, R65, R170 ;  /* 0x000000aa41aa7221 */ /* 0x000fe20000000000 */
[----:B------:R-:W-:Y:S01]  /*63e0*/  F2FP.F16.F32.PACK_AB R39, R30, R39 ;  /* 0x000000271e27723e */ /* 0x000fe200000000ff */
[----:B------:R1:W-:Y:S01]  /*63f0*/  SYNCS.ARRIVE.TRANS64.A1T0 RZ, [R25+UR25], RZ ;  /* 0x000000ff19ff79a7 */ /* 0x0003e20008100019 */
[----:B------:R-:W-:Y:S01]  /*6400*/  F2FP.F16.F32.PACK_AB R49, R51, R50 ;  /* 0x000000323331723e */ /* 0x000fe200000000ff */
[----:B------:R-:W-:Y:S01]  /*6410*/  FADD R6, R6, R45 ;  /* 0x0000002d06067221 */ /* 0x000fe20000000000 */
[----:B------:R-:W-:Y:S01]  /*6420*/  F2FP.F16.F32.PACK_AB R26, R131, R28 ;  /* 0x0000001c831a723e */ /* 0x000fe200000000ff */
[----:B------:R-:W-:Y:S01]  /*6430*/  FADD R5, R5, R170 ;  /* 0x000000aa05057221 */ /* 0x000fe20000000000 */
[----:B------:R-:W-:-:S02]  /*6440*/  F2FP.F16.F32.PACK_AB R41, R34, R21 ;  /* 0x000000152229723e */ /* 0x000fc400000000ff */
[----:B------:R-:W-:Y:S02]  /*6450*/  F2FP.F16.F32.PACK_AB R43, R38, R43 ;  /* 0x0000002b262b723e */ /* 0x000fe400000000ff */
[----:B------:R-:W-:Y:S02]  /*6460*/  F2FP.F16.F32.PACK_AB R51, R55, R54 ;  /* 0x000000363733723e */ /* 0x000fe400000000ff */
[----:B------:R-:W-:Y:S02]  /*6470*/  F2FP.F16.F32.PACK_AB R28, R135, R32 ;  /* 0x00000020871c723e */ /* 0x000fe400000000ff */
[----:B------:R-:W-:Y:S02]  /*6480*/  F2FP.F16.F32.PACK_AB R30, R139, R36 ;  /* 0x000000248b1e723e */ /* 0x000fe400000000ff */
[----:B------:R-:W-:Y:S02]  /*6490*/  F2FP.F16.F32.PACK_AB R45, R42, R23 ;  /* 0x000000172a2d723e */ /* 0x000fe400000000ff */
        /* <DEDUP_REMOVED lines=21> */
[----:B-1----:R-:W-:Y:S02]  /*65f0*/  F2FP.F16.F32.PACK_AB R25, R13, R12 ;  /* 0x0000000c0d19723e */ /* 0x002fe400000000ff */
        /* <DEDUP_REMOVED lines=29> */
[----:B------:R-:W-:Y:S01]  /*67d0*/  F2FP.F16.F32.PACK_AB R86, R136, R145 ;  /* 0x000000918856723e */ /* 0x000fe200000000ff */
[----:B------:R-:W-:Y:S06]  /*67e0*/  @!P0 BRA `(.L_x_19) ;  /* 0x0000000000048947 */ /* 0x000fec0003800000 */
[----:B------:R-:W-:Y:S01]  /*67f0*/  BPT.TRAP 0x1 ;  /* 0x000000040000795c */ /* 0x000fe20000300000 */
.L_x_19:
[----:B------:R-:W1:Y:S02]  /*6800*/  SYNCS.PHASECHK.TRANS64.TRYWAIT P1, [UR38+0x37008], R4 ;  /* 0x03700804ff0075a7 */ /* 0x000e640008020166 */
[----:B-1----:R-:W-:Y:S05]  /*6810*/  @!P1 BRA `(.L_x_20) ;  /* 0x0000012000349947 */ /* 0x002fea0003800000 */
.L_x_110:
[----:B------:R-:W-:Y:S01]  /*6820*/  UIADD3 UR6, UR24, 0xa00, URZ ;  /* 0x00000a0018067890 */ /* 0x000fe2000fffe03f */
[----:B------:R-:W-:Y:S01]  /*6830*/  WARPGROUP.ARRIVE ;  /* 0x00000000000079c5 */ /* 0x000fe20000000000 */
[----:B------:R-:W-:Y:S01]  /*6840*/  UMOV UR7, 0xc0000010 ;  /* 0xc000001000077882 */ /* 0x000fe20000000000 */
[----:B------:R-:W-:Y:S01]  /*6850*/  UIADD3 UR10, UR24, 0xc00, URZ ;  /* 0x00000c00180a7890 */ /* 0x000fe2000fffe03f */
[----:B------:R-:W-:Y:S01]  /*6860*/  F2FP.F16.F32.PACK_AB R87, R10, R9 ;  /* 0x000000090a57723e */ /* 0x000fe200000000ff */
[----:B------:R-:W-:Y:S01]  /*6870*/  UMOV UR11, 0xc0000010 ;  /* 0xc0000010000b7882 */ /* 0x000fe20000000000 */
[----:B------:R-:W-:Y:S01]  /*6880*/  UIADD3 UR14, UR24, 0xe00, URZ ;  /* 0x00000e00180e7890 */ /* 0x000fe2000fffe03f */
[----:B------:R-:W-:Y:S02]  /*6890*/  UMOV UR15, 0xc0000010 ;  /* 0xc0000010000f7882 */ /* 0x000fe40000000000 */
[----:B------:R-:W-:Y:S01]  /*68a0*/  HGMMA.64x16x16.F32 R184, R24, gdesc[UR4].tnspB, RZ, !UPT, gsb0 ;  /* 0x4020000418b87df0 */ /* 0x000fe2000c0008ff */
[----:B------:R-:W-:Y:S01]  /*68b0*/  UIADD3 UR18, UR24, 0x1000, URZ ;  /* 0x0000100018127890 */ /* 0x000fe2000fffe03f */
[----:B------:R-:W-:Y:S01]  /*68c0*/  UMOV UR19, 0xc0000010 ;  /* 0xc000001000137882 */ /* 0x000fe20000000000 */
[----:B------:R-:W-:Y:S01]  /*68d0*/  UIADD3 UR6, UR24, 0x1200, URZ ;  /* 0x0000120018067890 */ /* 0x000fe2000fffe03f */
[----:B------:R-:W-:Y:S01]  /*68e0*/  UMOV UR7, 0xc0000010 ;  /* 0xc000001000077882 */ /* 0x000fe20000000000 */
[----:B------:R-:W-:-:S02]  /*68f0*/  WARPGROUP.DEPBAR.LE gsb0, 0x0 ;  /* 0x00008000000079c5 */ /* 0x000fc40000010000 */
[----:B------:R-:W-:-:S06]  /*6900*/  WARPGROUP.ARRIVE ;  /* 0x00000000000079c5 */ /* 0x000fcc0000000000 */
[----:B------:R-:W-:Y:S01]  /*6910*/  HGMMA.64x16x16.F32 R176, R24, gdesc[UR8].tnspB, RZ, !UPT, gsb0 ;  /* 0x4020000818b07df0 */ /* 0x000fe2000c0008ff */
[----:B------:R-:W-:Y:S01]  /*6920*/  UIADD3 UR10, UR24, 0xc20, URZ ;  /* 0x00000c20180a7890 */ /* 0x000fe2000fffe03f */
[----:B------:R-:W-:Y:S01]  /*6930*/  UMOV UR11, 0xc0000010 ;  /* 0xc0000010000b7882 */ /* 0x000fe20000000000 */
[----:B------:R-:W-:Y:S02]  /*6940*/  WARPGROUP.DEPBAR.LE gsb0, 0x0 ;  /* 0x00008000000079c5 */ /* 0x000fe40000010000 */
        /* <DEDUP_REMOVED lines=16> */
[----:B------:R-:W-:Y:S01]  /*6a50*/  HGMMA.64x16x16.F32 R184, R28, gdesc[UR4].tnspB, R184, gsb0 ;  /* 0x402000041cb87df0 */ /* 0x000fe200080008b8 */
        /* <DEDUP_REMOVED lines=354> */
[----:B------:R-:W-:Y:S03]  /*8080*/  HGMMA.64x16x16.F32 R176, R84, gdesc[UR8].tnspB, R176, gsb0 ;  /* 0x4020000854b07df0 */ /* 0x000fe600080008b0 */
        /* <DEDUP_REMOVED lines=10> */
[----:B------:R-:W-:Y:S05]  /*8130*/  @!P0 BRA `(.L_x_21) ;  /* 0x0000000000048947 */ /* 0x000fea0003800000 */
[----:B------:R-:W-:Y:S01]  /*8140*/  BPT.TRAP 0x1 ;  /* 0x000000040000795c */ /* 0x000fe20000300000 */
.L_x_21:
[----:B------:R-:W-:Y:S01]  /*8150*/  UISETP.EQ.AND UP0, UPT, UR37, URZ, !UP0 ;  /* 0x0000003f2500728c */ /* 0x000fe2000c702270 */
[----:B-1----:R-:W-:Y:S01]  /*8160*/  IMAD.MOV.U32 R4, RZ, RZ, RZ ;  /* 0x000000ffff047224 */ /* 0x002fe200078e00ff */
[----:B------:R-:W-:Y:S02]  /*8170*/  UIADD3 UR6, UR38, 0x37028, URZ ;  /* 0x0003702826067890 */ /* 0x000fe4000fffe03f */
[----:B------:R-:W-:Y:S02]  /*8180*/  USEL UR7, URZ, 0x1, !UP0 ;  /* 0x000000013f077887 */ /* 0x000fe4000c000000 */
[----:B------:R-:W-:Y:S02]  /*8190*/  UPRMT UR6, URZ, 0x654, UR6 ;  /* 0x000006543f067896 */ /* 0x000fe40008000006 */
[----:B------:R-:W-:-:S04]  /*81a0*/  USEL UR7, UR7, 0x2, UP1 ;  /* 0x0000000207077887 */ /* 0x000fc80008800000 */
[----:B------:R-:W-:-:S03]  /*81b0*/  UISETP.GT.U32.AND UP0, UPT, UR7, 0x1, UPT ;  /* 0x000000010700788c */ /* 0x000fc6000bf04070 */
[----:B------:R-:W-:Y:S03]  /*81c0*/  SYNCS.ARRIVE.TRANS64.RED.A1T0 RZ, [UR6], RZ ;  /* 0x000000ffffff79a7 */ /* 0x000fe60008100406 */
[----:B------:R-:W-:-:S13]  /*81d0*/  PLOP3.LUT P1, PT, PT, PT, UP0, 0x80, 0x0 ;  /* 0x000000000000781c */ /* 0x000fda0003f2f008 */
[----:B------:R-:W-:Y:S05]  /*81e0*/  @P1 BRA `(.L_x_22) ;  /* 0x0000000000041947 */ /* 0x000fea0003800000 */
[----:B------:R-:W-:Y:S01]  /*81f0*/  BPT.TRAP 0x1 ;  /* 0x000000040000795c */ /* 0x000fe20000300000 */
.L_x_22:
[C---:B------:R-:W-:Y:S01]  /*8200*/  ISETP.GE.AND P2, PT, R8.reuse, 0x3, PT ;  /* 0x000000030800780c */ /* 0x040fe20003f46270 */
[----:B------:R-:W-:Y:S01]  /*8210*/  UMOV UR25, 0x1 ;  /* 0x0000000100197882 */ /* 0x000fe20000000000 */
[----:B------:R-:W-:Y:S01]  /*8220*/  UMOV UR27, 0x2 ;  /* 0x00000002001b7882 */ /* 0x000fe20000000000 */
[----:B------:R-:W-:Y:S02]  /*8230*/  IADD3 R3, R3, 0x100, RZ ;  /* 0x0000010003037810 */ /* 0x000fe40007ffe0ff */
[----:B------:R-:W-:-:S08]  /*8240*/  IADD3 R8, R8, -0x1, RZ ;  /* 0xffffffff08087810 */ /* 0x000fd00007ffe0ff */
[----:B------:R-:W-:Y:S05]  /*8250*/  @!P2 BRA `(.L_x_23) ;  /* 0x0000005c00aca947 */ /* 0x000fea0003800000 */
[----:B------:R-:W-:Y:S01]  /*8260*/  IMAD.MOV.U32 R13, RZ, RZ, R7 ;  /* 0x000000ffff0d7224 */ /* 0x000fe200078e0007 */
[----:B------:R-:W-:Y:S01]  /*8270*/  MOV R9, R11 ;  /* 0x0000000b00097202 */ /* 0x000fe20000000f00 */
[----:B------:R-:W-:Y:S01]  /*8280*/  UMOV UR27, 0x2 ;  /* 0x00000002001b7882 */ /* 0x000fe20000000000 */
[----:B------:R-:W-:Y:S01]  /*8290*/  MOV R4, RZ ;  /* 0x000000ff00047202 */ /* 0x000fe20000000f00 */
[----:B------:R-:W-:Y:S01]  /*82a0*/  UMOV UR25, 0x1 ;  /* 0x0000000100197882 */ /* 0x000fe20000000000 */
[----:B------:R-:W-:-:S05]  /*82b0*/  ULDC UR29, c[0x0][0x604] ;  /* 0x00018100001d7ab9 */ /* 0x000fca0000000800 */
.L_x_34:
[----:B------:R-:W-:-:S13]  /*82c0*/  PLOP3.LUT P3, PT, PT, PT, UP1, 0x80, 0x0 ;  /* 0x000000000000781c */ /* 0x000fda0003f6f018 */
[----:B------:R-:W-:Y:S05]  /*82d0*/  @!P3 BRA `(.L_x_24) ;  /* 0x000000000004b947 */ /* 0x000fea0003800000 */
[----:B------:R-:W-:Y:S01]  /*82e0*/  BPT.TRAP 0x1 ;  /* 0x000000040000795c */ /* 0x000fe20000300000 */
.L_x_24:
[----:B------:R-:W-:Y:S01]  /*82f0*/  ULEA UR6, UR27, UR38, 0x3 ;  /* 0x000000261b067291 */ /* 0x000fe2000f8e183f */
[----:B------:R-:W-:-:S08]  /*8300*/  SHF.L.U32 R7, R4, 0x1f, RZ ;  /* 0x0000001f04077819 */ /* 0x000fd000000006ff */
[----:B------:R-:W1:Y:S02]  /*8310*/  SYNCS.PHASECHK.TRANS64.TRYWAIT P2, [UR6+0x37000], R7 ;  /* 0x03700007ff0075a7 */ /* 0x000e640008040146 */
[----:B-1----:R-:W-:Y:S05]  /*8320*/  @!P2 BRA `(.L_x_25) ;  /* 0x000001040088a947 */ /* 0x002fea0003800000 */
.L_x_111:
[----:B------:R-:W-:Y:S01]  /*8330*/  UIMAD UR6, UR27, 0xa00, UR26 ;  /* 0x00000a001b0678a4 */ /* 0x000fe2000f8e021a */
[----:B------:R-:W-:Y:S01]  /*8340*/  WARPGROUP.ARRIVE ;  /* 0x00000000000079c5 */ /* 0x000fe20000000000 */
[----:B------:R-:W-:Y:S01]  /*8350*/  UMOV UR7, 0xc0000010 ;  /* 0xc000001000077882 */ /* 0x000fe20000000000 */
[----:B------:R-:W-:Y:S01]  /*8360*/  UMOV UR23, 0xc0000010 ;  /* 0xc000001000177882 */ /* 0x000fe20000000000 */
[----:B------:R-:W-:Y:S02]  /*8370*/  UIADD3 UR22, UR6, 0x200, URZ ;  /* 0x0000020006167890 */ /* 0x000fe4000fffe03f */
[----:B------:R-:W-:Y:S01]  /*8380*/  UIADD3 UR10, UR6, 0x400, URZ ;  /* 0x00000400060a7890 */ /* 0x000fe2000fffe03f */
[----:B------:R-:W-:Y:S02]  /*8390*/  UMOV UR11, 0xc0000010 ;  /* 0xc0000010000b7882 */ /* 0x000fe40000000000 */
[----:B------:R-:W-:Y:S01]  /*83a0*/  HGMMA.64x256x16.F32 R24, gdesc[UR4], RZ, !UPT, gsb0 ;  /* 0x03e00000041879f0 */ /* 0x000fe2000c0008ff */
[----:B------:R-:W-:Y:S01]  /*83b0*/  UIADD3 UR14, UR6, 0x600, URZ ;  /* 0x00000600060e7890 */ /* 0x000fe2000fffe03f */
[----:B------:R-:W-:Y:S01]  /*83c0*/  UMOV UR15, 0xc0000010 ;  /* 0xc0000010000f7882 */ /* 0x000fe20000000000 */
[----:B------:R-:W-:Y:S01]  /*83d0*/  UIADD3 UR18, UR6, 0x800, URZ ;  /* 0x0000080006127890 */ /* 0x000fe2000fffe03f */
[----:B------:R-:W-:Y:S01]  /*83e0*/  UMOV UR19, 0xc0000010 ;  /* 0xc000001000137882 */ /* 0x000fe20000000000 */
[----:B------:R-:W-:-:S04]  /*83f0*/  UIADD3 UR6, UR27, 0x1, URZ ;  /* 0x000000011b067890 */ /* 0x000fc8000fffe03f */
[----:B------:R-:W-:-:S04]  /*8400*/  UISETP.NE.AND UP0, UPT, UR6, 0x5, UPT ;  /* 0x000000050600788c */ /* 0x000fc8000bf05270 */
[----:B------:R-:W-:Y:S02]  /*8410*/  USEL UR7, URZ, 0x1, UP0 ;  /* 0x000000013f077887 */ /* 0x000fe40008000000 */
[----:B------:R-:W-:-:S04]  /*8420*/  USEL UR6, UR6, URZ, UP0 ;  /* 0x0000003f06067287 */ /* 0x000fc80008000000 */
[----:B------:R-:W-:Y:S01]  /*8430*/  LOP3.LUT R4, R4, UR7, RZ, 0x3c, !PT ;  /* 0x0000000704047c12 */ /* 0x000fe2000f8e3cff */
[----:B------:R-:W-:Y:S02]  /*8440*/  WARPGROUP.DEPBAR.LE gsb0, 0x0 ;  /* 0x00008000000079c5 */ /* 0x000fe40000010000 */
[----:B------:R-:W-:-:S06]  /*8450*/  WARPGROUP.ARRIVE ;  /* 0x00000000000079c5 */ /* 0x000fcc0000000000 */
[----:B------:R-:W-:Y:S03]  /*8460*/  HGMMA.64x256x16.F32 R24, gdesc[UR20], R24, gsb0 ;  /* 0x03e00000141879f0 */ /* 0x000fe60008000818 */
[----:B------:R-:W-:Y:S02]  /*8470*/  WARPGROUP.DEPBAR.LE gsb0, 0x0 ;  /* 0x00008000000079c5 */ /* 0x000fe40000010000 */
[----:B------:R-:W-:-:S15]  /*8480*/  WARPGROUP.ARRIVE ;  /* 0x00000000000079c5 */ /* 0x000fde0000000000 */
[----:B------:R-:W-:-:S08]  /*8490*/  NOP ;  /* 0x0000000000007918 */ /* 0x000fd00000000000 */
        /* <DEDUP_REMOVED lines=10> */
[----:B------:R-:W-:Y:S05]  /*8540*/  @!P3 BRA `(.L_x_26) ;  /* 0x000000000004b947 */ /* 0x000fea0003800000 */
[----:B------:R-:W-:Y:S01]  /*8550*/  BPT.TRAP 0x1 ;  /* 0x000000040000795c */ /* 0x000fe20000300000 */
.L_x_26:
[----:B-1----:R-:W-:Y:S01]  /*8560*/  FMNMX R10, R24, R13, !PT ;  /* 0x0000000d180a7209 */ /* 0x002fe20007800000 */
[----:B------:R-:W-:Y:S01]  /*8570*/  ULEA UR7, UR6, UR38, 0x3 ;  /* 0x0000002606077291 */ /* 0x000fe2000f8e183f */
[----:B------:R-:W-:Y:S02]  /*8580*/  FMNMX R16, R26, R9, !PT ;  /* 0x000000091a107209 */ /* 0x000fe40007800000 */
[----:B------:R-:W-:-:S04]  /*8590*/  FMNMX R7, R25, R10, !PT ;  /* 0x0000000a19077209 */ /* 0x000fc80007800000 */
        /* <DEDUP_REMOVED lines=61> */
[----:B------:R-:W-:-:S05]  /*8970*/  FMNMX R11, R149, R10, !PT ;  /* 0x0000000a950b7209 */ /* 0x000fca0007800000 */
[----:B------:R-:W1:Y:S02]  /*8980*/  SHFL.BFLY PT, R10, R11, 0x1, 0x1f ;  /* 0x0c201f000b0a7f89 */ /* 0x000e6400000e0000 */
[----:B-1----:R-:W-:Y:S02]  /*8990*/  FMNMX R14, R11, R10, !PT ;  /* 0x0000000a0b0e7209 */ /* 0x002fe40007800000 */
[----:B------:R-:W-:-:S03]  /*89a0*/  FMNMX R11, R27, R16, !PT ;  /* 0x000000101b0b7209 */ /* 0x000fc60007800000 */
[----:B------:R-:W1:Y:S01]  /*89b0*/  SHFL.BFLY PT, R7, R14, 0x2, 0x1f ;  /* 0x0c401f000e077f89 */ /* 0x000e6200000e0000 */
[----:B------:R-:W-:-:S04]  /*89c0*/  FMNMX R16, R30, R11, !PT ;  /* 0x0000000b1e107209 */ /* 0x000fc80007800000 */
[----:B------:R-:W-:-:S04]  /*89d0*/  FMNMX R11, R31, R16, !PT ;  /* 0x000000101f0b7209 */ /* 0x000fc80007800000 */
[----:B------:R-:W-:-:S04]  /*89e0*/  FMNMX R16, R34, R11, !PT ;  /* 0x0000000b22107209 */ /* 0x000fc80007800000 */
[----:B------:R-:W-:-:S04]  /*89f0*/  FMNMX R11, R35, R16, !PT ;  /* 0x00000010230b7209 */ /* 0x000fc80007800000 */
[----:B------:R-:W-:-:S04]  /*8a00*/  FMNMX R16, R38, R11, !PT ;  /* 0x0000000b26107209 */ /* 0x000fc80007800000 */
[----:B------:R-:W-:Y:S02]  /*8a10*/  FMNMX R11, R39, R16, !PT ;  /* 0x00000010270b7209 */ /* 0x000fe40007800000 */
[----:B-1----:R-:W-:Y:S02]  /*8a20*/  FMNMX R7, R14, R7, !PT ;  /* 0x000000070e077209 */ /* 0x002fe40007800000 */
[----:B------:R-:W-:Y:S02]  /*8a30*/  FMNMX R18, R42, R11, !PT ;  /* 0x0000000b2a127209 */ /* 0x000fe40007800000 */
[----:B------:R-:W-:Y:S02]  /*8a40*/  FSETP.NEU.AND P2, PT, R7, -INF , PT ;  /* 0xff8000000700780b */ /* 0x000fe40003f4d000 */
[----:B------:R-:W-:Y:S02]  /*8a50*/  FMNMX R11, R43, R18, !PT ;  /* 0x000000122b0b7209 */ /* 0x000fe40007800000 */
[----:B------:R-:W-:-:S02]  /*8a60*/  FSEL R10, R7, RZ, P2 ;  /* 0x000000ff070a7208 */ /* 0x000fc40001000000 */
[----:B------:R-:W-:-:S03]  /*8a70*/  FMNMX R18, R46, R11, !PT ;  /* 0x0000000b2e127209 */ /* 0x000fc60007800000 */
[----:B------:R-:W-:Y:S01]  /*8a80*/  FMUL R12, R10, UR29 ;  /* 0x0000001d0a0c7c20 */ /* 0x000fe20008400000 */
[----:B------:R-:W-:-:S03]  /*8a90*/  FMNMX R11, R47, R18, !PT ;  /* 0x000000122f0b7209 */ /* 0x000fc60007800000 */
[--C-:B------:R-:W-:Y:S01]  /*8aa0*/  FFMA R24, R24, UR29, -R12.reuse ;  /* 0x0000001d18187c23 */ /* 0x100fe2000800080c */
[--C-:B------:R-:W-:Y:S01]  /*8ab0*/  FFMA R15, R25, UR29, -R12.reuse ;  /* 0x0000001d190f7c23 */ /* 0x100fe2000800080c */
[--C-:B------:R-:W-:Y:S01]  /*8ac0*/  FFMA R198, R29, UR29, -R12.reuse ;  /* 0x0000001d1dc67c23 */ /* 0x100fe2000800080c */
[--C-:B------:R-:W-:Y:S01]  /*8ad0*/  FFMA R25, R28, UR29, -R12.reuse ;  /* 0x0000001d1c197c23 */ /* 0x100fe2000800080c */
[--C-:B------:R-:W-:Y:S01]  /*8ae0*/  FFMA R33, R33, UR29, -R12.reuse ;  /* 0x0000001d21217c23 */ /* 0x100fe2000800080c */
[----:B------:R-:W-:Y:S01]  /*8af0*/  FSETP.GEU.AND P5, PT, R24, -126, PT ;  /* 0xc2fc00001800780b */ /* 0x000fe20003fae000 */
        /* <DEDUP_REMOVED lines=9> */
[--C-:B------:R-:W-:Y:S01]  /*8b90*/  FFMA R41, R41, UR29, -R12.reuse ;  /* 0x0000001d29297c23 */ /* 0x100fe2000800080c */
[--C-:B------:R-:W-:Y:S01]  /*8ba0*/  FFMA R37, R48, UR29, -R12.reuse ;  /* 0x0000001d30257c23 */ /* 0x100fe2000800080c */
[--C-:B------:R-:W-:Y:S01]  /*8bb0*/  FFMA R16, R53, UR29, -R12.reuse ;  /* 0x0000001d35107c23 */ /* 0x100fe2000800080c */
[----:B------:R-:W-:Y:S01]  /*8bc0*/  @!P5 FMUL R24, R24, 0.5 ;  /* 0x3f0000001818d820 */ /* 0x000fe20000400000 */
[--C-:B------:R-:W-:Y:S01]  /*8bd0*/  FFMA R52, R52, UR29, -R12.reuse ;  /* 0x0000001d34347c23 */ /* 0x100fe2000800080c */
[----:B------:R-:W-:Y:S01]  /*8be0*/  @!P2 FMUL R15, R15, 0.5 ;  /* 0x3f0000000f0fa820 */ /* 0x000fe20000400000 */
[--C-:B------:R-:W-:Y:S01]  /*8bf0*/  FFMA R60, R60, UR29, -R12.reuse ;  /* 0x0000001d3c3c7c23 */ /* 0x100fe2000800080c */
[----:B------:R-:W1:Y:S01]  /*8c00*/  MUFU.EX2 R28, R24 ;  /* 0x00000018001c7308 */ /* 0x000e620000000800 */
[----:B------:R-:W-:Y:S01]  /*8c10*/  @!P3 FMUL R198, R198, 0.5 ;  /* 0x3f000000c6c6b820 */ /* 0x000fe20000400000 */
[----:B------:R-:W-:Y:S01]  /*8c20*/  @!P6 FMUL R25, R25, 0.5 ;  /* 0x3f0000001919e820 */ /* 0x000fe20000400000 */
[----:B------:R-:W-:Y:S01]  /*8c30*/  FMNMX R18, R50, R11, !PT ;  /* 0x0000000b32127209 */ /* 0x000fe20007800000 */
[----:B------:R-:W-:Y:S01]  /*8c40*/  @!P4 FMUL R32, R32, 0.5 ;  /* 0x3f0000002020c820 */ /* 0x000fe20000400000 */
[--C-:B------:R-:W-:Y:S01]  /*8c50*/  FFMA R17, R61, UR29, -R12.reuse ;  /* 0x0000001d3d117c23 */ /* 0x100fe2000800080c */
[--C-:B------:R-:W-:Y:S01]  /*8c60*/  FFMA R68, R68, UR29, -R12.reuse ;  /* 0x0000001d44447c23 */ /* 0x100fe2000800080c */
[----:B------:R-:W-:Y:S01]  /*8c70*/  FMNMX R11, R51, R18, !PT ;  /* 0x00000012330b7209 */ /* 0x000fe20007800000 */
[----:B------:R2:W3:Y:S01]  /*8c80*/  MUFU.EX2 R29, R15 ;  /* 0x0000000f001d7308 */ /* 0x0004e20000000800 */
[--C-:B------:R-:W-:Y:S01]  /*8c90*/  FFMA R48, R73, UR29, -R12.reuse ;  /* 0x0000001d49307c23 */ /* 0x100fe2000800080c */
[--C-:B------:R-:W-:Y:S01]  /*8ca0*/  FFMA R76, R76, UR29, -R12.reuse ;  /* 0x0000001d4c4c7c23 */ /* 0x100fe2000800080c */
[----:B------:R-:W-:Y:S01]  /*8cb0*/  FMNMX R18, R54, R11, !PT ;  /* 0x0000000b36127209 */ /* 0x000fe20007800000 */
[--C-:B------:R-:W-:Y:S01]  /*8cc0*/  FFMA R53, R80, UR29, -R12.reuse ;  /* 0x0000001d50357c23 */ /* 0x100fe2000800080c */
[--C-:B------:R-:W-:Y:S01]  /*8cd0*/  FFMA R19, R77, UR29, -R12.reuse ;  /* 0x0000001d4d137c23 */ /* 0x100fe2000800080c */
[--C-:B------:R-:W-:Y:S01]  /*8ce0*/  FFMA R21, R93, UR29, -R12.reuse ;  /* 0x0000001d5d157c23 */ /* 0x100fe2000800080c */
[----:B------:R-:W-:Y:S01]  /*8cf0*/  FMNMX R11, R55, R18, !PT ;  /* 0x00000012370b7209 */ /* 0x000fe20007800000 */
[----:B------:R-:W4:Y:S01]  /*8d00*/  MUFU.EX2 R198, R198 ;  /* 0x000000c600c67308 */ /* 0x000f220000000800 */
[----:B-1----:R-:W-:Y:S01]  /*8d10*/  @!P5 FMUL R28, R28, R28 ;  /* 0x0000001c1c1cd220 */ /* 0x002fe20000400000 */
[----:B------:R-:W-:Y:S01]  /*8d20*/  FSETP.GEU.AND P5, PT, R33, -126, PT ;  /* 0xc2fc00002100780b */ /* 0x000fe20003fae000 */
[--C-:B--2---:R-:W-:Y:S01]  /*8d30*/  FFMA R15, R45, UR29, -R12.reuse ;  /* 0x0000001d2d0f7c23 */ /* 0x104fe2000800080c */
[--C-:B------:R-:W-:Y:S01]  /*8d40*/  FFMA R45, R64, UR29, -R12.reuse ;  /* 0x0000001d402d7c23 */ /* 0x100fe2000800080c */
[----:B------:R-:W-:Y:S01]  /*8d50*/  FMNMX R18, R58, R11, !PT ;  /* 0x0000000b3a127209 */ /* 0x000fe20007800000 */
[--C-:B------:R-:W-:Y:S01]  /*8d60*/  FFMA R61, R96, UR29, -R12.reuse ;  /* 0x0000001d603d7c23 */ /* 0x100fe2000800080c */
[--C-:B------:R-:W-:Y:S01]  /*8d70*/  FFMA R80, R100, UR29, -R12.reuse ;  /* 0x0000001d64507c23 */ /* 0x100fe2000800080c */
[----:B------:R-:W1:Y:S01]  /*8d80*/  MUFU.EX2 R25, R25 ;  /* 0x0000001900197308 */ /* 0x000e620000000800 */
[----:B---3--:R-:W-:Y:S01]  /*8d90*/  @!P2 FMUL R29, R29, R29 ;  /* 0x0000001d1d1da220 */ /* 0x008fe20000400000 */
[----:B------:R-:W-:Y:S01]  /*8da0*/  FSETP.GEU.AND P2, PT, R36, -126, PT ;  /* 0xc2fc00002400780b */ /* 0x000fe20003f4e000 */
[--C-:B------:R-:W-:Y:S01]  /*8db0*/  FFMA R23, R101, UR29, -R12.reuse ;  /* 0x0000001d65177c23 */ /* 0x100fe2000800080c */
[----:B------:R-:W-:Y:S01]  /*8dc0*/  FMNMX R11, R59, R18, !PT ;  /* 0x000000123b0b7209 */ /* 0x000fe20007800000 */
[--C-:B------:R-:W-:Y:S01]  /*8dd0*/  FFMA R77, R108, UR29, -R12.reuse ;  /* 0x0000001d6c4d7c23 */ /* 0x100fe2000800080c */
[--C-:B------:R-:W-:Y:S01]  /*8de0*/  FFMA R73, R117, UR29, -R12.reuse ;  /* 0x0000001d75497c23 */ /* 0x100fe2000800080c */
[----:B------:R-:W-:Y:S01]  /*8df0*/  @!P5 FMUL R33, R33, 0.5 ;  /* 0x3f0000002121d820 */ /* 0x000fe20000400000 */
[----:B------:R-:W2:Y:S01]  /*8e00*/  MUFU.EX2 R24, R32 ;  /* 0x0000002000187308 */ /* 0x000ea20000000800 */
[----:B----4-:R-:W-:Y:S01]  /*8e10*/  @!P3 FMUL R198, R198, R198 ;  /* 0x000000c6c6c6b220 */ /* 0x010fe20000400000 */
[----:B------:R-:W-:Y:S01]  /*8e20*/  FSETP.GEU.AND P3, PT, R40, -126, PT ;  /* 0xc2fc00002800780b */ /* 0x000fe20003f6e000 */
[--C-:B------:R-:W-:Y:S01]  /*8e30*/  FFMA R93, R129, UR29, -R12.reuse ;  /* 0x0000001d815d7c23 */ /* 0x100fe2000800080c */
[----:B------:R-:W-:Y:S01]  /*8e40*/  FMNMX R18, R62, R11, !PT ;  /* 0x0000000b3e127209 */ /* 0x000fe20007800000 */
[--C-:B------:R-:W-:Y:S01]  /*8e50*/  FFMA R100, R136, UR29, -R12.reuse ;  /* 0x0000001d88647c23 */ /* 0x100fe2000800080c */
[--C-:B------:R-:W-:Y:S01]  /*8e60*/  FFMA R101, R137, UR29, -R12.reuse ;  /* 0x0000001d89657c23 */ /* 0x100fe2000800080c */
[----:B------:R-:W-:Y:S01]  /*8e70*/  @!P2 FMUL R36, R36, 0.5 ;  /* 0x3f0000002424a820 */ /* 0x000fe20000400000 */
[----:B------:R-:W3:Y:S01]  /*8e80*/  MUFU.EX2 R199, R33 ;  /* 0x0000002100c77308 */ /* 0x000ee20000000800 */
[----:B-1----:R-:W-:Y:S01]  /*8e90*/  @!P6 FMUL R25, R25, R25 ;  /* 0x000000191919e220 */ /* 0x002fe20000400000 */
[----:B------:R-:W-:Y:S01]  /*8ea0*/  FSETP.GEU.AND P6, PT, R14, -126, PT ;  /* 0xc2fc00000e00780b */ /* 0x000fe20003fce000 */
[--C-:B------:R-:W-:Y:S01]  /*8eb0*/  FFMA R108, R144, UR29, -R12.reuse ;  /* 0x0000001d906c7c23 */ /* 0x100fe2000800080c */
[----:B------:R-:W-:Y:S01]  /*8ec0*/  FMNMX R11, R63, R18, !PT ;  /* 0x000000123f0b7209 */ /* 0x000fe20007800000 */
[--C-:B------:R-:W-:Y:S01]  /*8ed0*/  FFMA R18, R69, UR29, -R12.reuse ;  /* 0x0000001d45127c23 */ /* 0x100fe2000800080c */
[--C-:B------:R-:W-:Y:S01]  /*8ee0*/  FFMA R69, R113, UR29, -R12.reuse ;  /* 0x0000001d71457c23 */ /* 0x100fe2000800080c */
[----:B------:R-:W-:Y:S01]  /*8ef0*/  @!P3 FMUL R40, R40, 0.5 ;  /* 0x3f0000002828b820 */ /* 0x000fe20000400000 */
[----:B------:R1:W4:Y:S01]  /*8f00*/  MUFU.EX2 R197, R36 ;  /* 0x0000002400c57308 */ /* 0x0003220000000800 */
[----:B--2---:R-:W-:Y:S01]  /*8f10*/  @!P4 FMUL R24, R24, R24 ;  /* 0x000000181818c220 */ /* 0x004fe20000400000 */
[----:B------:R-:W-:Y:S01]  /*8f20*/  FSETP.GEU.AND P4, PT, R41, -126, PT ;  /* 0xc2fc00002900780b */ /* 0x000fe20003f8e000 */
[--C-:B------:R-:W-:Y:S01]  /*8f30*/  FFMA R113, R149, UR29, -R12.reuse ;  /* 0x0000001d95717c23 */ /* 0x100fe2000800080c */
[----:B------:R-:W-:Y:S01]  /*8f40*/  FMNMX R20, R66, R11, !PT ;  /* 0x0000000b42147209 */ /* 0x000fe20007800000 */
[----:B------:R-:W-:-:S02]  /*8f50*/  FFMA R148, R148, UR29, -R12 ;  /* 0x0000001d94947c23 */ /* 0x000fc4000800080c */
[----:B------:R-:W-:Y:S01]  /*8f60*/  @!P6 FMUL R14, R14, 0.5 ;  /* 0x3f0000000e0ee820 */ /* 0x000fe20000400000 */
[----:B------:R2:W5:Y:S01]  /*8f70*/  MUFU.EX2 R33, R40 ;  /* 0x0000002800217308 */ /* 0x0005620000000800 */
[----:B---3--:R-:W-:Y:S01]  /*8f80*/  @!P5 FMUL R199, R199, R199 ;  /* 0x000000c7c7c7d220 */ /* 0x008fe20000400000 */
[----:B------:R-:W-:Y:S01]  /*8f90*/  FSETP.GEU.AND P5, PT, R44, -126, PT ;  /* 0xc2fc00002c00780b */ /* 0x000fe20003fae000 */
[--C-:B-1----:R-:W-:Y:S01]  /*8fa0*/  FFMA R36, R49, UR29, -R12.reuse ;  /* 0x0000001d31247c23 */ /* 0x102fe2000800080c */
[--C-:B------:R-:W-:Y:S01]  /*8fb0*/  FFMA R49, R72, UR29, -R12.reuse ;  /* 0x0000001d48317c23 */ /* 0x100fe2000800080c */
[----:B------:R-:W-:Y:S01]  /*8fc0*/  FMNMX R11, R67, R20, !PT ;  /* 0x00000014430b7209 */ /* 0x000fe20007800000 */
[--C-:B------:R-:W-:Y:S01]  /*8fd0*/  FFMA R72, R112, UR29, -R12.reuse ;  /* 0x0000001d70487c23 */ /* 0x100fe2000800080c */
[----:B------:R-:W-:Y:S01]  /*8fe0*/  @!P4 FMUL R41, R41, 0.5 ;  /* 0x3f0000002929c820 */ /* 0x000fe20000400000 */
[----:B------:R-:W1:Y:S01]  /*8ff0*/  MUFU.EX2 R14, R14 ;  /* 0x0000000e000e7308 */ /* 0x000e620000000800 */
[----:B----4-:R-:W-:Y:S01]  /*9000*/  @!P2 FMUL R197, R197, R197 ;  /* 0x000000c5c5c5a220 */ /* 0x010fe20000400000 */
[----:B------:R-:W-:Y:S01]  /*9010*/  FSETP.GEU.AND P2, PT, R15, -126, PT ;  /* 0xc2fc00000f00780b */ /* 0x000fe20003f4e000 */
[--C-:B--2---:R-:W-:Y:S01]  /*9020*/  FFMA R40, R57, UR29, -R12.reuse ;  /* 0x0000001d39287c23 */ /* 0x104fe2000800080c */
[----:B------:R-:W-:Y:S01]  /*9030*/  FMNMX R20, R70, R11, !PT ;  /* 0x0000000b46147209 */ /* 0x000fe20007800000 */
[----:B------:R-:W-:-:S02]  /*9040*/  FFMA R57, R88, UR29, -R12 ;  /* 0x0000001d58397c23 */ /* 0x000fc4000800080c */
[----:B------:R-:W-:Y:S01]  /*9050*/  @!P5 FMUL R44, R44, 0.5 ;  /* 0x3f0000002c2cd820 */ /* 0x000fe20000400000 */
[----:B------:R2:W3:Y:S01]  /*9060*/  MUFU.EX2 R32, R41 ;  /* 0x0000002900207308 */ /* 0x0004e20000000800 */
[----:B-----5:R-:W-:Y:S01]  /*9070*/  @!P3 FMUL R33, R33, R33 ;  /* 0x000000212121b220 */ /* 0x020fe20000400000 */
[----:B------:R-:W-:Y:S02]  /*9080*/  FSETP.GEU.AND P3, PT, R36, -126, PT ;  /* 0xc2fc00002400780b */ /* 0x000fe40003f6e000 */
[----:B------:R-:W-:-:S03]  /*9090*/  FMNMX R11, R71, R20, !PT ;  /* 0x00000014470b7209 */ /* 0x000fc60007800000 */
[----:B------:R-:W-:Y:S01]  /*90a0*/  @!P2 FMUL R15, R15, 0.5 ;  /* 0x3f0000000f0fa820 */ /* 0x000fe20000400000 */
[----:B------:R4:W5:Y:S01]  /*90b0*/  MUFU.EX2 R196, R44 ;  /* 0x0000002c00c47308 */ /* 0x0009620000000800 */
[----:B-1----:R-:W-:Y:S01]  /*90c0*/  @!P6 FMUL R14, R14, R14 ;  /* 0x0000000e0e0ee220 */ /* 0x002fe20000400000 */
[----:B------:R-:W-:Y:S01]  /*90d0*/  FSETP.GEU.AND P6, PT, R37, -126, PT ;  /* 0xc2fc00002500780b */ /* 0x000fe20003fce000 */
[--C-:B--2---:R-:W-:Y:S01]  /*90e0*/  FFMA R41, R56, UR29, -R12.reuse ;  /* 0x0000001d38297c23 */ /* 0x104fe2000800080c */
[----:B------:R-:W-:Y:S01]  /*90f0*/  FMNMX R20, R74, R11, !PT ;  /* 0x0000000b4a147209 */ /* 0x000fe20007800000 */
[--C-:B------:R-:W-:Y:S01]  /*9100*/  FFMA R56, R89, UR29, -R12.reuse ;  /* 0x0000001d59387c23 */ /* 0x100fe2000800080c */
[--C-:B------:R-:W-:Y:S01]  /*9110*/  FFMA R89, R124, UR29, -R12.reuse ;  /* 0x0000001d7c597c23 */ /* 0x100fe2000800080c */
[----:B------:R-:W-:Y:S01]  /*9120*/  @!P3 FMUL R36, R36, 0.5 ;  /* 0x3f0000002424b820 */ /* 0x000fe20000400000 */
[----:B------:R-:W1:Y:S01]  /*9130*/  MUFU.EX2 R15, R15 ;  /* 0x0000000f000f7308 */ /* 0x000e620000000800 */
[----:B---3--:R-:W-:Y:S01]  /*9140*/  @!P4 FMUL R32, R32, R32 ;  /* 0x000000202020c220 */ /* 0x008fe20000400000 */
[----:B------:R-:W-:Y:S01]  /*9150*/  FSETP.GEU.AND P4, PT, R52, -126, PT ;  /* 0xc2fc00003400780b */ /* 0x000fe20003f8e000 */
[--C-:B----4-:R-:W-:Y:S01]  /*9160*/  FFMA R44, R65, UR29, -R12.reuse ;  /* 0x0000001d412c7c23 */ /* 0x110fe2000800080c */
[----:B------:R-:W-:Y:S01]  /*9170*/  FMNMX R11, R75, R20, !PT ;  /* 0x000000144b0b7209 */ /* 0x000fe20007800000 */
[--C-:B------:R-:W-:Y:S01]  /*9180*/  FFMA R65, R105, UR29, -R12.reuse ;  /* 0x0000001d69417c23 */ /* 0x100fe2000800080c */
[----:B------:R-:W-:Y:S01]  /*9190*/  FFMA R105, R140, UR29, -R12 ;  /* 0x0000001d8c697c23 */ /* 0x000fe2000800080c */
[----:B------:R-:W-:Y:S01]  /*91a0*/  @!P6 FMUL R37, R37, 0.5 ;  /* 0x3f0000002525e820 */ /* 0x000fe20000400000 */
[----:B------:R-:W2:Y:S01]  /*91b0*/  MUFU.EX2 R36, R36 ;  /* 0x0000002400247308 */ /* 0x000ea20000000800 */
[----:B-----5:R-:W-:Y:S01]  /*91c0*/  @!P5 FMUL R196, R196, R196 ;  /* 0x000000c4c4c4d220 */ /* 0x020fe20000400000 */
[----:B------:R-:W-:-:S02]  /*91d0*/  FSETP.GEU.AND P5, PT, R16, -126, PT ;  /* 0xc2fc00001000780b */ /* 0x000fc40003fae000 */
[----:B------:R-:W-:-:S03]  /*91e0*/  FMNMX R20, R78, R11, !PT ;  /* 0x0000000b4e147209 */ /* 0x000fc60007800000 */
[----:B------:R-:W-:Y:S01]  /*91f0*/  @!P4 FMUL R52, R52, 0.5 ;  /* 0x3f0000003434c820 */ /* 0x000fe20000400000 */
[----:B------:R-:W3:Y:S01]  /*9200*/  MUFU.EX2 R37, R37 ;  /* 0x0000002500257308 */ /* 0x000ee20000000800 */
[----:B-1----:R-:W-:Y:S01]  /*9210*/  @!P2 FMUL R15, R15, R15 ;  /* 0x0000000f0f0fa220 */ /* 0x002fe20000400000 */
[----:B------:R-:W-:Y:S02]  /*9220*/  FSETP.GEU.AND P2, PT, R41, -126, PT ;  /* 0xc2fc00002900780b */ /* 0x000fe40003f4e000 */
[----:B------:R-:W-:-:S03]  /*9230*/  FMNMX R11, R79, R20, !PT ;  /* 0x000000144f0b7209 */ /* 0x000fc60007800000 */
[----:B------:R-:W-:Y:S01]  /*9240*/  @!P5 FMUL R16, R16, 0.5 ;  /* 0x3f0000001010d820 */ /* 0x000fe20000400000 */
[----:B------:R1:W4:Y:S01]  /*9250*/  MUFU.EX2 R195, R52 ;  /* 0x0000003400c37308 */ /* 0x0003220000000800 */
[----:B--2---:R-:W-:Y:S01]  /*9260*/  @!P3 FMUL R36, R36, R36 ;  /* 0x000000242424b220 */ /* 0x004fe20000400000 */
[----:B------:R-:W-:Y:S02]  /*9270*/  FSETP.GEU.AND P3, PT, R60, -126, PT ;  /* 0xc2fc00003c00780b */ /* 0x000fe40003f6e000 */
[----:B------:R-:W-:-:S03]  /*9280*/  FMNMX R20, R82, R11, !PT ;  /* 0x0000000b52147209 */ /* 0x000fc60007800000 */
[----:B------:R-:W-:Y:S01]  /*9290*/  @!P2 FMUL R41, R41, 0.5 ;  /* 0x3f0000002929a820 */ /* 0x000fe20000400000 */
[----:B------:R-:W2:Y:S01]  /*92a0*/  MUFU.EX2 R16, R16 ;  /* 0x0000001000107308 */ /* 0x000ea20000000800 */
        /* <DEDUP_REMOVED lines=10> */
[----:B------:R-:W-:Y:S01]  /*9350*/  FFMA R92, R128, UR29, -R12 ;  /* 0x0000001d805c7c23 */ /* 0x000fe2000800080c */
[----:B------:R-:W-:-:S03]  /*9360*/  FMNMX R20, R86, R11, !PT ;  /* 0x0000000b56147209 */ /* 0x000fc60007800000 */
[----:B------:R-:W-:Y:S01]  /*9370*/  @!P6 FMUL R40, R40, 0.5 ;  /* 0x3f0000002828e820 */ /* 0x000fe20000400000 */
[----:B------:R3:W4:Y:S01]  /*9380*/  MUFU.EX2 R194, R60 ;  /* 0x0000003c00c27308 */ /* 0x0007220000000800 */
[----:B--2---:R-:W-:Y:S01]  /*9390*/  @!P5 FMUL R16, R16, R16 ;  /* 0x000000101010d220 */ /* 0x004fe20000400000 */
[----:B------:R-:W-:Y:S02]  /*93a0*/  FSETP.GEU.AND P5, PT, R45, -126, PT ;  /* 0xc2fc00002d00780b */ /* 0x000fe40003fae000 */
[----:B------:R-:W-:Y:S01]  /*93b0*/  FMNMX R11, R87, R20, !PT ;  /* 0x00000014570b7209 */ /* 0x000fe20007800000 */
[--C-:B------:R-:W-:Y:S01]  /*93c0*/  FFMA R20, R85, UR29, -R12.reuse ;  /* 0x0000001d55147c23 */ /* 0x100fe2000800080c */
[--C-:B------:R-:W-:Y:S01]  /*93d0*/  FFMA R85, R121, UR29, -R12.reuse ;  /* 0x0000001d79557c23 */ /* 0x100fe2000800080c */
[----:B------:R-:W-:Y:S01]  /*93e0*/  @!P4 FMUL R17, R17, 0.5 ;  /* 0x3f0000001111c820 */ /* 0x000fe20000400000 */
[----:B------:R-:W2:Y:S01]  /*93f0*/  MUFU.EX2 R40, R40 ;  /* 0x0000002800287308 */ /* 0x000ea20000000800 */
[----:B-1----:R-:W-:Y:S01]  /*9400*/  @!P2 FMUL R41, R41, R41 ;  /* 0x000000292929a220 */ /* 0x002fe20000400000 */
[----:B------:R-:W-:Y:S01]  /*9410*/  FSETP.GEU.AND P2, PT, R44, -126, PT ;  /* 0xc2fc00002c00780b */ /* 0x000fe20003f4e000 */
[--C-:B---3--:R-:W-:Y:S01]  /*9420*/  FFMA R60, R97, UR29, -R12.reuse ;  /* 0x0000001d613c7c23 */ /* 0x108fe2000800080c */
[----:B------:R-:W-:Y:S01]  /*9430*/  FMNMX R22, R90, R11, !PT ;  /* 0x0000000b5a167209 */ /* 0x000fe20007800000 */
[----:B------:R-:W-:-:S02]  /*9440*/  FFMA R97, R133, UR29, -R12 ;  /* 0x0000001d85617c23 */ /* 0x000fc4000800080c */
[----:B------:R-:W-:Y:S01]  /*9450*/  @!P5 FMUL R45, R45, 0.5 ;  /* 0x3f0000002d2dd820 */ /* 0x000fe20000400000 */
[----:B------:R-:W1:Y:S01]  /*9460*/  MUFU.EX2 R17, R17 ;  /* 0x0000001100117308 */ /* 0x000e620000000800 */
[----:B----4-:R-:W-:Y:S01]  /*9470*/  @!P3 FMUL R194, R194, R194 ;  /* 0x000000c2c2c2b220 */ /* 0x010fe20000400000 */
[----:B------:R-:W-:Y:S02]  /*9480*/  FSETP.GEU.AND P3, PT, R18, -126, PT ;  /* 0xc2fc00001200780b */ /* 0x000fe40003f6e000 */
[----:B------:R-:W-:-:S03]  /*9490*/  FMNMX R11, R91, R22, !PT ;  /* 0x000000165b0b7209 */ /* 0x000fc60007800000 */
[----:B------:R-:W-:Y:S01]  /*94a0*/  @!P2 FMUL R44, R44, 0.5 ;  /* 0x3f0000002c2ca820 */ /* 0x000fe20000400000 */
[----:B------:R-:W3:Y:S01]  /*94b0*/  MUFU.EX2 R45, R45 ;  /* 0x0000002d002d7308 */ /* 0x000ee20000000800 */
[----:B--2---:R-:W-:Y:S01]  /*94c0*/  @!P6 FMUL R40, R40, R40 ;  /* 0x000000282828e220 */ /* 0x004fe20000400000 */
[----:B------:R-:W-:Y:S02]  /*94d0*/  FSETP.GEU.AND P6, PT, R68, -126, PT ;  /* 0xc2fc00004400780b */ /* 0x000fe40003fce000 */
[----:B------:R-:W-:-:S03]  /*94e0*/  FMNMX R22, R94, R11, !PT ;  /* 0x0000000b5e167209 */ /* 0x000fc60007800000 */
[----:B------:R-:W-:Y:S01]  /*94f0*/  @!P3 FMUL R18, R18, 0.5 ;  /* 0x3f0000001212b820 */ /* 0x000fe20000400000 */
[----:B------:R-:W2:Y:S01]  /*9500*/  MUFU.EX2 R44, R44 ;  /* 0x0000002c002c7308 */ /* 0x000ea20000000800 */
[----:B-1----:R-:W-:Y:S01]  /*9510*/  @!P4 FMUL R17, R17, R17 ;  /* 0x000000111111c220 */ /* 0x002fe20000400000 */
[----:B------:R-:W-:Y:S02]  /*9520*/  FSETP.GEU.AND P4, PT, R49, -126, PT ;  /* 0xc2fc00003100780b */ /* 0x000fe40003f8e000 */
[----:B------:R-:W-:-:S03]  /*9530*/  FMNMX R11, R95, R22, !PT ;  /* 0x000000165f0b7209 */ /* 0x000fc60007800000 */
[----:B------:R-:W-:Y:S01]  /*9540*/  @!P6 FMUL R68, R68, 0.5 ;  /* 0x3f0000004444e820 */ /* 0x000fe20000400000 */
[----:B------:R-:W1:Y:S01]  /*9550*/  MUFU.EX2 R18, R18 ;  /* 0x0000001200127308 */ /* 0x000e620000000800 */
[----:B---3--:R-:W-:Y:S01]  /*9560*/  @!P5 FMUL R45, R45, R45 ;  /* 0x0000002d2d2dd220 */ /* 0x008fe20000400000 */
        /* <DEDUP_REMOVED lines=9> */
[----:B-1----:R-:W-:Y:S01]  /*9600*/  @!P3 FMUL R18, R18, R18 ;  /* 0x000000121212b220 */ /* 0x002fe20000400000 */
[----:B------:R-:W-:Y:S01]  /*9610*/  FSETP.GEU.AND P3, PT, R53, -126, PT ;  /* 0xc2fc00003500780b */ /* 0x000fe20003f6e000 */
[----:B---3--:R-:W-:Y:S01]  /*9620*/  FFMA R68, R116, UR29, -R12 ;  /* 0x0000001d74447c23 */ /* 0x008fe2000800080c */
[----:B------:R-:W-:-:S03]  /*9630*/  FMNMX R22, R102, R11, !PT ;  /* 0x0000000b66167209 */ /* 0x000fc60007800000 */
[----:B------:R-:W-:Y:S01]  /*9640*/  @!P2 FMUL R76, R76, 0.5 ;  /* 0x3f0000004c4ca820 */ /* 0x000fe20000400000 */
[----:B------:R-:W1:Y:S01]  /*9650*/  MUFU.EX2 R48, R48 ;  /* 0x0000003000307308 */ /* 0x000e620000000800 */
[----:B----4-:R-:W-:Y:S01]  /*9660*/  @!P6 FMUL R193, R193, R193 ;  /* 0x000000c1c1c1e220 */ /* 0x010fe20000400000 */
        /* <DEDUP_REMOVED lines=52> */
[----:B------:R-:W-:Y:S01]  /*99b0*/  FMNMX R11, R123, R22, !PT ;  /* 0x000000167b0b7209 */ /* 0x000fe20007800000 */
[--C-:B------:R-:W-:Y:S01]  /*99c0*/  FFMA R22, R109, UR29, -R12.reuse ;  /* 0x0000001d6d167c23 */ /* 0x100fe2000800080c */
[----:B------:R-:W-:Y:S01]  /*99d0*/  FFMA R109, R145, UR29, -R12 ;  /* 0x0000001d916d7c23 */ /* 0x000fe2000800080c */
[----:B------:R-:W-:Y:S01]  /*99e0*/  @!P3 FMUL R80, R80, 0.5 ;  /* 0x3f0000005050b820 */ /* 0x000fe20000400000 */
[----:B------:R-:W2:Y:S01]  /*99f0*/  MUFU.EX2 R61, R61 ;  /* 0x0000003d003d7308 */ /* 0x000ea20000000800 */
[----:B-1----:R-:W-:Y:S01]  /*9a00*/  @!P4 FMUL R84, R84, R84 ;  /* 0x000000545454c220 */ /* 0x002fe20000400000 */
[----:B------:R-:W-:-:S02]  /*9a10*/  FSETP.GEU.AND P4, PT, R23, -126, PT ;  /* 0xc2fc00001700780b */ /* 0x000fc40003f8e000 */
        /* <DEDUP_REMOVED lines=33> */
[----:B------:R-:W-:Y:S01]  /*9c30*/  FMNMX R11, R139, R64, !PT ;  /* 0x000000408b0b7209 */ /* 0x000fe20007800000 */
[----:B------:R-:W-:Y:S01]  /*9c40*/  FFMA R64, R120, UR29, -R12 ;  /* 0x0000001d78407c23 */ /* 0x000fe2000800080c */
[----:B---3--:R-:W-:Y:S01]  /*9c50*/  @!P2 FMUL R65, R65, R65 ;  /* 0x000000414141a220 */ /* 0x008fe20000400000 */
[----:B------:R-:W-:Y:S02]  /*9c60*/  FSETP.GEU.AND P2, PT, R68, -126, PT ;  /* 0xc2fc00004400780b */ /* 0x000fe40003f4e000 */
[----:B------:R-:W-:Y:S01]  /*9c70*/  FMNMX R88, R142, R11, !PT ;  /* 0x0000000b8e587209 */ /* 0x000fe20007800000 */
[----:B------:R-:W-:Y:S01]  /*9c80*/  @!P5 FMUL R69, R69, 0.5 ;  /* 0x3f0000004545d820 */ /* 0x000fe20000400000 */
[----:B------:R-:W3:Y:S01]  /*9c90*/  MUFU.EX2 R72, R72 ;  /* 0x0000004800487308 */ /* 0x000ee20000000800 */
[----:B--2---:R-:W-:Y:S01]  /*9ca0*/  @!P3 FMUL R22, R22, R22 ;  /* 0x000000161616b220 */ /* 0x004fe20000400000 */
[----:B------:R-:W-:-:S02]  /*9cb0*/  FSETP.GEU.AND P3, PT, R64, -126, PT ;  /* 0xc2fc00004000780b */ /* 0x000fc40003f6e000 */
[----:B------:R-:W-:-:S04]  /*9cc0*/  FMNMX R11, R143, R88, !PT ;  /* 0x000000588f0b7209 */ /* 0x000fc80007800000 */
[----:B------:R-:W2:Y:S01]  /*9cd0*/  MUFU.EX2 R69, R69 ;  /* 0x0000004500457308 */ /* 0x000ea20000000800 */
[----:B-1----:R-:W-:Y:S01]  /*9ce0*/  @!P6 FMUL R77, R77, R77 ;  /* 0x0000004d4d4de220 */ /* 0x002fe20000400000 */
[----:B------:R-:W-:Y:S01]  /*9cf0*/  FSETP.GEU.AND P6, PT, R73, -126, PT ;  /* 0xc2fc00004900780b */ /* 0x000fe20003fce000 */
[----:B------:R-:W-:Y:S01]  /*9d00*/  @!P2 FMUL R68, R68, 0.5 ;  /* 0x3f0000004444a820 */ /* 0x000fe20000400000 */
[----:B------:R-:W-:-:S03]  /*9d10*/  FMNMX R88, R146, R11, !PT ;  /* 0x0000000b92587209 */ /* 0x000fc60007800000 */
[----:B------:R-:W-:Y:S01]  /*9d20*/  @!P3 FMUL R64, R64, 0.5 ;  /* 0x3f0000004040b820 */ /* 0x000fe20000400000 */
[----:B------:R-:W-:Y:S01]  /*9d30*/  FMNMX R11, R147, R88, !PT ;  /* 0x00000058930b7209 */ /* 0x000fe20007800000 */
[----:B------:R-:W1:Y:S01]  /*9d40*/  MUFU.EX2 R68, R68 ;  /* 0x0000004400447308 */ /* 0x000e620000000800 */
[----:B---3--:R-:W-:Y:S01]  /*9d50*/  @!P4 FMUL R72, R72, R72 ;  /* 0x000000484848c220 */ /* 0x008fe20000400000 */
[----:B------:R-:W-:Y:S01]  /*9d60*/  FSETP.GEU.AND P4, PT, R85, -126, PT ;  /* 0xc2fc00005500780b */ /* 0x000fe20003f8e000 */
[--C-:B------:R-:W-:Y:S01]  /*9d70*/  FFMA R88, R125, UR29, -R12.reuse ;  /* 0x0000001d7d587c23 */ /* 0x100fe2000800080c */
[----:B------:R-:W-:Y:S02]  /*9d80*/  FMNMX R96, R150, R11, !PT ;  /* 0x0000000b96607209 */ /* 0x000fe40007800000 */
[----:B------:R-:W-:Y:S01]  /*9d90*/  @!P6 FMUL R73, R73, 0.5 ;  /* 0x3f0000004949e820 */ /* 0x000fe20000400000 */
[----:B--2---:R-:W-:Y:S01]  /*9da0*/  @!P5 FMUL R69, R69, R69 ;  /* 0x000000454545d220 */ /* 0x004fe20000400000 */
[----:B------:R-:W-:Y:S01]  /*9db0*/  FSETP.GEU.AND P5, PT, R89, -126, PT ;  /* 0xc2fc00005900780b */ /* 0x000fe20003fae000 */
[----:B------:R-:W2:Y:S01]  /*9dc0*/  MUFU.EX2 R64, R64 ;  /* 0x0000004000407308 */ /* 0x000ea20000000800 */
[----:B------:R-:W-:Y:S01]  /*9dd0*/  FMNMX R11, R151, R96, !PT ;  /* 0x00000060970b7209 */ /* 0x000fe20007800000 */
[----:B------:R-:W-:-:S04]  /*9de0*/  FFMA R96, R132, UR29, -R12 ;  /* 0x0000001d84607c23 */ /* 0x000fc8000800080c */
[----:B------:R-:W-:Y:S01]  /*9df0*/  @!P4 FMUL R85, R85, 0.5 ;  /* 0x3f0000005555c820 */ /* 0x000fe20000400000 */
[----:B------:R-:W3:Y:S01]  /*9e00*/  SHFL.BFLY PT, R104, R11, 0x1, 0x1f ;  /* 0x0c201f000b687f89 */ /* 0x000ee200000e0000 */
[----:B-1----:R-:W-:Y:S01]  /*9e10*/  @!P2 FMUL R68, R68, R68 ;  /* 0x000000444444a220 */ /* 0x002fe20000400000 */
[----:B------:R-:W1:Y:S01]  /*9e20*/  MUFU.EX2 R73, R73 ;  /* 0x0000004900497308 */ /* 0x000e620000000800 */
[----:B------:R-:W-:Y:S02]  /*9e30*/  FSETP.GEU.AND P2, PT, R88, -126, PT ;  /* 0xc2fc00005800780b */ /* 0x000fe40003f4e000 */
[----:B------:R-:W-:-:S05]  /*9e40*/  @!P5 FMUL R89, R89, 0.5 ;  /* 0x3f0000005959d820 */ /* 0x000fca0000400000 */
[----:B------:R-:W4:Y:S01]  /*9e50*/  MUFU.EX2 R85, R85 ;  /* 0x0000005500557308 */ /* 0x000f220000000800 */
[----:B--2---:R-:W-:Y:S01]  /*9e60*/  @!P3 FMUL R64, R64, R64 ;  /* 0x000000404040b220 */ /* 0x004fe20000400000 */
[----:B------:R-:W-:-:S04]  /*9e70*/  FSETP.GEU.AND P3, PT, R93, -126, PT ;  /* 0xc2fc00005d00780b */ /* 0x000fc80003f6e000 */
[----:B------:R-:W-:Y:S02]  /*9e80*/  @!P2 FMUL R88, R88, 0.5 ;  /* 0x3f0000005858a820 */ /* 0x000fe40000400000 */
[----:B------:R-:W2:Y:S01]  /*9e90*/  MUFU.EX2 R89, R89 ;  /* 0x0000005900597308 */ /* 0x000ea20000000800 */
[----:B-1----:R-:W-:Y:S01]  /*9ea0*/  @!P6 FMUL R73, R73, R73 ;  /* 0x000000494949e220 */ /* 0x002fe20000400000 */
[----:B------:R-:W-:Y:S02]  /*9eb0*/  FSETP.GEU.AND P6, PT, R92, -126, PT ;  /* 0xc2fc00005c00780b */ /* 0x000fe40003fce000 */
[----:B---3--:R-:W-:-:S03]  /*9ec0*/  FMNMX R11, R11, R104, !PT ;  /* 0x000000680b0b7209 */ /* 0x008fc60007800000 */
[----:B------:R-:W-:Y:S01]  /*9ed0*/  @!P3 FMUL R93, R93, 0.5 ;  /* 0x3f0000005d5db820 */ /* 0x000fe20000400000 */
[----:B------:R-:W1:Y:S01]  /*9ee0*/  MUFU.EX2 R88, R88 ;  /* 0x0000005800587308 */ /* 0x000e620000000800 */
[----:B----4-:R-:W-:Y:S01]  /*9ef0*/  @!P4 FMUL R85, R85, R85 ;  /* 0x000000555555c220 */ /* 0x010fe20000400000 */
[----:B------:R-:W-:Y:S01]  /*9f00*/  FSETP.GEU.AND P4, PT, R96, -126, PT ;  /* 0xc2fc00006000780b */ /* 0x000fe20003f8e000 */
[----:B------:R-:W3:Y:S01]  /*9f10*/  SHFL.BFLY PT, R112, R11, 0x2, 0x1f ;  /* 0x0c401f000b707f89 */ /* 0x000ee200000e0000 */
[----:B------:R-:W-:Y:S01]  /*9f20*/  FFMA R104, R141, UR29, -R12 ;  /* 0x0000001d8d687c23 */ /* 0x000fe2000800080c */
[----:B------:R-:W-:Y:S01]  /*9f30*/  FADD R141, R199, R60 ;  /* 0x0000003cc78d7221 */ /* 0x000fe20000000000 */
[----:B------:R-:W-:Y:S01]  /*9f40*/  F2FP.F16.F32.PACK_AB R60, R60, R61 ;  /* 0x0000003d3c3c723e */ /* 0x000fe200000000ff */
[----:B------:R-:W-:Y:S01]  /*9f50*/  @!P6 FMUL R92, R92, 0.5 ;  /* 0x3f0000005c5ce820 */ /* 0x000fe20000400000 */
[----:B------:R-:W4:Y:S01]  /*9f60*/  MUFU.EX2 R93, R93 ;  /* 0x0000005d005d7308 */ /* 0x000f220000000800 */
        /* <DEDUP_REMOVED lines=8> */
[----:B----4-:R-:W-:Y:S01]  /*9ff0*/  @!P3 FMUL R93, R93, R93 ;  /* 0x0000005d5d5db220 */ /* 0x010fe20000400000 */
[----:B------:R-:W-:Y:S02]  /*a000*/  FSETP.GEU.AND P3, PT, R105, -126, PT ;  /* 0xc2fc00006900780b */ /* 0x000fe40003f6e000 */
[----:B---3--:R-:W-:-:S03]  /*a010*/  FMNMX R11, R11, R112, !PT ;  /* 0x000000700b0b7209 */ /* 0x008fc60007800000 */
        /* <DEDUP_REMOVED lines=15> */
[----:B------:R-:W-:-:S04]  /*a110*/  FSETP.NEU.AND P2, PT, R11, -INF , PT ;  /* 0xff8000000b00780b */ /* 0x000fc80003f4d000 */
[----:B------:R-:W-:Y:S01]  /*a120*/  FSEL R140, R11, RZ, P2 ;  /* 0x000000ff0b8c7208 */ /* 0x000fe20001000000 */
[----:B------:R-:W-:Y:S01]  /*a130*/  @!P5 FMUL R108, R108, 0.5 ;  /* 0x3f0000006c6cd820 */ /* 0x000fe20000400000 */
[----:B------:R-:W2:Y:S01]  /*a140*/  MUFU.EX2 R104, R104 ;  /* 0x0000006800687308 */ /* 0x000ea20000000800 */
[----:B-1----:R-:W-:Y:S01]  /*a150*/  @!P3 FMUL R105, R105, R105 ;  /* 0x000000696969b220 */ /* 0x002fe20000400000 */
[----:B------:R-:W-:Y:S01]  /*a160*/  FSETP.GEU.AND P3, PT, R113, -126, PT ;  /* 0xc2fc00007100780b */ /* 0x000fe20003f6e000 */
[----:B------:R-:W-:Y:S01]  /*a170*/  FMUL R136, R140, UR29 ;  /* 0x0000001d8c887c20 */ /* 0x000fe20008400000 */
[----:B------:R-:W-:Y:S01]  /*a180*/  FSETP.GEU.AND P2, PT, R148, -126, PT ;  /* 0xc2fc00009400780b */ /* 0x000fe20003f4e000 */
[----:B------:R-:W-:Y:S02]  /*a190*/  FADD R140, -R140, R9 ;  /* 0x000000098c8c7221 */ /* 0x000fe40000000100 */
[--C-:B------:R-:W-:Y:S01]  /*a1a0*/  FFMA R27, R27, UR29, -R136.reuse ;  /* 0x0000001d1b1b7c23 */ /* 0x100fe20008000888 */
[----:B------:R-:W1:Y:S01]  /*a1b0*/  MUFU.EX2 R108, R108 ;  /* 0x0000006c006c7308 */ /* 0x000e620000000800 */
[----:B---3--:R-:W-:Y:S01]  /*a1c0*/  @!P6 FMUL R101, R101, R101 ;  /* 0x000000656565e220 */ /* 0x008fe20000400000 */
[----:B------:R-:W-:Y:S01]  /*a1d0*/  FSETP.GEU.AND P6, PT, R109, -126, PT ;  /* 0xc2fc00006d00780b */ /* 0x000fe20003fce000 */
[--C-:B------:R-:W-:Y:S01]  /*a1e0*/  FFMA R26, R26, UR29, -R136.reuse ;  /* 0x0000001d1a1a7c23 */ /* 0x100fe20008000888 */
[--C-:B------:R-:W-:Y:S01]  /*a1f0*/  FFMA R121, R34, UR29, -R136.reuse ;  /* 0x0000001d22797c23 */ /* 0x100fe20008000888 */
[--C-:B------:R-:W-:Y:S01]  /*a200*/  FFMA R30, R30, UR29, -R136.reuse ;  /* 0x0000001d1e1e7c23 */ /* 0x100fe20008000888 */
[--C-:B------:R-:W-:Y:S01]  /*a210*/  FFMA R34, R38, UR29, -R136.reuse ;  /* 0x0000001d26227c23 */ /* 0x100fe20008000888 */
[----:B------:R-:W-:Y:S01]  /*a220*/  @!P3 FMUL R113, R113, 0.5 ;  /* 0x3f0000007171b820 */ /* 0x000fe20000400000 */
[--C-:B------:R-:W-:Y:S01]  /*a230*/  FFMA R35, R35, UR29, -R136.reuse ;  /* 0x0000001d23237c23 */ /* 0x100fe20008000888 */
[----:B--2---:R-:W-:Y:S01]  /*a240*/  @!P4 FMUL R104, R104, R104 ;  /* 0x000000686868c220 */ /* 0x004fe20000400000 */
[----:B------:R-:W-:Y:S01]  /*a250*/  FSETP.GEU.AND P4, PT, R26, -126, PT ;  /* 0xc2fc00001a00780b */ /* 0x000fe20003f8e000 */
[--C-:B------:R-:W-:Y:S01]  /*a260*/  FFMA R43, R43, UR29, -R136.reuse ;  /* 0x0000001d2b2b7c23 */ /* 0x100fe20008000888 */
[--C-:B------:R-:W-:Y:S01]  /*a270*/  FFMA R39, R39, UR29, -R136.reuse ;  /* 0x0000001d27277c23 */ /* 0x100fe20008000888 */
[----:B------:R-:W2:Y:S01]  /*a280*/  MUFU.EX2 R113, R113 ;  /* 0x0000007100717308 */ /* 0x000ea20000000800 */
[----:B------:R-:W-:Y:S01]  /*a290*/  @!P2 FMUL R148, R148, 0.5 ;  /* 0x3f0000009494a820 */ /* 0x000fe20000400000 */
[----:B------:R-:W-:Y:S01]  /*a2a0*/  @!P6 FMUL R109, R109, 0.5 ;  /* 0x3f0000006d6de820 */ /* 0x000fe20000400000 */
[--C-:B------:R-:W-:Y:S01]  /*a2b0*/  FFMA R47, R47, UR29, -R136.reuse ;  /* 0x0000001d2f2f7c23 */ /* 0x100fe20008000888 */
[----:B-1----:R-:W-:Y:S01]  /*a2c0*/  @!P5 FMUL R108, R108, R108 ;  /* 0x0000006c6c6cd220 */ /* 0x002fe20000400000 */
[----:B------:R-:W-:Y:S01]  /*a2d0*/  FSETP.GEU.AND P5, PT, R27, -126, PT ;  /* 0xc2fc00001b00780b */ /* 0x000fe20003fae000 */
[--C-:B------:R-:W-:Y:S01]  /*a2e0*/  FFMA R31, R31, UR29, -R136.reuse ;  /* 0x0000001d1f1f7c23 */ /* 0x100fe20008000888 */
[--C-:B------:R-:W-:Y:S01]  /*a2f0*/  FFMA R38, R50, UR29, -R136.reuse ;  /* 0x0000001d32267c23 */ /* 0x100fe20008000888 */
[----:B------:R-:W1:Y:S01]  /*a300*/  MUFU.EX2 R109, R109 ;  /* 0x0000006d006d7308 */ /* 0x000e620000000800 */
[--C-:B------:R-:W-:Y:S01]  /*a310*/  FFMA R117, R58, UR29, -R136.reuse ;  /* 0x0000001d3a757c23 */ /* 0x100fe20008000888 */
[----:B------:R-:W-:Y:S01]  /*a320*/  @!P4 FMUL R26, R26, 0.5 ;  /* 0x3f0000001a1ac820 */ /* 0x000fe20000400000 */
[--C-:B------:R-:W-:Y:S01]  /*a330*/  FFMA R55, R55, UR29, -R136.reuse ;  /* 0x0000001d37377c23 */ /* 0x100fe20008000888 */
[--C-:B------:R-:W-:Y:S01]  /*a340*/  FFMA R63, R63, UR29, -R136.reuse ;  /* 0x0000001d3f3f7c23 */ /* 0x100fe20008000888 */
[--C-:B------:R-:W-:Y:S01]  /*a350*/  FFMA R59, R59, UR29, -R136.reuse ;  /* 0x0000001d3b3b7c23 */ /* 0x100fe20008000888 */
[--C-:B------:R-:W-:Y:S01]  /*a360*/  FFMA R67, R67, UR29, -R136.reuse ;  /* 0x0000001d43437c23 */ /* 0x100fe20008000888 */
[--C-:B------:R-:W-:Y:S01]  /*a370*/  FFMA R51, R51, UR29, -R136.reuse ;  /* 0x0000001d33337c23 */ /* 0x100fe20008000888 */
[----:B------:R-:W3:Y:S01]  /*a380*/  MUFU.EX2 R26, R26 ;  /* 0x0000001a001a7308 */ /* 0x000ee20000000800 */
[----:B--2---:R-:W-:Y:S01]  /*a390*/  @!P3 FMUL R113, R113, R113 ;  /* 0x000000717171b220 */ /* 0x004fe20000400000 */
[----:B------:R-:W-:Y:S01]  /*a3a0*/  @!P5 FMUL R27, R27, 0.5 ;  /* 0x3f0000001b1bd820 */ /* 0x000fe20000400000 */
[----:B------:R-:W-:Y:S01]  /*a3b0*/  FSETP.GEU.AND P3, PT, R121, -126, PT ;  /* 0xc2fc00007900780b */ /* 0x000fe20003f6e000 */
[--C-:B------:R-:W-:Y:S01]  /*a3c0*/  FFMA R50, R74, UR29, -R136.reuse ;  /* 0x0000001d4a327c23 */ /* 0x100fe20008000888 */
[--C-:B------:R-:W-:Y:S01]  /*a3d0*/  FFMA R75, R75, UR29, -R136.reuse ;  /* 0x0000001d4b4b7c23 */ /* 0x100fe20008000888 */
[--C-:B------:R-:W-:Y:S01]  /*a3e0*/  FFMA R83, R83, UR29, -R136.reuse ;  /* 0x0000001d53537c23 */ /* 0x100fe20008000888 */
[--C-:B------:R-:W-:Y:S01]  /*a3f0*/  FFMA R71, R71, UR29, -R136.reuse ;  /* 0x0000001d47477c23 */ /* 0x100fe20008000888 */
[----:B------:R-:W2:Y:S01]  /*a400*/  MUFU.EX2 R27, R27 ;  /* 0x0000001b001b7308 */ /* 0x000ea20000000800 */
[----:B-1----:R-:W-:Y:S01]  /*a410*/  @!P6 FMUL R109, R109, R109 ;  /* 0x0000006d6d6de220 */ /* 0x002fe20000400000 */
[----:B------:R-:W-:Y:S01]  /*a420*/  FSETP.GEU.AND P6, PT, R30, -126, PT ;  /* 0xc2fc00001e00780b */ /* 0x000fe20003fce000 */
[--C-:B------:R-:W-:Y:S01]  /*a430*/  FFMA R74, R106, UR29, -R136.reuse ;  /* 0x0000001d6a4a7c23 */ /* 0x100fe20008000888 */
[--C-:B------:R-:W-:Y:S01]  /*a440*/  FFMA R127, R127, UR29, -R136.reuse ;  /* 0x0000001d7f7f7c23 */ /* 0x100fe20008000888 */
[--C-:B------:R-:W-:Y:S01]  /*a450*/  FFMA R130, R130, UR29, -R136.reuse ;  /* 0x0000001d82827c23 */ /* 0x100fe20008000888 */
[--C-:B------:R-:W-:Y:S01]  /*a460*/  FFMA R106, R118, UR29, -R136.reuse ;  /* 0x0000001d766a7c23 */ /* 0x100fe20008000888 */
[--C-:B------:R-:W-:Y:S01]  /*a470*/  FFMA R118, R131, UR29, -R136.reuse ;  /* 0x0000001d83767c23 */ /* 0x100fe20008000888 */
[----:B------:R-:W-:Y:S01]  /*a480*/  @!P3 FMUL R121, R121, 0.5 ;  /* 0x3f0000007979b820 */ /* 0x000fe20000400000 */
[----:B---3--:R-:W-:Y:S01]  /*a490*/  @!P4 FMUL R26, R26, R26 ;  /* 0x0000001a1a1ac220 */ /* 0x008fe20000400000 */
[----:B------:R-:W-:Y:S01]  /*a4a0*/  FSETP.GEU.AND P4, PT, R35, -126, PT ;  /* 0xc2fc00002300780b */ /* 0x000fe20003f8e000 */
[----:B------:R1:W3:Y:S01]  /*a4b0*/  MUFU.EX2 R12, R148 ;  /* 0x00000094000c7308 */ /* 0x0002e20000000800 */
[----:B------:R-:W-:Y:S01]  /*a4c0*/  FFMA R138, R138, UR29, -R136 ;  /* 0x0000001d8a8a7c23 */ /* 0x000fe20008000888 */
[----:B------:R-:W-:Y:S01]  /*a4d0*/  FADD R131, R25, R84 ;  /* 0x0000005419837221 */ /* 0x000fe20000000000 */
[--C-:B------:R-:W-:Y:S01]  /*a4e0*/  FFMA R119, R119, UR29, -R136.reuse ;  /* 0x0000001d77777c23 */ /* 0x100fe20008000888 */
[----:B------:R-:W-:Y:S01]  /*a4f0*/  @!P6 FMUL R30, R30, 0.5 ;  /* 0x3f0000001e1ee820 */ /* 0x000fe20000400000 */
[--C-:B------:R-:W-:Y:S01]  /*a500*/  FFMA R144, R142, UR29, -R136.reuse ;  /* 0x0000001d8e907c23 */ /* 0x100fe20008000888 */
[----:B--2---:R-:W-:Y:S01]  /*a510*/  @!P5 FMUL R27, R27, R27 ;  /* 0x0000001b1b1bd220 */ /* 0x004fe20000400000 */
[----:B------:R-:W-:Y:S01]  /*a520*/  FSETP.GEU.AND P5, PT, R34, -126, PT ;  /* 0xc2fc00002200780b */ /* 0x000fe20003fae000 */
[----:B------:R-:W2:Y:S01]  /*a530*/  MUFU.EX2 R121, R121 ;  /* 0x0000007900797308 */ /* 0x000ea20000000800 */
[--C-:B-1----:R-:W-:Y:S01]  /*a540*/  FFMA R148, R143, UR29, -R136.reuse ;  /* 0x0000001d8f947c23 */ /* 0x102fe20008000888 */
[--C-:B------:R-:W-:Y:S01]  /*a550*/  FFMA R149, R146, UR29, -R136.reuse ;  /* 0x0000001d92957c23 */ /* 0x100fe20008000888 */
[----:B------:R-:W-:Y:S01]  /*a560*/  FFMA R200, R147, UR29, -R136 ;  /* 0x0000001d93c87c23 */ /* 0x000fe20008000888 */
[----:B------:R-:W-:Y:S01]  /*a570*/  @!P4 FMUL R35, R35, 0.5 ;  /* 0x3f0000002323c820 */ /* 0x000fe20000400000 */
[----:B------:R-:W-:Y:S01]  /*a580*/  FADD R142, R37, R72 ;  /* 0x00000048258e7221 */ /* 0x000fe20000000000 */
[----:B------:R-:W-:Y:S01]  /*a590*/  FADD R143, R197, R80 ;  /* 0x00000050c58f7221 */ /* 0x000fe20000000000 */
[----:B------:R-:W-:Y:S01]  /*a5a0*/  FADD R146, R195, R68 ;  /* 0x00000044c3927221 */ /* 0x000fe20000000000 */
[----:B------:R1:W4:Y:S01]  /*a5b0*/  MUFU.EX2 R112, R30 ;  /* 0x0000001e00707308 */ /* 0x0003220000000800 */
[----:B---3--:R-:W-:Y:S01]  /*a5c0*/  @!P2 FMUL R12, R12, R12 ;  /* 0x0000000c0c0ca220 */ /* 0x008fe20000400000 */
[----:B------:R-:W-:Y:S01]  /*a5d0*/  FSETP.GEU.AND P2, PT, R31, -126, PT ;  /* 0xc2fc00001f00780b */ /* 0x000fe20003f4e000 */
[----:B------:R-:W-:Y:S01]  /*a5e0*/  FADD R147, R20, R113 ;  /* 0x0000007114937221 */ /* 0x000fe20000000000 */
[----:B------:R-:W-:Y:S01]  /*a5f0*/  @!P5 FMUL R34, R34, 0.5 ;  /* 0x3f0000002222d820 */ /* 0x000fe20000400000 */
[----:B------:R-:W-:Y:S01]  /*a600*/  FADD R145, R81, R12 ;  /* 0x0000000c51917221 */ /* 0x000fe20000000000 */
[----:B------:R-:W-:-:S02]  /*a610*/  FMUL R140, R140, UR29 ;  /* 0x0000001d8c8c7c20 */ /* 0x000fc40008400000 */
[----:B------:R-:W3:Y:S01]  /*a620*/  MUFU.EX2 R116, R35 ;  /* 0x0000002300747308 */ /* 0x000ee20000000800 */
[----:B--2---:R-:W-:Y:S01]  /*a630*/  @!P3 FMUL R121, R121, R121 ;  /* 0x000000797979b220 */ /* 0x004fe20000400000 */
[----:B------:R-:W-:Y:S01]  /*a640*/  FSETP.GEU.AND P3, PT, R43, -126, PT ;  /* 0xc2fc00002b00780b */ /* 0x000fe20003f6e000 */
[--C-:B-1----:R-:W-:Y:S01]  /*a650*/  FFMA R30, R42, UR29, -R136.reuse ;  /* 0x0000001d2a1e7c23 */ /* 0x102fe20008000888 */
[--C-:B------:R-:W-:Y:S01]  /*a660*/  FFMA R42, R46, UR29, -R136.reuse ;  /* 0x0000001d2e2a7c23 */ /* 0x100fe20008000888 */
[--C-:B------:R-:W-:Y:S01]  /*a670*/  FFMA R46, R66, UR29, -R136.reuse ;  /* 0x0000001d422e7c23 */ /* 0x100fe20008000888 */
[--C-:B------:R-:W-:Y:S01]  /*a680*/  FFMA R66, R122, UR29, -R136.reuse ;  /* 0x0000001d7a427c23 */ /* 0x100fe20008000888 */
[----:B------:R-:W-:Y:S01]  /*a690*/  @!P2 FMUL R31, R31, 0.5 ;  /* 0x3f0000001f1fa820 */ /* 0x000fe20000400000 */
[----:B------:R-:W1:Y:S01]  /*a6a0*/  MUFU.EX2 R34, R34 ;  /* 0x0000002200227308 */ /* 0x000e620000000800 */
[----:B----4-:R-:W-:Y:S01]  /*a6b0*/  @!P6 FMUL R112, R112, R112 ;  /* 0x000000707070e220 */ /* 0x010fe20000400000 */
[----:B------:R-:W-:Y:S01]  /*a6c0*/  FSETP.GEU.AND P6, PT, R39, -126, PT ;  /* 0xc2fc00002700780b */ /* 0x000fe20003fce000 */
[----:B------:R-:W-:Y:S01]  /*a6d0*/  FFMA R122, R134, UR29, -R136 ;  /* 0x0000001d867a7c23 */ /* 0x000fe20008000888 */
[----:B------:R-:W-:Y:S01]  /*a6e0*/  FADD R134, R32, R65 ;  /* 0x0000004120867221 */ /* 0x000fe20000000000 */
[----:B------:R-:W-:Y:S01]  /*a6f0*/  FADD R146, R146, R145 ;  /* 0x0000009192927221 */ /* 0x000fe20000000000 */
[----:B------:R-:W-:Y:S01]  /*a700*/  FADD R145, R14, R23 ;  /* 0x000000170e917221 */ /* 0x000fe20000000000 */
[----:B------:R-:W-:Y:S01]  /*a710*/  @!P3 FMUL R43, R43, 0.5 ;  /* 0x3f0000002b2bb820 */ /* 0x000fe20000400000 */
[----:B------:R-:W2:Y:S01]  /*a720*/  MUFU.EX2 R31, R31 ;  /* 0x0000001f001f7308 */ /* 0x000ea20000000800 */
[----:B---3--:R-:W-:Y:S01]  /*a730*/  @!P4 FMUL R116, R116, R116 ;  /* 0x000000747474c220 */ /* 0x008fe20000400000 */
[----:B------:R-:W-:-:S02]  /*a740*/  FSETP.GEU.AND P4, PT, R42, -126, PT ;  /* 0xc2fc00002a00780b */ /* 0x000fc40003f8e000 */
[----:B------:R-:W-:-:S03]  /*a750*/  F2FP.F16.F32.PACK_AB R32, R32, R33 ;  /* 0x000000212020723e */ /* 0x000fc600000000ff */
[----:B------:R-:W-:Y:S01]  /*a760*/  @!P6 FMUL R39, R39, 0.5 ;  /* 0x3f0000002727e820 */ /* 0x000fe20000400000 */
[----:B------:R3:W4:Y:S01]  /*a770*/  MUFU.EX2 R120, R43 ;  /* 0x0000002b00787308 */ /* 0x0007220000000800 */
[----:B-1----:R-:W-:Y:S01]  /*a780*/  @!P5 FMUL R34, R34, R34 ;  /* 0x000000222222d220 */ /* 0x002fe20000400000 */
[----:B------:R-:W-:-:S05]  /*a790*/  FSETP.GEU.AND P5, PT, R47, -126, PT ;  /* 0xc2fc00002f00780b */ /* 0x000fca0003fae000 */
[----:B------:R-:W-:Y:S01]  /*a7a0*/  @!P4 FMUL R42, R42, 0.5 ;  /* 0x3f0000002a2ac820 */ /* 0x000fe20000400000 */
[----:B------:R1:W5:Y:S01]  /*a7b0*/  MUFU.EX2 R125, R39 ;  /* 0x00000027007d7308 */ /* 0x0003620000000800 */
[----:B--2---:R-:W-:Y:S01]  /*a7c0*/  @!P2 FMUL R31, R31, R31 ;  /* 0x0000001f1f1fa220 */ /* 0x004fe20000400000 */
[----:B------:R-:W-:Y:S01]  /*a7d0*/  FSETP.GEU.AND P2, PT, R30, -126, PT ;  /* 0xc2fc00001e00780b */ /* 0x000fe20003f4e000 */
[--C-:B---3--:R-:W-:Y:S01]  /*a7e0*/  FFMA R43, R62, UR29, -R136.reuse ;  /* 0x0000001d3e2b7c23 */ /* 0x108fe20008000888 */
[--C-:B------:R-:W-:Y:S01]  /*a7f0*/  FFMA R62, R98, UR29, -R136.reuse ;  /* 0x0000001d623e7c23 */ /* 0x100fe20008000888 */
[--C-:B------:R-:W-:Y:S01]  /*a800*/  FFMA R98, R111, UR29, -R136.reuse ;  /* 0x0000001d6f627c23 */ /* 0x100fe20008000888 */
[--C-:B------:R-:W-:Y:S01]  /*a810*/  FFMA R111, R135, UR29, -R136.reuse ;  /* 0x0000001d876f7c23 */ /* 0x100fe20008000888 */
[----:B------:R-:W-:Y:S01]  /*a820*/  @!P5 FMUL R47, R47, 0.5 ;  /* 0x3f0000002f2fd820 */ /* 0x000fe20000400000 */
[----:B------:R-:W2:Y:S01]  /*a830*/  MUFU.EX2 R42, R42 ;  /* 0x0000002a002a7308 */ /* 0x000ea20000000800 */
[--C-:B-1----:R-:W-:Y:S01]  /*a840*/  FFMA R39, R54, UR29, -R136.reuse ;  /* 0x0000001d36277c23 */ /* 0x102fe20008000888 */
[----:B----4-:R-:W-:Y:S01]  /*a850*/  @!P3 FMUL R120, R120, R120 ;  /* 0x000000787878b220 */ /* 0x010fe20000400000 */
[--C-:B------:R-:W-:Y:S01]  /*a860*/  FFMA R54, R82, UR29, -R136.reuse ;  /* 0x0000001d52367c23 */ /* 0x100fe20008000888 */
[----:B------:R-:W-:Y:S01]  /*a870*/  FFMA R82, R87, UR29, -R136 ;  /* 0x0000001d57527c23 */ /* 0x000fe20008000888 */
[----:B------:R-:W-:Y:S01]  /*a880*/  FADD R135, R198, R21 ;  /* 0x00000015c6877221 */ /* 0x000fe20000000000 */
[----:B------:R-:W-:Y:S01]  /*a890*/  FSETP.GEU.AND P3, PT, R39, -126, PT ;  /* 0xc2fc00002700780b */ /* 0x000fe20003f6e000 */
[----:B------:R-:W-:Y:S01]  /*a8a0*/  @!P2 FMUL R30, R30, 0.5 ;  /* 0x3f0000001e1ea820 */ /* 0x000fe20000400000 */
[----:B------:R1:W3:Y:S01]  /*a8b0*/  MUFU.EX2 R129, R47 ;  /* 0x0000002f00817308 */ /* 0x0002e20000000800 */
[----:B-----5:R-:W-:Y:S01]  /*a8c0*/  @!P6 FMUL R125, R125, R125 ;  /* 0x0000007d7d7de220 */ /* 0x020fe20000400000 */
[----:B------:R-:W-:-:S06]  /*a8d0*/  FSETP.GEU.AND P6, PT, R38, -126, PT ;  /* 0xc2fc00002600780b */ /* 0x000fcc0003fce000 */
[----:B------:R4:W5:Y:S01]  /*a8e0*/  MUFU.EX2 R35, R30 ;  /* 0x0000001e00237308 */ /* 0x0009620000000800 */
[----:B--2---:R-:W-:Y:S01]  /*a8f0*/  @!P4 FMUL R42, R42, R42 ;  /* 0x0000002a2a2ac220 */ /* 0x004fe20000400000 */
[----:B------:R-:W-:Y:S01]  /*a900*/  FSETP.GEU.AND P4, PT, R55, -126, PT ;  /* 0xc2fc00003700780b */ /* 0x000fe20003f8e000 */
[----:B------:R-:W-:Y:S01]  /*a910*/  @!P3 FMUL R39, R39, 0.5 ;  /* 0x3f0000002727b820 */ /* 0x000fe20000400000 */
[--C-:B-1----:R-:W-:Y:S01]  /*a920*/  FFMA R47, R70, UR29, -R136.reuse ;  /* 0x0000001d462f7c23 */ /* 0x102fe20008000888 */
[--C-:B------:R-:W-:Y:S01]  /*a930*/  FFMA R70, R126, UR29, -R136.reuse ;  /* 0x0000001d7e467c23 */ /* 0x100fe20008000888 */
[----:B------:R-:W-:Y:S01]  /*a940*/  FFMA R126, R150, UR29, -R136 ;  /* 0x0000001d967e7c23 */ /* 0x000fe20008000888 */
[----:B------:R-:W-:Y:S01]  /*a950*/  @!P6 FMUL R38, R38, 0.5 ;  /* 0x3f0000002626e820 */ /* 0x000fe20000400000 */
[----:B---3--:R-:W-:Y:S01]  /*a960*/  @!P5 FMUL R129, R129, R129 ;  /* 0x000000818181d220 */ /* 0x008fe20000400000 */
[----:B------:R-:W-:Y:S01]  /*a970*/  FSETP.GEU.AND P5, PT, R117, -126, PT ;  /* 0xc2fc00007500780b */ /* 0x000fe20003fae000 */
[----:B------:R-:W1:Y:S01]  /*a980*/  MUFU.EX2 R39, R39 ;  /* 0x0000002700277308 */ /* 0x000e620000000800 */
[----:B----4-:R-:W-:Y:S01]  /*a990*/  FADD R30, -R10, R13 ;  /* 0x0000000d0a1e7221 */ /* 0x010fe20000000100 */
[----:B------:R-:W-:Y:S01]  /*a9a0*/  FADD R10, R41, R64 ;  /* 0x00000040290a7221 */ /* 0x000fe20000000000 */
[----:B------:R-:W-:-:S02]  /*a9b0*/  F2FP.F16.F32.PACK_AB R64, R85, R64 ;  /* 0x000000405540723e */ /* 0x000fc400000000ff */
[----:B------:R-:W-:Y:S01]  /*a9c0*/  @!P4 FMUL R55, R55, 0.5 ;  /* 0x3f0000003737c820 */ /* 0x000fe20000400000 */
[----:B------:R-:W-:Y:S01]  /*a9d0*/  FMUL R30, R30, UR29 ;  /* 0x0000001d1e1e7c20 */ /* 0x000fe20008400000 */
[----:B-----5:R-:W-:Y:S01]  /*a9e0*/  @!P2 FMUL R35, R35, R35 ;  /* 0x000000232323a220 */ /* 0x020fe20000400000 */
[----:B------:R-:W-:Y:S01]  /*a9f0*/  FSETP.GEU.AND P2, PT, R51, -126, PT ;  /* 0xc2fc00003300780b */ /* 0x000fe20003f4e000 */
[----:B------:R-:W2:Y:S03]  /*aa00*/  MUFU.EX2 R38, R38 ;  /* 0x0000002600267308 */ /* 0x000ea60000000800 */
[----:B------:R-:W-:-:S05]  /*aa10*/  @!P5 FMUL R117, R117, 0.5 ;  /* 0x3f0000007575d820 */ /* 0x000fca0000400000 */
[----:B------:R3:W4:Y:S01]  /*aa20*/  MUFU.EX2 R58, R55 ;  /* 0x00000037003a7308 */ /* 0x0007220000000800 */
[----:B-1----:R-:W-:Y:S01]  /*aa30*/  @!P3 FMUL R39, R39, R39 ;  /* 0x000000272727b220 */ /* 0x002fe20000400000 */
[----:B------:R-:W-:Y:S02]  /*aa40*/  FSETP.GEU.AND P3, PT, R63, -126, PT ;  /* 0xc2fc00003f00780b */ /* 0x000fe40003f6e000 */
[----:B------:R-:W-:-:S04]  /*aa50*/  @!P2 FMUL R51, R51, 0.5 ;  /* 0x3f0000003333a820 */ /* 0x000fc80000400000 */
[----:B------:R-:W1:Y:S01]  /*aa60*/  MUFU.EX2 R117, R117 ;  /* 0x0000007500757308 */ /* 0x000e620000000800 */
[----:B--2---:R-:W-:Y:S01]  /*aa70*/  @!P6 FMUL R38, R38, R38 ;  /* 0x000000262626e220 */ /* 0x004fe20000400000 */
[----:B------:R-:W-:Y:S01]  /*aa80*/  FSETP.GEU.AND P6, PT, R59, -126, PT ;  /* 0xc2fc00003b00780b */ /* 0x000fe20003fce000 */
[--C-:B---3--:R-:W-:Y:S01]  /*aa90*/  FFMA R55, R86, UR29, -R136.reuse ;  /* 0x0000001d56377c23 */ /* 0x108fe20008000888 */
[--C-:B------:R-:W-:Y:S01]  /*aaa0*/  FFMA R86, R91, UR29, -R136.reuse ;  /* 0x0000001d5b567c23 */ /* 0x100fe20008000888 */
[----:B------:R-:W-:Y:S01]  /*aab0*/  FFMA R91, R99, UR29, -R136 ;  /* 0x0000001d635b7c23 */ /* 0x000fe20008000888 */
[----:B------:R-:W-:Y:S01]  /*aac0*/  FADD R99, R49, R100 ;  /* 0x0000006431637221 */ /* 0x000fe20000000000 */
[----:B------:R-:W-:Y:S01]  /*aad0*/  @!P3 FMUL R63, R63, 0.5 ;  /* 0x3f0000003f3fb820 */ /* 0x000fe20000400000 */
[----:B------:R2:W3:Y:S01]  /*aae0*/  MUFU.EX2 R133, R51 ;  /* 0x0000003300857308 */ /* 0x0004e20000000800 */
[----:B----4-:R-:W-:Y:S01]  /*aaf0*/  @!P4 FMUL R58, R58, R58 ;  /* 0x0000003a3a3ac220 */ /* 0x010fe20000400000 */
[----:B------:R-:W-:-:S02]  /*ab00*/  FSETP.GEU.AND P4, PT, R46, -126, PT ;  /* 0xc2fc00002e00780b */ /* 0x000fc40003f8e000 */
[----:B------:R-:W-:-:S03]  /*ab10*/  F2FP.F16.F32.PACK_AB R100, R101, R100 ;  /* 0x000000646564723e */ /* 0x000fc600000000ff */
[----:B------:R-:W-:Y:S01]  /*ab20*/  @!P6 FMUL R59, R59, 0.5 ;  /* 0x3f0000003b3be820 */ /* 0x000fe20000400000 */
[----:B------:R4:W5:Y:S01]  /*ab30*/  MUFU.EX2 R128, R63 ;  /* 0x0000003f00807308 */ /* 0x0009620000000800 */
[----:B-1----:R-:W-:Y:S01]  /*ab40*/  @!P5 FMUL R117, R117, R117 ;  /* 0x000000757575d220 */ /* 0x002fe20000400000 */
[----:B------:R-:W-:Y:S01]  /*ab50*/  FSETP.GEU.AND P5, PT, R67, -126, PT ;  /* 0xc2fc00004300780b */ /* 0x000fe20003fae000 */
[--C-:B--2---:R-:W-:Y:S01]  /*ab60*/  FFMA R51, R78, UR29, -R136.reuse ;  /* 0x0000001d4e337c23 */ /* 0x104fe20008000888 */
[----:B------:R-:W-:-:S03]  /*ab70*/  FFMA R78, R79, UR29, -R136 ;  /* 0x0000001d4f4e7c23 */ /* 0x000fc60008000888 */
[----:B------:R-:W-:Y:S01]  /*ab80*/  @!P4 FMUL R46, R46, 0.5 ;  /* 0x3f0000002e2ec820 */ /* 0x000fe20000400000 */
[----:B------:R1:W2:Y:S01]  /*ab90*/  MUFU.EX2 R124, R59 ;  /* 0x0000003b007c7308 */ /* 0x0002a20000000800 */
[----:B---3--:R-:W-:Y:S01]  /*aba0*/  @!P2 FMUL R133, R133, R133 ;  /* 0x000000858585a220 */ /* 0x008fe20000400000 */
[----:B------:R-:W-:Y:S01]  /*abb0*/  FSETP.GEU.AND P2, PT, R43, -126, PT ;  /* 0xc2fc00002b00780b */ /* 0x000fe20003f4e000 */
[--C-:B----4-:R-:W-:Y:S01]  /*abc0*/  FFMA R63, R102, UR29, -R136.reuse ;  /* 0x0000001d663f7c23 */ /* 0x110fe20008000888 */
[--C-:B------:R-:W-:Y:S01]  /*abd0*/  FFMA R102, R115, UR29, -R136.reuse ;  /* 0x0000001d73667c23 */ /* 0x100fe20008000888 */
[--C-:B------:R-:W-:Y:S02]  /*abe0*/  FFMA R115, R151, UR29, -R136.reuse ;  /* 0x0000001d97737c23 */ /* 0x100fe40008000888 */
[----:B------:R-:W-:Y:S01]  /*abf0*/  @!P5 FMUL R67, R67, 0.5 ;  /* 0x3f0000004343d820 */ /* 0x000fe20000400000 */
[----:B------:R-:W3:Y:S01]  /*ac00*/  MUFU.EX2 R46, R46 ;  /* 0x0000002e002e7308 */ /* 0x000ee20000000800 */
[----:B-----5:R-:W-:Y:S01]  /*ac10*/  @!P3 FMUL R128, R128, R128 ;  /* 0x000000808080b220 */ /* 0x020fe20000400000 */
[----:B------:R-:W-:Y:S01]  /*ac20*/  FSETP.GEU.AND P3, PT, R50, -126, PT ;  /* 0xc2fc00003200780b */ /* 0x000fe20003f6e000 */
[--C-:B-1----:R-:W-:Y:S01]  /*ac30*/  FFMA R59, R94, UR29, -R136.reuse ;  /* 0x0000001d5e3b7c23 */ /* 0x102fe20008000888 */
[----:B------:R-:W-:Y:S01]  /*ac40*/  FFMA R94, R103, UR29, -R136 ;  /* 0x0000001d675e7c23 */ /* 0x000fe20008000888 */
[C---:B------:R-:W-:Y:S01]  /*ac50*/  FADD R103, R48.reuse, R101 ;  /* 0x0000006530677221 */ /* 0x040fe20000000000 */
[----:B------:R-:W-:Y:S01]  /*ac60*/  F2FP.F16.F32.PACK_AB R48, R48, R49 ;  /* 0x000000313030723e */ /* 0x000fe200000000ff */
[----:B------:R-:W-:Y:S01]  /*ac70*/  @!P2 FMUL R43, R43, 0.5 ;  /* 0x3f0000002b2ba820 */ /* 0x000fe20000400000 */
[----:B------:R1:W4:Y:S01]  /*ac80*/  MUFU.EX2 R137, R67 ;  /* 0x0000004300897308 */ /* 0x0003220000000800 */
[----:B--2---:R-:W-:Y:S01]  /*ac90*/  @!P6 FMUL R124, R124, R124 ;  /* 0x0000007c7c7ce220 */ /* 0x004fe20000400000 */
[----:B------:R-:W-:Y:S01]  /*aca0*/  FSETP.GEU.AND P6, PT, R47, -126, PT ;  /* 0xc2fc00002f00780b */ /* 0x000fe20003fce000 */
[----:B------:R-:W-:Y:S01]  /*acb0*/  FADD R134, R134, R103 ;  /* 0x0000006786867221 */ /* 0x000fe20000000000 */
[----:B------:R-:W-:-:S03]  /*acc0*/  FADD R103, R192, R105 ;  /* 0x00000069c0677221 */ /* 0x000fc60000000000 */
[----:B------:R-:W-:Y:S01]  /*acd0*/  @!P3 FMUL R50, R50, 0.5 ;  /* 0x3f0000003232b820 */ /* 0x000fe20000400000 */
[----:B------:R-:W2:Y:S01]  /*ace0*/  MUFU.EX2 R43, R43 ;  /* 0x0000002b002b7308 */ /* 0x000ea20000000800 */
[----:B---3--:R-:W-:Y:S01]  /*acf0*/  @!P4 FMUL R46, R46, R46 ;  /* 0x0000002e2e2ec220 */ /* 0x008fe20000400000 */
[----:B------:R-:W-:Y:S01]  /*ad00*/  FSETP.GEU.AND P4, PT, R75, -126, PT ;  /* 0xc2fc00004b00780b */ /* 0x000fe20003f8e000 */
[----:B-1----:R-:W-:Y:S01]  /*ad10*/  FFMA R67, R123, UR29, -R136 ;  /* 0x0000001d7b437c23 */ /* 0x002fe20008000888 */
[----:B------:R-:W-:Y:S01]  /*ad20*/  FADD R123, R28, R57 ;  /* 0x000000391c7b7221 */ /* 0x000fe20000000000 */
[----:B------:R-:W-:Y:S02]  /*ad30*/  F2FP.F16.F32.PACK_AB R28, R29, R28 ;  /* 0x0000001c1d1c723e */ /* 0x000fe400000000ff */
[----:B------:R-:W-:Y:S01]  /*ad40*/  @!P6 FMUL R47, R47, 0.5 ;  /* 0x3f0000002f2fe820 */ /* 0x000fe20000400000 */
[----:B------:R-:W1:Y:S01]  /*ad50*/  MUFU.EX2 R50, R50 ;  /* 0x0000003200327308 */ /* 0x000e620000000800 */
[----:B----4-:R-:W-:Y:S01]  /*ad60*/  @!P5 FMUL R137, R137, R137 ;  /* 0x000000898989d220 */ /* 0x010fe20000400000 */
[----:B------:R-:W-:Y:S01]  /*ad70*/  FSETP.GEU.AND P5, PT, R51, -126, PT ;  /* 0xc2fc00003300780b */ /* 0x000fe20003fae000 */
[----:B------:R-:W-:Y:S01]  /*ad80*/  FADD R123, R123, R10 ;  /* 0x0000000a7b7b7221 */ /* 0x000fe20000000000 */
[C---:B------:R-:W-:Y:S01]  /*ad90*/  FADD R10, R40.reuse, R85 ;  /* 0x00000055280a7221 */ /* 0x040fe20000000000 */
[----:B------:R-:W-:-:S02]  /*ada0*/  F2FP.F16.F32.PACK_AB R40, R40, R41 ;  /* 0x000000292828723e */ /* 0x000fc400000000ff */
[----:B------:R-:W-:Y:S01]  /*adb0*/  @!P4 FMUL R75, R75, 0.5 ;  /* 0x3f0000004b4bc820 */ /* 0x000fe20000400000 */
[----:B------:R-:W3:Y:S01]  /*adc0*/  MUFU.EX2 R47, R47 ;  /* 0x0000002f002f7308 */ /* 0x000ee20000000800 */
[----:B--2---:R-:W-:Y:S01]  /*add0*/  @!P2 FMUL R43, R43, R43 ;  /* 0x0000002b2b2ba220 */ /* 0x004fe20000400000 */
[----:B------:R-:W-:Y:S02]  /*ade0*/  FSETP.GEU.AND P2, PT, R71, -126, PT ;  /* 0xc2fc00004700780b */ /* 0x000fe40003f4e000 */
[----:B------:R-:W-:-:S03]  /*adf0*/  F2FP.F16.F32.PACK_AB R41, R124, R117 ;  /* 0x000000757c29723e */ /* 0x000fc600000000ff */
[----:B------:R-:W-:Y:S01]  /*ae00*/  @!P5 FMUL R51, R51, 0.5 ;  /* 0x3f0000003333d820 */ /* 0x000fe20000400000 */
[----:B------:R2:W4:Y:S01]  /*ae10*/  MUFU.EX2 R79, R75 ;  /* 0x0000004b004f7308 */ /* 0x0005220000000800 */
[----:B-1----:R-:W-:Y:S01]  /*ae20*/  @!P3 FMUL R50, R50, R50 ;  /* 0x000000323232b220 */ /* 0x002fe20000400000 */
[----:B------:R-:W-:-:S05]  /*ae30*/  FSETP.GEU.AND P3, PT, R83, -126, PT ;  /* 0xc2fc00005300780b */ /* 0x000fca0003f6e000 */
[----:B------:R-:W-:Y:S01]  /*ae40*/  @!P2 FMUL R71, R71, 0.5 ;  /* 0x3f0000004747a820 */ /* 0x000fe20000400000 */
[----:B------:R-:W1:Y:S01]  /*ae50*/  MUFU.EX2 R51, R51 ;  /* 0x0000003300337308 */ /* 0x000e620000000800 */
[----:B---3--:R-:W-:Y:S01]  /*ae60*/  @!P6 FMUL R47, R47, R47 ;  /* 0x0000002f2f2fe220 */ /* 0x008fe20000400000 */
[----:B------:R-:W-:Y:S01]  /*ae70*/  FSETP.GEU.AND P6, PT, R78, -126, PT ;  /* 0xc2fc00004e00780b */ /* 0x000fe20003fce000 */
[--C-:B--2---:R-:W-:Y:S01]  /*ae80*/  FFMA R75, R90, UR29, -R136.reuse ;  /* 0x0000001d5a4b7c23 */ /* 0x104fe20008000888 */
[--C-:B------:R-:W-:Y:S01]  /*ae90*/  FFMA R90, R95, UR29, -R136.reuse ;  /* 0x0000001d5f5a7c23 */ /* 0x100fe20008000888 */
[--C-:B------:R-:W-:Y:S01]  /*aea0*/  FFMA R95, R107, UR29, -R136.reuse ;  /* 0x0000001d6b5f7c23 */ /* 0x100fe20008000888 */
[----:B------:R-:W-:Y:S01]  /*aeb0*/  FFMA R107, R139, UR29, -R136 ;  /* 0x0000001d8b6b7c23 */ /* 0x000fe20008000888 */
[----:B------:R-:W-:Y:S01]  /*aec0*/  @!P3 FMUL R83, R83, 0.5 ;  /* 0x3f0000005353b820 */ /* 0x000fe20000400000 */
[----:B------:R2:W3:Y:S01]  /*aed0*/  MUFU.EX2 R132, R71 ;  /* 0x0000004700847308 */ /* 0x0004e20000000800 */
[----:B----4-:R-:W-:Y:S01]  /*aee0*/  @!P4 FMUL R79, R79, R79 ;  /* 0x0000004f4f4fc220 */ /* 0x010fe20000400000 */
[----:B------:R-:W-:Y:S01]  /*aef0*/  FSETP.GEU.AND P4, PT, R55, -126, PT ;  /* 0xc2fc00003700780b */ /* 0x000fe20003f8e000 */
[----:B------:R-:W-:Y:S01]  /*af00*/  FADD R139, R24, R61 ;  /* 0x0000003d188b7221 */ /* 0x000fe20000000000 */
[----:B------:R-:W-:-:S02]  /*af10*/  F2FP.F16.F32.PACK_AB R24, R199, R24 ;  /* 0x00000018c718723e */ /* 0x000fc400000000ff */
[----:B------:R-:W-:Y:S01]  /*af20*/  F2FP.F16.F32.PACK_AB R49, R79, R50 ;  /* 0x000000324f31723e */ /* 0x000fe200000000ff */
[----:B------:R-:W-:Y:S01]  /*af30*/  @!P6 FMUL R78, R78, 0.5 ;  /* 0x3f0000004e4ee820 */ /* 0x000fe20000400000 */
[----:B------:R4:W5:Y:S01]  /*af40*/  MUFU.EX2 R87, R83 ;  /* 0x0000005300577308 */ /* 0x0009620000000800 */
[----:B-1----:R-:W-:Y:S01]  /*af50*/  @!P5 FMUL R51, R51, R51 ;  /* 0x000000333333d220 */ /* 0x002fe20000400000 */
[----:B------:R-:W-:Y:S01]  /*af60*/  FSETP.GEU.AND P5, PT, R82, -126, PT ;  /* 0xc2fc00005200780b */ /* 0x000fe20003fae000 */
[----:B--2---:R-:W-:Y:S01]  /*af70*/  FFMA R71, R114, UR29, -R136 ;  /* 0x0000001d72477c23 */ /* 0x004fe20008000888 */
[----:B------:R-:W-:Y:S01]  /*af80*/  FADD R114, R45, R92 ;  /* 0x0000005c2d727221 */ /* 0x000fe20000000000 */
[----:B------:R-:W-:Y:S02]  /*af90*/  F2FP.F16.F32.PACK_AB R92, R93, R92 ;  /* 0x0000005c5d5c723e */ /* 0x000fe400000000ff */
[----:B------:R-:W-:Y:S01]  /*afa0*/  @!P4 FMUL R55, R55, 0.5 ;  /* 0x3f0000003737c820 */ /* 0x000fe20000400000 */
[----:B------:R-:W1:Y:S01]  /*afb0*/  MUFU.EX2 R78, R78 ;  /* 0x0000004e004e7308 */ /* 0x000e620000000800 */
[----:B---3--:R-:W-:Y:S01]  /*afc0*/  @!P2 FMUL R132, R132, R132 ;  /* 0x000000848484a220 */ /* 0x008fe20000400000 */
[----:B------:R-:W-:Y:S01]  /*afd0*/  FSETP.GEU.AND P2, PT, R54, -126, PT ;  /* 0xc2fc00003600780b */ /* 0x000fe20003f4e000 */
[----:B----4-:R-:W-:Y:S01]  /*afe0*/  FFMA R83, R110, UR29, -R136 ;  /* 0x0000001d6e537c23 */ /* 0x010fe20008000888 */
[----:B------:R-:W-:Y:S01]  /*aff0*/  FADD R136, R196, R77 ;  /* 0x0000004dc4887221 */ /* 0x000fe20000000000 */
[----:B------:R-:W-:Y:S01]  /*b000*/  FADD R139, R139, R114 ;  /* 0x000000728b8b7221 */ /* 0x000fe20000000000 */
[----:B------:R-:W-:Y:S01]  /*b010*/  FADD R114, R44, R93 ;  /* 0x0000005d2c727221 */ /* 0x000fe20000000000 */
[----:B------:R-:W-:Y:S01]  /*b020*/  @!P5 FMUL R82, R82, 0.5 ;  /* 0x3f0000005252d820 */ /* 0x000fe20000400000 */
[----:B------:R-:W2:Y:S01]  /*b030*/  MUFU.EX2 R55, R55 ;  /* 0x0000003700377308 */ /* 0x000ea20000000800 */
[----:B-----5:R-:W-:Y:S01]  /*b040*/  @!P3 FMUL R87, R87, R87 ;  /* 0x000000575757b220 */ /* 0x020fe20000400000 */
[----:B------:R-:W-:Y:S01]  /*b050*/  FSETP.GEU.AND P3, PT, R59, -126, PT ;  /* 0xc2fc00003b00780b */ /* 0x000fe20003f6e000 */
[----:B------:R-:W-:Y:S01]  /*b060*/  FADD R136, R136, R103 ;  /* 0x0000006788887221 */ /* 0x000fe20000000000 */
[----:B------:R-:W-:Y:S01]  /*b070*/  FADD R103, R19, R104 ;  /* 0x0000006813677221 */ /* 0x000fe20000000000 */
[----:B------:R-:W-:Y:S01]  /*b080*/  FADD R110, R17, R88 ;  /* 0x00000058116e7221 */ /* 0x000fe20000000000 */
[----:B------:R-:W-:Y:S01]  /*b090*/  FADD R141, R141, R114 ;  /* 0x000000728d8d7221 */ /* 0x000fe20000000000 */
[----:B------:R-:W-:Y:S01]  /*b0a0*/  @!P2 FMUL R54, R54, 0.5 ;  /* 0x3f0000003636a820 */ /* 0x000fe20000400000 */
[----:B------:R-:W3:Y:S01]  /*b0b0*/  MUFU.EX2 R82, R82 ;  /* 0x0000005200527308 */ /* 0x000ee20000000800 */
[----:B-1----:R-:W-:Y:S01]  /*b0c0*/  @!P6 FMUL R78, R78, R78 ;  /* 0x0000004e4e4ee220 */ /* 0x002fe20000400000 */
[----:B------:R-:W-:Y:S01]  /*b0d0*/  FSETP.GEU.AND P6, PT, R75, -126, PT ;  /* 0xc2fc00004b00780b */ /* 0x000fe20003fce000 */
[----:B------:R-:W-:Y:S01]  /*b0e0*/  FADD R114, R193, R96 ;  /* 0x00000060c1727221 */ /* 0x000fe20000000000 */
[----:B------:R-:W-:Y:S01]  /*b0f0*/  FADD R135, R135, R110 ;  /* 0x0000006e87877221 */ /* 0x000fe20000000000 */
[----:B------:R-:W-:-:S02]  /*b100*/  F2FP.F16.F32.PACK_AB R44, R44, R45 ;  /* 0x0000002d2c2c723e */ /* 0x000fc400000000ff */
[----:B------:R-:W-:Y:S01]  /*b110*/  @!P3 FMUL R59, R59, 0.5 ;  /* 0x3f0000003b3bb820 */ /* 0x000fe20000400000 */
[----:B------:R-:W1:Y:S01]  /*b120*/  MUFU.EX2 R54, R54 ;  /* 0x0000003600367308 */ /* 0x000e620000000800 */
[----:B--2---:R-:W-:Y:S01]  /*b130*/  @!P4 FMUL R55, R55, R55 ;  /* 0x000000373737c220 */ /* 0x004fe20000400000 */
[----:B------:R-:W-:Y:S01]  /*b140*/  FSETP.GEU.AND P4, PT, R90, -126, PT ;  /* 0xc2fc00005a00780b */ /* 0x000fe20003f8e000 */
[----:B------:R-:W-:Y:S01]  /*b150*/  FADD R143, R143, R114 ;  /* 0x000000728f8f7221 */ /* 0x000fe20000000000 */
[----:B------:R-:W-:Y:S01]  /*b160*/  FADD R114, R18, R97 ;  /* 0x0000006112727221 */ /* 0x000fe20000000000 */
[----:B------:R-:W-:Y:S02]  /*b170*/  F2FP.F16.F32.PACK_AB R45, R137, R46 ;  /* 0x0000002e892d723e */ /* 0x000fe400000000ff */
[----:B------:R-:W-:Y:S01]  /*b180*/  @!P6 FMUL R75, R75, 0.5 ;  /* 0x3f0000004b4be820 */ /* 0x000fe20000400000 */
[----:B------:R-:W2:Y:S01]  /*b190*/  MUFU.EX2 R59, R59 ;  /* 0x0000003b003b7308 */ /* 0x000ea20000000800 */
[----:B---3--:R-:W-:Y:S01]  /*b1a0*/  @!P5 FMUL R82, R82, R82 ;  /* 0x000000525252d220 */ /* 0x008fe20000400000 */
[----:B------:R-:W-:Y:S01]  /*b1b0*/  FSETP.GEU.AND P5, PT, R62, -126, PT ;  /* 0xc2fc00003e00780b */ /* 0x000fe20003fae000 */
[----:B------:R-:W-:Y:S01]  /*b1c0*/  FADD R145, R145, R114 ;  /* 0x0000007291917221 */ /* 0x000fe20000000000 */
[----:B------:R-:W-:-:S03]  /*b1d0*/  FADD R146, R143, R146 ;  /* 0x000000928f927221 */ /* 0x000fc60000000000 */
        /* <DEDUP_REMOVED lines=15> */
[----:B------:R-:W-:-:S03]  /*b2d0*/  FSETP.GEU.AND P4, PT, R74, -126, PT ;  /* 0xc2fc00004a00780b */ /* 0x000fc60003f8e000 */
[C---:B------:R-:W-:Y:S01]  /*b2e0*/  FADD R201, R31.reuse, R90 ;  /* 0x0000005a1fc97221 */ /* 0x040fe20000000000 */
[----:B------:R-:W-:Y:S01]  /*b2f0*/  F2FP.F16.F32.PACK_AB R31, R31, R112 ;  /* 0x000000701f1f723e */ /* 0x000fe200000000ff */
        /* <DEDUP_REMOVED lines=13> */
[----:B------:R-:W1:Y:S01]  /*b3d0*/  MUFU.EX2 R95, R95 ;  /* 0x0000005f005f7308 */ /* 0x000e620000000800 */
[----:B--2---:R-:W-:Y:S01]  /*b3e0*/  @!P6 FMUL R91, R91, R91 ;  /* 0x0000005b5b5be220 */ /* 0x004fe20000400000 */
[----:B------:R-:W-:-:S04]  /*b3f0*/  FSETP.GEU.AND P6, PT, R83, -126, PT ;  /* 0xc2fc00005300780b */ /* 0x000fc80003fce000 */
[----:B------:R-:W-:Y:S01]  /*b400*/  F2FP.F16.F32.PACK_AB R61, R91, R62 ;  /* 0x0000003e5b3d723e */ /* 0x000fe200000000ff */
[----:B------:R-:W-:Y:S01]  /*b410*/  @!P3 FMUL R71, R71, 0.5 ;  /* 0x3f0000004747b820 */ /* 0x000fe20000400000 */
[----:B------:R-:W2:Y:S01]  /*b420*/  MUFU.EX2 R63, R63 ;  /* 0x0000003f003f7308 */ /* 0x000ea20000000800 */
[----:B---3--:R-:W-:Y:S01]  /*b430*/  @!P4 FMUL R74, R74, R74 ;  /* 0x0000004a4a4ac220 */ /* 0x008fe20000400000 */
[----:B------:R-:W-:-:S03]  /*b440*/  FSETP.GEU.AND P4, PT, R102, -126, PT ;  /* 0xc2fc00006600780b */ /* 0x000fc60003f8e000 */
[----:B------:R-:W-:Y:S02]  /*b450*/  FADD R150, R35, R74 ;  /* 0x0000004a23967221 */ /* 0x000fe40000000000 */
        /* <DEDUP_REMOVED lines=34> */
[----:B------:R2:W5:Y:S01]  /*b680*/  MUFU.EX2 R9, R130 ;  /* 0x0000008200097308 */ /* 0x0005620000000800 */
[----:B---3--:R-:W-:Y:S01]  /*b690*/  @!P6 FMUL R67, R67, R67 ;  /* 0x000000434343e220 */ /* 0x008fe20000400000 */
[----:B------:R-:W-:Y:S01]  /*b6a0*/  FSETP.GEU.AND P6, PT, R118, -126, PT ;  /* 0xc2fc00007600780b */ /* 0x000fe20003fce000 */
[----:B-1----:R-:W-:Y:S01]  /*b6b0*/  FADD R127, R29, R56 ;  /* 0x000000381d7f7221 */ /* 0x002fe20000000000 */
[----:B------:R-:W-:Y:S01]  /*b6c0*/  F2FP.F16.F32.PACK_AB R29, R27, R26 ;  /* 0x0000001a1b1d723e */ /* 0x000fe200000000ff */
[----:B------:R-:W-:Y:S01]  /*b6d0*/  FADD R204, R124, R67 ;  /* 0x000000437ccc7221 */ /* 0x000fe20000000000 */
[----:B------:R-:W-:Y:S01]  /*b6e0*/  F2FP.F16.F32.PACK_AB R56, R56, R57 ;  /* 0x000000393838723e */ /* 0x000fe200000000ff */
[----:B------:R-:W-:Y:S01]  /*b6f0*/  @!P3 FMUL R122, R122, 0.5 ;  /* 0x3f0000007a7ab820 */ /* 0x000fe20000400000 */
[----:B------:R-:W-:Y:S01]  /*b700*/  FADD R127, R127, R10 ;  /* 0x0000000a7f7f7221 */ /* 0x000fe20000000000 */
[----:B----4-:R-:W-:Y:S01]  /*b710*/  @!P4 FMUL R13, R13, R13 ;  /* 0x0000000d0d0dc220 */ /* 0x010fe20000400000 */
[----:B------:R-:W-:Y:S01]  /*b720*/  FSETP.GEU.AND P4, PT, R138, -126, PT ;  /* 0xc2fc00008a00780b */ /* 0x000fe20003f8e000 */
[----:B------:R-:W-:Y:S01]  /*b730*/  FADD R10, R194, R89 ;  /* 0x00000059c20a7221 */ /* 0x000fe20000000000 */
[----:B--2---:R-:W-:Y:S01]  /*b740*/  FADD R130, R33, R76 ;  /* 0x0000004c21827221 */ /* 0x004fe20000000000 */
[----:B------:R-:W1:Y:S01]  /*b750*/  MUFU.EX2 R122, R122 ;  /* 0x0000007a007a7308 */ /* 0x000e620000000800 */
[----:B------:R-:W-:Y:S01]  /*b760*/  FADD R206, R128, R13 ;  /* 0x0000000d80ce7221 */ /* 0x000fe20000000000 */
[----:B------:R-:W-:Y:S01]  /*b770*/  @!P6 FMUL R118, R118, 0.5 ;  /* 0x3f0000007676e820 */ /* 0x000fe20000400000 */
[----:B------:R-:W-:Y:S01]  /*b780*/  FADD R130, R130, R99 ;  /* 0x0000006382827221 */ /* 0x000fe20000000000 */
[----:B-----5:R-:W-:Y:S01]  /*b790*/  @!P5 FMUL R9, R9, R9 ;  /* 0x000000090909d220 */ /* 0x020fe20000400000 */
        /* <DEDUP_REMOVED lines=10> */
[----:B------:R-:W-:Y:S01]  /*b840*/  F2FP.F16.F32.PACK_AB R33, R120, R35 ;  /* 0x000000237821723e */ /* 0x000fe200000000ff */
[----:B------:R3:W4:Y:S01]  /*b850*/  MUFU.EX2 R99, R138 ;  /* 0x0000008a00637308 */ /* 0x0007220000000800 */
[----:B-1----:R-:W-:Y:S01]  /*b860*/  @!P3 FMUL R122, R122, R122 ;  /* 0x0000007a7a7ab220 */ /* 0x002fe20000400000 */
[----:B------:R-:W-:Y:S01]  /*b870*/  @!P5 FMUL R107, R107, 0.5 ;  /* 0x3f0000006b6bd820 */ /* 0x000fe20000400000 */
[----:B------:R-:W-:Y:S01]  /*b880*/  FSETP.GEU.AND P3, PT, R148, -126, PT ;  /* 0xc2fc00009400780b */ /* 0x000fe20003f6e000 */
[----:B------:R-:W-:Y:S01]  /*b890*/  FADD R131, R131, R146 ;  /* 0x0000009283837221 */ /* 0x000fe20000000000 */
[----:B------:R-:W-:Y:S01]  /*b8a0*/  FADD R212, R47, R122 ;  /* 0x0000007a2fd47221 */ /* 0x000fe20000000000 */
[----:B------:R-:W-:-:S02]  /*b8b0*/  F2FP.F16.F32.PACK_AB R35, R129, R42 ;  /* 0x0000002a8123723e */ /* 0x000fc400000000ff */
[----:B------:R1:W5:Y:S01]  /*b8c0*/  MUFU.EX2 R10, R107 ;  /* 0x0000006b000a7308 */ /* 0x0003620000000800 */
[----:B--2---:R-:W-:Y:S01]  /*b8d0*/  @!P6 FMUL R118, R118, R118 ;  /* 0x000000767676e220 */ /* 0x004fe20000400000 */
[----:B---3--:R-:W-:Y:S01]  /*b8e0*/  FADD R138, R15, R22 ;  /* 0x000000160f8a7221 */ /* 0x008fe20000000000 */
[----:B------:R-:W-:Y:S02]  /*b8f0*/  FSETP.GEU.AND P6, PT, R144, -126, PT ;  /* 0xc2fc00009000780b */ /* 0x000fe40003fce000 */
[----:B------:R-:W-:Y:S01]  /*b900*/  FADD R210, R137, R118 ;  /* 0x0000007689d27221 */ /* 0x000fe20000000000 */
[----:B------:R-:W-:Y:S01]  /*b910*/  FADD R138, R138, R103 ;  /* 0x000000678a8a7221 */ /* 0x000fe20000000000 */
[----:B------:R-:W-:Y:S01]  /*b920*/  FADD R103, R53, R108 ;  /* 0x0000006c35677221 */ /* 0x000fe20000000000 */
[----:B------:R-:W-:Y:S01]  /*b930*/  @!P3 FMUL R148, R148, 0.5 ;  /* 0x3f0000009494b820 */ /* 0x000fe20000400000 */
[----:B----4-:R-:W-:Y:S01]  /*b940*/  @!P4 FMUL R99, R99, R99 ;  /* 0x000000636363c220 */ /* 0x010fe20000400000 */
[----:B------:R-:W-:Y:S01]  /*b950*/  FSETP.GEU.AND P4, PT, R149, -126, PT ;  /* 0xc2fc00009500780b */ /* 0x000fe20003f8e000 */
[----:B------:R-:W-:Y:S01]  /*b960*/  FADD R142, R142, R103 ;  /* 0x000000678e8e7221 */ /* 0x000fe20000000000 */
[----:B-1----:R-:W-:Y:S01]  /*b970*/  FADD R107, R52, R109 ;  /* 0x0000006d346b7221 */ /* 0x002fe20000000000 */
[----:B------:R1:W2:Y:S01]  /*b980*/  MUFU.EX2 R103, R148 ;  /* 0x0000009400677308 */ /* 0x0002a20000000800 */
[----:B------:R-:W-:Y:S01]  /*b990*/  FADD R151, R50, R99 ;  /* 0x0000006332977221 */ /* 0x000fe20000000000 */
[----:B------:R-:W-:Y:S01]  /*b9a0*/  FADD R135, R135, R138 ;  /* 0x0000008a87877221 */ /* 0x000fe20000000000 */
[----:B------:R-:W-:Y:S01]  /*b9b0*/  @!P6 FMUL R144, R144, 0.5 ;  /* 0x3f0000009090e820 */ /* 0x000fe20000400000 */
[----:B-----5:R-:W-:Y:S01]  /*b9c0*/  @!P5 FMUL R10, R10, R10 ;  /* 0x0000000a0a0ad220 */ /* 0x020fe20000400000 */
[----:B------:R-:W-:Y:S01]  /*b9d0*/  FSETP.GEU.AND P5, PT, R200, -126, PT ;  /* 0xc2fc0000c800780b */ /* 0x000fe20003fae000 */
[----:B------:R-:W-:Y:S01]  /*b9e0*/  FADD R150, R150, R151 ;  /* 0x0000009796967221 */ /* 0x000fe20000000000 */
[----:B------:R-:W-:Y:S01]  /*b9f0*/  FADD R139, R139, R142 ;  /* 0x0000008e8b8b7221 */ /* 0x000fe20000000000 */
[----:B------:R3:W4:Y:S01]  /*ba00*/  MUFU.EX2 R110, R144 ;  /* 0x00000090006e7308 */ /* 0x0007220000000800 */
[----:B-1----:R-:W-:Y:S01]  /*ba10*/  FADD R148, R16, R73 ;  /* 0x0000004910947221 */ /* 0x002fe20000000000 */
[----:B------:R-:W-:Y:S01]  /*ba20*/  @!P4 FMUL R149, R149, 0.5 ;  /* 0x3f0000009595c820 */ /* 0x000fe20000400000 */
[----:B------:R-:W-:Y:S01]  /*ba30*/  FADD R151, R79, R10 ;  /* 0x0000000a4f977221 */ /* 0x000fe20000000000 */
[----:B------:R-:W-:Y:S01]  /*ba40*/  FADD R130, R130, R139 ;  /* 0x0000008b82827221 */ /* 0x000fe20000000000 */
[----:B------:R-:W-:Y:S01]  /*ba50*/  FADD R148, R148, R147 ;  /* 0x0000009394947221 */ /* 0x000fe20000000000 */
[----:B------:R-:W-:Y:S01]  /*ba60*/  FADD R147, R26, R75 ;  /* 0x0000004b1a937221 */ /* 0x000fe20000000000 */
[----:B------:R-:W-:Y:S01]  /*ba70*/  F2FP.F16.F32.PACK_AB R26, R14, R197 ;  /* 0x000000c50e1a723e */ /* 0x000fe200000000ff */
[----:B------:R-:W1:Y:S01]  /*ba80*/  MUFU.EX2 R106, R106 ;  /* 0x0000006a006a7308 */ /* 0x000e620000000800 */
[----:B---3--:R-:W-:Y:S01]  /*ba90*/  FADD R144, R36, R69 ;  /* 0x0000004524907221 */ /* 0x008fe20000000000 */
[----:B------:R-:W-:Y:S01]  /*baa0*/  @!P5 FMUL R200, R200, 0.5 ;  /* 0x3f000000c8c8d820 */ /* 0x000fe20000400000 */
[----:B--2---:R-:W-:Y:S01]  /*bab0*/  @!P3 FMUL R103, R103, R103 ;  /* 0x000000676767b220 */ /* 0x004fe20000400000 */
[----:B------:R-:W-:Y:S01]  /*bac0*/  FSETP.GEU.AND P3, PT, R111, -126, PT ;  /* 0xc2fc00006f00780b */ /* 0x000fe20003f6e000 */
[----:B------:R-:W-:Y:S01]  /*bad0*/  FADD R144, R144, R107 ;  /* 0x0000006b90907221 */ /* 0x000fe20000000000 */
[----:B------:R-:W-:Y:S01]  /*bae0*/  FADD R147, R147, R202 ;  /* 0x000000ca93937221 */ /* 0x000fe20000000000 */
[----:B------:R-:W-:Y:S01]  /*baf0*/  FADD R202, R42, R83 ;  /* 0x000000532aca7221 */ /* 0x000fe20000000000 */
[----:B------:R2:W3:Y:S01]  /*bb00*/  MUFU.EX2 R107, R149 ;  /* 0x00000095006b7308 */ /* 0x0004e20000000800 */
[----:B----4-:R-:W-:Y:S01]  /*bb10*/  @!P6 FMUL R110, R110, R110 ;  /* 0x0000006e6e6ee220 */ /* 0x010fe20000400000 */
[----:B------:R-:W-:Y:S01]  /*bb20*/  FSETP.GEU.AND P6, PT, R119, -126, PT ;  /* 0xc2fc00007700780b */ /* 0x000fe20003fce000 */
[----:B------:R-:W-:Y:S01]  /*bb30*/  FADD R205, R78, R103 ;  /* 0x000000674ecd7221 */ /* 0x000fe20000000000 */
[----:B------:R-:W-:Y:S01]  /*bb40*/  FADD R144, R141, R144 ;  /* 0x000000908d907221 */ /* 0x000fe20000000000 */
[----:B------:R-:W-:Y:S01]  /*bb50*/  FADD R203, R51, R110 ;  /* 0x0000006e33cb7221 */ /* 0x000fe20000000000 */
[----:B------:R-:W-:Y:S01]  /*bb60*/  FADD R148, R145, R148 ;  /* 0x0000009491947221 */ /* 0x000fe20000000000 */
[----:B------:R-:W-:Y:S01]  /*bb70*/  FADD R147, R147, R150 ;  /* 0x0000009693937221 */ /* 0x000fe20000000000 */
[----:B------:R4:W5:Y:S01]  /*bb80*/  MUFU.EX2 R114, R200 ;  /* 0x000000c800727308 */ /* 0x0009620000000800 */
[----:B------:R-:W-:Y:S01]  /*bb90*/  @!P3 FMUL R111, R111, 0.5 ;  /* 0x3f0000006f6fb820 */ /* 0x000fe20000400000 */
[----:B--2---:R-:W-:Y:S01]  /*bba0*/  FADD R149, R27, R86 ;  /* 0x000000561b957221 */ /* 0x004fe20000000000 */
[----:B-1----:R-:W-:Y:S01]  /*bbb0*/  @!P2 FMUL R106, R106, R106 ;  /* 0x0000006a6a6aa220 */ /* 0x002fe20000400000 */
[----:B------:R-:W-:Y:S01]  /*bbc0*/  FSETP.GEU.AND P2, PT, R30, -126, PT ;  /* 0xc2fc00001e00780b */ /* 0x000fe20003f4e000 */
[----:B------:R-:W-:Y:S01]  /*bbd0*/  FADD R202, R202, R203 ;  /* 0x000000cbcaca7221 */ /* 0x000fe20000000000 */
[----:B------:R-:W-:Y:S01]  /*bbe0*/  FADD R149, R149, R204 ;  /* 0x000000cc95957221 */ /* 0x000fe20000000000 */
[----:B------:R-:W-:Y:S01]  /*bbf0*/  @!P6 FMUL R119, R119, 0.5 ;  /* 0x3f0000007777e820 */ /* 0x000fe20000400000 */
[----:B------:R-:W1:Y:S01]  /*bc00*/  MUFU.EX2 R111, R111 ;  /* 0x0000006f006f7308 */ /* 0x000e620000000800 */
[----:B---3--:R-:W-:Y:S01]  /*bc10*/  @!P4 FMUL R107, R107, R107 ;  /* 0x0000006b6b6bc220 */ /* 0x008fe20000400000 */
[----:B------:R-:W-:Y:S01]  /*bc20*/  FSETP.GEU.AND P4, PT, R126, -126, PT ;  /* 0xc2fc00007e00780b */ /* 0x000fe20003f8e000 */
[----:B----4-:R-:W-:Y:S01]  /*bc30*/  FADD R200, R120, R95 ;  /* 0x0000005f78c87221 */ /* 0x010fe20000000000 */
[----:B------:R-:W-:Y:S01]  /*bc40*/  FADD R204, R43, R70 ;  /* 0x000000462bcc7221 */ /* 0x000fe20000000000 */
[----:B------:R-:W-:Y:S01]  /*bc50*/  FADD R203, R121, R62 ;  /* 0x0000003e79cb7221 */ /* 0x000fe20000000000 */
[----:B------:R-:W-:Y:S01]  /*bc60*/  FADD R207, R54, R107 ;  /* 0x0000006b36cf7221 */ /* 0x000fe20000000000 */
[----:B------:R-:W-:Y:S01]  /*bc70*/  FADD R200, R200, R151 ;  /* 0x00000097c8c87221 */ /* 0x000fe20000000000 */
        /* <DEDUP_REMOVED lines=8> */
[----:B------:R-:W-:Y:S01]  /*bd00*/  FADD R151, R151, R204 ;  /* 0x000000cc97977221 */ /* 0x000fe20000000000 */
[----:B-1----:R-:W-:Y:S01]  /*bd10*/  @!P3 FMUL R111, R111, R111 ;  /* 0x0000006f6f6fb220 */ /* 0x002fe20000400000 */
[----:B------:R-:W-:Y:S01]  /*bd20*/  FSETP.GEU.AND P3, PT, R140, -126, PT ;  /* 0xc2fc00008c00780b */ /* 0x000fe20003f6e000 */
[----:B------:R-:W-:Y:S01]  /*bd30*/  FADD R204, R129, R98 ;  /* 0x0000006281cc7221 */ /* 0x000fe20000000000 */
[----:B------:R-:W-:Y:S01]  /*bd40*/  FADD R209, R87, R114 ;  /* 0x0000007257d17221 */ /* 0x000fe20000000000 */
[----:B------:R-:W1:Y:S01]  /*bd50*/  MUFU.EX2 R126, R126 ;  /* 0x0000007e007e7308 */ /* 0x000e620000000800 */
[----:B------:R-:W-:Y:S01]  /*bd60*/  FADD R207, R34, R63 ;  /* 0x0000003f22cf7221 */ /* 0x000fe20000000000 */
[----:B------:R-:W-:Y:S01]  /*bd70*/  @!P5 FMUL R115, R115, 0.5 ;  /* 0x3f0000007373d820 */ /* 0x000fe20000400000 */
[----:B------:R-:W-:Y:S01]  /*bd80*/  FADD R204, R204, R205 ;  /* 0x000000cdcccc7221 */ /* 0x000fe20000000000 */
[----:B------:R-:W-:Y:S01]  /*bd90*/  FADD R205, R116, R91 ;  /* 0x0000005b74cd7221 */ /* 0x000fe20000000000 */
[----:B--2---:R-:W-:Y:S01]  /*bda0*/  @!P6 FMUL R119, R119, R119 ;  /* 0x000000777777e220 */ /* 0x004fe20000400000 */
[----:B------:R-:W-:Y:S01]  /*bdb0*/  FADD R214, R208, R209 ;  /* 0x000000d1d0d67221 */ /* 0x000fe20000000000 */
[----:B------:R-:W-:Y:S01]  /*bdc0*/  FADD R213, R207, R212 ;  /* 0x000000d4cfd57221 */ /* 0x000fe20000000000 */
[----:B------:R-:W2:Y:S01]  /*bdd0*/  MUFU.EX2 R115, R115 ;  /* 0x0000007300737308 */ /* 0x000ea20000000800 */
[----:B------:R-:W-:Y:S01]  /*bde0*/  FADD R211, R205, R210 ;  /* 0x000000d2cdd37221 */ /* 0x000fe20000000000 */
[----:B------:R-:W-:Y:S01]  /*bdf0*/  @!P3 FMUL R140, R140, 0.5 ;  /* 0x3f0000008c8cb820 */ /* 0x000fe20000400000 */
[----:B------:R-:W-:Y:S01]  /*be00*/  @!P2 FMUL R30, R30, 0.5 ;  /* 0x3f0000001e1ea820 */ /* 0x000fe20000400000 */
[----:B------:R-:W-:Y:S01]  /*be10*/  FADD R207, R39, R106 ;  /* 0x0000006a27cf7221 */ /* 0x000fe20000000000 */
[----:B------:R-:W-:Y:S01]  /*be20*/  FADD R205, R125, R94 ;  /* 0x0000005e7dcd7221 */ /* 0x000fe20000000000 */
[----:B------:R-:W-:Y:S01]  /*be30*/  FADD R210, R132, R111 ;  /* 0x0000006f84d27221 */ /* 0x000fe20000000000 */
[----:B------:R-:W-:Y:S01]  /*be40*/  FADD R208, R58, R119 ;  /* 0x000000773ad07221 */ /* 0x000fe20000000000 */
[----:B------:R-:W3:Y:S01]  /*be50*/  MUFU.EX2 R123, R30 ;  /* 0x0000001e007b7308 */ /* 0x000ee20000000800 */
[----:B-1----:R-:W-:Y:S01]  /*be60*/  @!P4 FMUL R126, R126, R126 ;  /* 0x0000007e7e7ec220 */ /* 0x002fe20000400000 */
[----:B------:R-:W-:Y:S01]  /*be70*/  FADD R205, R205, R210 ;  /* 0x000000d2cdcd7221 */ /* 0x000fe20000000000 */
[----:B------:R-:W-:Y:S01]  /*be80*/  FADD R149, R149, R200 ;  /* 0x000000c895957221 */ /* 0x000fe20000000000 */
[----:B------:R-:W-:Y:S01]  /*be90*/  FADD R151, R151, R202 ;  /* 0x000000ca97977221 */ /* 0x000fe20000000000 */
[----:B------:R-:W-:Y:S01]  /*bea0*/  FADD R212, R55, R126 ;  /* 0x0000007e37d47221 */ /* 0x000fe20000000000 */
[----:B------:R-:W-:Y:S01]  /*beb0*/  FADD R201, R201, R204 ;  /* 0x000000ccc9c97221 */ /* 0x000fe20000000000 */
[----:B------:R-:W-:Y:S01]  /*bec0*/  FADD R206, R203, R206 ;  /* 0x000000cecbce7221 */ /* 0x000fe20000000000 */
[----:B------:R-:W1:Y:S01]  /*bed0*/  MUFU.EX2 R140, R140 ;  /* 0x0000008c008c7308 */ /* 0x000e620000000800 */
[----:B--2---:R-:W-:Y:S01]  /*bee0*/  @!P5 FMUL R115, R115, R115 ;  /* 0x000000737373d220 */ /* 0x004fe20000400000 */
        /* <DEDUP_REMOVED lines=14> */
[----:B------:R-:W-:Y:S01]  /*bfd0*/  SHF.L.U32 R14, R4, 0x1f, RZ ;  /* 0x0000001f040e7819 */ /* 0x000fe200000006ff */
[----:B------:R-:W-:Y:S01]  /*bfe0*/  FADD R208, R201, R208 ;  /* 0x000000d0c9d07221 */ /* 0x000fe20000000000 */
[----:B------:R-:W-:Y:S01]  /*bff0*/  FADD R130, R130, R127 ;  /* 0x0000007f82827221 */ /* 0x000fe20000000000 */
[----:B---3--:R-:W-:Y:S01]  /*c000*/  @!P2 FMUL R123, R123, R123 ;  /* 0x0000007b7b7ba220 */ /* 0x008fe20000400000 */
[----:B-1----:R-:W-:Y:S01]  /*c010*/  @!P3 FMUL R140, R140, R140 ;  /* 0x0000008c8c8cb220 */ /* 0x002fe20000400000 */
[----:B------:R-:W-:Y:S01]  /*c020*/  FADD R208, R149, R208 ;  /* 0x000000d095d07221 */ /* 0x000fe20000000000 */
[----:B------:R-:W-:Y:S01]  /*c030*/  F2FP.F16.F32.PACK_AB R52, R52, R53 ;  /* 0x000000353434723e */ /* 0x000fe200000000ff */
[----:B------:R1:W2:Y:S01]  /*c040*/  SYNCS.PHASECHK.TRANS64.TRYWAIT P2, [UR7+0x37000], R14 ;  /* 0x0370000eff0075a7 */ /* 0x0002a20008040147 */
[----:B------:R-:W-:Y:S01]  /*c050*/  F2FP.F16.F32.PACK_AB R53, R87, R54 ;  /* 0x000000365735723e */ /* 0x000fe200000000ff */
[----:B------:R-:W-:Y:S01]  /*c060*/  FADD R147, R147, R208 ;  /* 0x000000d093937221 */ /* 0x000fe20000000000 */
[----:B------:R-:W-:Y:S01]  /*c070*/  F2FP.F16.F32.PACK_AB R55, R82, R55 ;  /* 0x000000375237723e */ /* 0x000fe200000000ff */
[----:B------:R-:W-:Y:S01]  /*c080*/  FFMA R6, R123, R6, R130 ;  /* 0x000000067b067223 */ /* 0x000fe20000000082 */
[----:B------:R-:W-:Y:S01]  /*c090*/  F2FP.F16.F32.PACK_AB R62, R23, R80 ;  /* 0x00000050173e723e */ /* 0x000fe200000000ff */
[----:B------:R-:W-:Y:S01]  /*c0a0*/  FMUL R184, R184, R123 ;  /* 0x0000007bb8b87220 */ /* 0x000fe20000400000 */
[----:B------:R-:W-:Y:S01]  /*c0b0*/  F2FP.F16.F32.PACK_AB R36, R36, R37 ;  /* 0x000000252424723e */ /* 0x000fe200000000ff */
[----:B------:R-:W-:Y:S01]  /*c0c0*/  FFMA R5, R140, R5, R147 ;  /* 0x000000058c057223 */ /* 0x000fe20000000093 */
[----:B------:R-:W-:Y:S01]  /*c0d0*/  F2FP.F16.F32.PACK_AB R54, R20, R81 ;  /* 0x000000511436723e */ /* 0x000fe200000000ff */
[-C--:B------:R-:W-:Y:S01]  /*c0e0*/  FMUL R185, R185, R123.reuse ;  /* 0x0000007bb9b97220 */ /* 0x080fe20000400000 */
[----:B------:R-:W-:Y:S01]  /*c0f0*/  F2FP.F16.F32.PACK_AB R80, R65, R76 ;  /* 0x0000004c4150723e */ /* 0x000fe200000000ff */
[----:B------:R-:W-:Y:S01]  /*c100*/  FMUL R188, R188, R123 ;  /* 0x0000007bbcbc7220 */ /* 0x000fe20000400000 */
[----:B------:R-:W-:Y:S01]  /*c110*/  F2FP.F16.F32.PACK_AB R82, R22, R77 ;  /* 0x0000004d1652723e */ /* 0x000fe200000000ff */
[----:B------:R-:W-:Y:S01]  /*c120*/  FMUL R189, R189, R123 ;  /* 0x0000007bbdbd7220 */ /* 0x000fe20000400000 */
[----:B------:R-:W-:Y:S01]  /*c130*/  F2FP.F16.F32.PACK_AB R30, R198, R25 ;  /* 0x00000019c61e723e */ /* 0x000fe200000000ff */
[-C--:B------:R-:W-:Y:S01]  /*c140*/  FMUL R176, R176, R123.reuse ;  /* 0x0000007bb0b07220 */ /* 0x080fe20000400000 */
[----:B------:R-:W-:Y:S01]  /*c150*/  F2FP.F16.F32.PACK_AB R27, R125, R34 ;  /* 0x000000227d1b723e */ /* 0x000fe200000000ff */
[-C--:B------:R-:W-:Y:S01]  /*c160*/  FMUL R177, R177, R123.reuse ;  /* 0x0000007bb1b17220 */ /* 0x080fe20000400000 */
[----:B------:R-:W-:Y:S01]  /*c170*/  F2FP.F16.F32.PACK_AB R37, R133, R38 ;  /* 0x000000268525723e */ /* 0x000fe200000000ff */
[----:B------:R-:W-:Y:S01]  /*c180*/  FMUL R180, R180, R123 ;  /* 0x0000007bb4b47220 */ /* 0x000fe20000400000 */
[----:B------:R-:W-:Y:S01]  /*c190*/  F2FP.F16.F32.PACK_AB R39, R58, R39 ;  /* 0x000000273a27723e */ /* 0x000fe200000000ff */
[----:B------:R-:W-:Y:S01]  /*c1a0*/  FMUL R181, R181, R123 ;  /* 0x0000007bb5b57220 */ /* 0x000fe20000400000 */
[----:B------:R-:W-:Y:S01]  /*c1b0*/  F2FP.F16.F32.PACK_AB R51, R78, R51 ;  /* 0x000000334e33723e */ /* 0x000fe200000000ff */
[----:B------:R-:W-:Y:S01]  /*c1c0*/  FMUL R168, R168, R123 ;  /* 0x0000007ba8a87220 */ /* 0x000fe20000400000 */
[----:B------:R-:W-:Y:S01]  /*c1d0*/  F2FP.F16.F32.PACK_AB R63, R94, R63 ;  /* 0x0000003f5e3f723e */ /* 0x000fe200000000ff */
[-C--:B------:R-:W-:Y:S01]  /*c1e0*/  FMUL R169, R169, R123.reuse ;  /* 0x0000007ba9a97220 */ /* 0x080fe20000400000 */
[----:B------:R-:W-:Y:S01]  /*c1f0*/  F2FP.F16.F32.PACK_AB R81, R95, R74 ;  /* 0x0000004a5f51723e */ /* 0x000fe200000000ff */
[----:B------:R-:W-:Y:S01]  /*c200*/  FMUL R172, R172, R123 ;  /* 0x0000007bacac7220 */ /* 0x000fe20000400000 */
[----:B------:R-:W-:Y:S01]  /*c210*/  F2FP.F16.F32.PACK_AB R77, R102, R71 ;  /* 0x00000047664d723e */ /* 0x000fe200000000ff */
[-C--:B------:R-:W-:Y:S01]  /*c220*/  FMUL R173, R173, R123.reuse ;  /* 0x0000007badad7220 */ /* 0x080fe20000400000 */
[----:B------:R-:W-:Y:S01]  /*c230*/  F2FP.F16.F32.PACK_AB R65, R67, R66 ;  /* 0x000000424341723e */ /* 0x000fe200000000ff */
[-C--:B------:R-:W-:Y:S01]  /*c240*/  FMUL R160, R160, R123.reuse ;  /* 0x0000007ba0a07220 */ /* 0x080fe20000400000 */
[----:B------:R-:W-:Y:S01]  /*c250*/  F2FP.F16.F32.PACK_AB R103, R103, R110 ;  /* 0x0000006e6767723e */ /* 0x000fe200000000ff */
[-C--:B------:R-:W-:Y:S01]  /*c260*/  FMUL R161, R161, R123.reuse ;  /* 0x0000007ba1a17220 */ /* 0x080fe20000400000 */
[----:B------:R-:W-:Y:S01]  /*c270*/  F2FP.F16.F32.PACK_AB R108, R109, R108 ;  /* 0x0000006c6d6c723e */ /* 0x000fe200000000ff */
[-C--:B------:R-:W-:Y:S01]  /*c280*/  FMUL R164, R164, R123.reuse ;  /* 0x0000007ba4a47220 */ /* 0x080fe20000400000 */
[-C--:B------:R-:W-:Y:S01]  /*c290*/  FMUL R165, R165, R123.reuse ;  /* 0x0000007ba5a57220 */ /* 0x080fe20000400000 */
[-C--:B------:R-:W-:Y:S01]  /*c2a0*/  FMUL R152, R152, R123.reuse ;  /* 0x0000007b98987220 */ /* 0x080fe20000400000 */
[-C--:B------:R-:W-:Y:S01]  /*c2b0*/  FMUL R153, R153, R123.reuse ;  /* 0x0000007b99997220 */ /* 0x080fe20000400000 */
[-C--:B------:R-:W-:Y:S01]  /*c2c0*/  FMUL R156, R156, R123.reuse ;  /* 0x0000007b9c9c7220 */ /* 0x080fe20000400000 */
[----:B------:R-:W-:Y:S01]  /*c2d0*/  FMUL R157, R157, R123 ;  /* 0x0000007b9d9d7220 */ /* 0x000fe20000400000 */
[-C--:B------:R-:W-:Y:S01]  /*c2e0*/  FMUL R186, R186, R140.reuse ;  /* 0x0000008cbaba7220 */ /* 0x080fe20000400000 */
        /* <DEDUP_REMOVED lines=18> */
[----:B------:R-:W-:Y:S01]  /*c410*/  FMUL R159, R159, R140 ;  /* 0x0000008c9f9f7220 */ /* 0x000fe20000400000 */
        /* <DEDUP_REMOVED lines=23> */
[----:B------:R-:W-:Y:S01]  /*c590*/  F2FP.F16.F32.PACK_AB R110, R113, R12 ;  /* 0x0000000c716e723e */ /* 0x000fe200000000ff */
[----:B-12---:R-:W-:Y:S06]  /*c5a0*/  @!P0 BRA `(.L_x_27) ;  /* 0x0000000000048947 */ /* 0x006fec0003800000 */
[----:B------:R-:W-:Y:S01]  /*c5b0*/  BPT.TRAP 0x1 ;  /* 0x000000040000795c */ /* 0x000fe20000300000 */
.L_x_27:
[----:B------:R-:W-:Y:S05]  /*c5c0*/  @P2 BRA `(.L_x_28) ;  /* 0x0000000000082947 */ /* 0x000fea0003800000 */
[----:B------:R-:W1:Y:S02]  /*c5d0*/  SYNCS.PHASECHK.TRANS64.TRYWAIT P2, [UR7+0x37000], R14 ;  /* 0x0370000eff0075a7 */ /* 0x000e640008040147 */
[----:B-1----:R-:W-:Y:S05]  /*c5e0*/  @!P2 BRA `(.L_x_29) ;  /* 0x000000c000f0a947 */ /* 0x002fea0003800000 */
.L_x_28:
[----:B------:R-:W-:Y:S01]  /*c5f0*/  UIMAD UR10, UR6, 0xa00, UR24 ;  /* 0x00000a00060a78a4 */ /* 0x000fe2000f8e0218 */
[----:B------:R-:W-:Y:S01]  /*c600*/  WARPGROUP.ARRIVE ;  /* 0x00000000000079c5 */ /* 0x000fe20000000000 */
[----:B------:R-:W-:Y:S01]  /*c610*/  UMOV UR11, 0xc0000010 ;  /* 0xc0000010000b7882 */ /* 0x000fe20000000000 */
[----:B------:R-:W-:Y:S01]  /*c620*/  UMOV UR15, 0xc0000010 ;  /* 0xc0000010000f7882 */ /* 0x000fe20000000000 */
[----:B------:R-:W-:Y:S01]  /*c630*/  UIADD3 UR14, UR10, 0x200, URZ ;  /* 0x000002000a0e7890 */ /* 0x000fe2000fffe03f */
[----:B------:R-:W-:Y:S01]  /*c640*/  F2FP.F16.F32.PACK_AB R111, R115, R126 ;  /* 0x0000007e736f723e */ /* 0x000fe200000000ff */
[----:B------:R-:W-:Y:S01]  /*c650*/  UIADD3 UR18, UR10, 0x400, URZ ;  /* 0x000004000a127890 */ /* 0x000fe2000fffe03f */
[----:B------:R-:W-:Y:S02]  /*c660*/  UMOV UR19, 0xc0000010 ;  /* 0xc000001000137882 */ /* 0x000fe40000000000 */
[----:B------:R-:W-:Y:S01]  /*c670*/  HGMMA.64x16x16.F32 R184, R28, gdesc[UR8].tnspB, R184, gsb0 ;  /* 0x402000081cb87df0 */ /* 0x000fe200080008b8 */
[----:B------:R-:W-:Y:S01]  /*c680*/  UIADD3 UR22, UR10, 0x600, URZ ;  /* 0x000006000a167890 */ /* 0x000fe2000fffe03f */
[----:B------:R-:W-:Y:S01]  /*c690*/  UMOV UR23, 0xc0000010 ;  /* 0xc000001000177882 */ /* 0x000fe20000000000 */
[----:B------:R-:W-:Y:S01]  /*c6a0*/  UIADD3 UR30, UR10, 0x800, URZ ;  /* 0x000008000a1e7890 */ /* 0x000fe2000fffe03f */
[----:B------:R-:W-:Y:S01]  /*c6b0*/  UMOV UR31, 0xc0000010 ;  /* 0xc0000010001f7882 */ /* 0x000fe20000000000 */
[----:B------:R-:W-:Y:S01]  /*c6c0*/  UMOV UR11, 0xc0000010 ;  /* 0xc0000010000b7882 */ /* 0x000fe20000000000 */
[----:B------:R-:W-:-:S02]  /*c6d0*/  WARPGROUP.DEPBAR.LE gsb0, 0x0 ;  /* 0x00008000000079c5 */ /* 0x000fc40000010000 */
        /* <DEDUP_REMOVED lines=369> */
[----:B------:R-:W-:Y:S01]  /*ddf0*/  UIADD3 UR10, UR10, 0x9e0, URZ ;  /* 0x000009e00a0a7890 */ /* 0x000fe2000fffe03f */
        /* <DEDUP_REMOVED lines=18> */
.L_x_30:
[----:B------:R-:W-:-:S04]  /*df20*/  ULEA UR7, UR25, UR38, 0x3 ;  /* 0x0000002619077291 */ /* 0x000fc8000f8e183f */
[----:B------:R-:W-:-:S04]  /*df30*/  UIADD3 UR7, UR7, 0x37028, URZ ;  /* 0x0003702807077890 */ /* 0x000fc8000fffe03f */
[----:B------:R-:W-:-:S09]  /*df40*/  UPRMT UR7, URZ, 0x654, UR7 ;  /* 0x000006543f077896 */ /* 0x000fd20008000007 */
[----:B------:R-:W-:Y:S01]  /*df50*/  SYNCS.ARRIVE.TRANS64.RED.A1T0 RZ, [UR7], RZ ;  /* 0x000000ffffff79a7 */ /* 0x000fe20008100407 */
[----:B------:R-:W-:Y:S05]  /*df60*/  @P1 BRA `(.L_x_31) ;  /* 0x0000000000041947 */ /* 0x000fea0003800000 */
[----:B------:R-:W-:Y:S01]  /*df70*/  BPT.TRAP 0x1 ;  /* 0x000000040000795c */ /* 0x000fe20000300000 */
.L_x_31:
[----:B------:R-:W-:-:S04]  /*df80*/  UIADD3 UR25, UR25, 0x1, URZ ;  /* 0x0000000119197890 */ /* 0x000fc8000fffe03f */
[----:B------:R-:W-:-:S04]  /*df90*/  UISETP.NE.AND UP0, UPT, UR25, 0x5, UPT ;  /* 0x000000051900788c */ /* 0x000fc8000bf05270 */
[----:B------:R-:W-:Y:S01]  /*dfa0*/  USEL UR25, UR25, URZ, UP0 ;  /* 0x0000003f19197287 */ /* 0x000fe20008000000 */
[----:B------:R-:W-:Y:S11]  /*dfb0*/  @!P0 BRA `(.L_x_32) ;  /* 0x0000000000048947 */ /* 0x000ff60003800000 */
[----:B------:R-:W-:Y:S01]  /*dfc0*/  BPT.TRAP 0x1 ;  /* 0x000000040000795c */ /* 0x000fe20000300000 */
.L_x_32:
[----:B------:R-:W-:-:S04]  /*dfd0*/  ULEA UR7, UR25, UR38, 0x3 ;  /* 0x0000002619077291 */ /* 0x000fc8000f8e183f */
[----:B------:R-:W-:-:S04]  /*dfe0*/  UIADD3 UR7, UR7, 0x37028, URZ ;  /* 0x0003702807077890 */ /* 0x000fc8000fffe03f */
[----:B------:R-:W-:-:S09]  /*dff0*/  UPRMT UR7, URZ, 0x654, UR7 ;  /* 0x000006543f077896 */ /* 0x000fd20008000007 */
[----:B------:R-:W-:Y:S01]  /*e000*/  SYNCS.ARRIVE.TRANS64.RED.A1T0 RZ, [UR7], RZ ;  /* 0x000000ffffff79a7 */ /* 0x000fe20008100407 */
[----:B------:R-:W-:Y:S05]  /*e010*/  @P1 BRA `(.L_x_33) ;  /* 0x0000000000041947 */ /* 0x000fea0003800000 */
[----:B------:R-:W-:Y:S01]  /*e020*/  BPT.TRAP 0x1 ;  /* 0x000000040000795c */ /* 0x000fe20000300000 */
.L_x_33:
[----:B------:R-:W-:Y:S01]  /*e030*/  UIADD3 UR6, UR6, 0x1, URZ ;  /* 0x0000000106067890 */ /* 0x000fe2000fffe03f */
[C---:B------:R-:W-:Y:S01]  /*e040*/  ISETP.GT.AND P2, PT, R8.reuse, 0x2, PT ;  /* 0x000000020800780c */ /* 0x040fe20003f44270 */
[----:B------:R-:W-:Y:S01]  /*e050*/  UIADD3 UR25, UR25, 0x1, URZ ;  /* 0x0000000119197890 */ /* 0x000fe2000fffe03f */
[----:B------:R-:W-:Y:S01]  /*e060*/  VIADD R8, R8, 0xffffffff ;  /* 0xffffffff08087836 */ /* 0x000fe20000000000 */
[----:B------:R-:W-:Y:S01]  /*e070*/  UISETP.NE.AND UP2, UPT, UR6, 0x5, UPT ;  /* 0x000000050600788c */ /* 0x000fe2000bf45270 */
[----:B------:R-:W-:Y:S01]  /*e080*/  IADD3 R3, R3, 0x100, RZ ;  /* 0x0000010003037810 */ /* 0x000fe20007ffe0ff */
[----:B------:R-:W-:Y:S01]  /*e090*/  UISETP.NE.AND UP0, UPT, UR25, 0x5, UPT ;  /* 0x000000051900788c */ /* 0x000fe2000bf05270 */
[----:B------:R-:W-:Y:S01]  /*e0a0*/  MOV R13, R7 ;  /* 0x00000007000d7202 */ /* 0x000fe20000000f00 */
[----:B------:R-:W-:Y:S01]  /*e0b0*/  USEL UR7, URZ, 0x1, UP2 ;  /* 0x000000013f077887 */ /* 0x000fe20009000000 */
[----:B-1----:R-:W-:Y:S01]  /*e0c0*/  IMAD.MOV.U32 R9, RZ, RZ, R11 ;  /* 0x000000ffff097224 */ /* 0x002fe200078e000b */
[----:B------:R-:W-:-:S02]  /*e0d0*/  USEL UR25, UR25, URZ, UP0 ;  /* 0x0000003f19197287 */ /* 0x000fc40008000000 */
[----:B------:R-:W-:Y:S02]  /*e0e0*/  USEL UR27, UR6, URZ, UP2 ;  /* 0x0000003f061b7287 */ /* 0x000fe40009000000 */
[----:B------:R-:W-:Y:S01]  /*e0f0*/  LOP3.LUT R4, R4, UR7, RZ, 0x3c, !PT ;  /* 0x0000000704047c12 */ /* 0x000fe2000f8e3cff */
[----:B------:R-:W-:Y:S09]  /*e100*/  @P2 BRA `(.L_x_34) ;  /* 0xffffffa0006c2947 */ /* 0x000ff2000383ffff */
.L_x_23:
[----:B------:R-:W-:-:S13]  /*e110*/  ISETP.GE.AND P2, PT, R8, 0x1, PT ;  /* 0x000000010800780c */ /* 0x000fda0003f46270 */
[----:B------:R-:W-:Y:S05]  /*e120*/  @!P2 BRA `(.L_x_35) ;  /* 0x000000700098a947 */ /* 0x000fea0003800000 */
[----:B------:R-:W-:Y:S01]  /*e130*/  MOV R10, R7 ;  /* 0x00000007000a7202 */ /* 0x000fe20000000f00 */
[----:B------:R-:W-:Y:S01]  /*e140*/  ULDC UR29, c[0x0][0x604] ;  /* 0x00018100001d7ab9 */ /* 0x000fe20000000800 */
[----:B------:R-:W-:-:S07]  /*e150*/  MOV R9, R11 ;  /* 0x0000000b00097202 */ /* 0x000fce0000000f00 */
.L_x_46:
[----:B------:R-:W-:Y:S05]  /*e160*/  @!P0 BRA `(.L_x_36) ;  /* 0x0000000000048947 */ /* 0x000fea0003800000 */
[----:B------:R-:W-:Y:S01]  /*e170*/  BPT.TRAP 0x1 ;  /* 0x000000040000795c */ /* 0x000fe20000300000 */
.L_x_36:
[----:B------:R-:W-:Y:S01]  /*e180*/  ULEA UR6, UR27, UR38, 0x3 ;  /* 0x000000261b067291 */ /* 0x000fe2000f8e183f */
[----:B------:R-:W-:-:S08]  /*e190*/  SHF.L.U32 R7, R4, 0x1f, RZ ;  /* 0x0000001f04077819 */ /* 0x000fd000000006ff */
[----:B------:R-:W1:Y:S02]  /*e1a0*/  SYNCS.PHASECHK.TRANS64.TRYWAIT P2, [UR6+0x37000], R7 ;  /* 0x03700007ff0075a7 */ /* 0x000e640008040146 */
[----:B-1----:R-:W-:Y:S05]  /*e1b0*/  @!P2 BRA `(.L_x_37) ;  /* 0x000000a80014a947 */ /* 0x002fea0003800000 */
.L_x_112:
        /* <DEDUP_REMOVED lines=35> */
.L_x_38:
[C---:B-1----:R-:W-:Y:S01]  /*e3f0*/  VIADD R7, R3.reuse, 0x1 ;  /* 0x0000000103077836 */ /* 0x042fe20000000000 */
[C---:B------:R-:W-:Y:S01]  /*e400*/  IADD3 R11, R3.reuse, 0x8, RZ ;  /* 0x00000008030b7810 */ /* 0x040fe20007ffe0ff */
[C---:B------:R-:W-:Y:S01]  /*e410*/  VIADD R13, R3.reuse, 0x28 ;  /* 0x00000028030d7836 */ /* 0x040fe20000000000 */
[C---:B------:R-:W-:Y:S01]  /*e420*/  IADD3 R23, R3.reuse, 0x69, RZ ;  /* 0x0000006903177810 */ /* 0x040fe20007ffe0ff */
[C---:B------:R-:W-:Y:S01]  /*e430*/  VIADD R19, R3.reuse, 0x61 ;  /* 0x0000006103137836 */ /* 0x040fe20000000000 */
[-C--:B------:R-:W-:Y:S01]  /*e440*/  ISETP.GE.AND P2, PT, R0, R11.reuse, PT ;  /* 0x0000000b0000720c */ /* 0x080fe20003f46270 */
[C---:B------:R-:W-:Y:S01]  /*e450*/  VIADD R199, R3.reuse, 0x79 ;  /* 0x0000007903c77836 */ /* 0x040fe20000000000 */
[C---:B------:R-:W-:Y:S01]  /*e460*/  ISETP.GE.AND P4, PT, R2.reuse, R11, PT ;  /* 0x0000000b0200720c */ /* 0x040fe20003f86270 */
[C---:B------:R-:W-:Y:S01]  /*e470*/  VIADD R11, R3.reuse, 0x10 ;  /* 0x00000010030b7836 */ /* 0x040fe20000000000 */
[-C--:B------:R-:W-:Y:S01]  /*e480*/  ISETP.GE.AND P6, PT, R2, R7.reuse, PT ;  /* 0x000000070200720c */ /* 0x080fe20003fc6270 */
[C---:B------:R-:W-:Y:S01]  /*e490*/  VIADD R211, R3.reuse, 0x91 ;  /* 0x0000009103d37836 */ /* 0x040fe20000000000 */
[----:B------:R-:W-:Y:S01]  /*e4a0*/  ISETP.GE.AND P5, PT, R0, R7, PT ;  /* 0x000000070000720c */ /* 0x000fe20003fa6270 */
[C---:B------:R-:W-:Y:S01]  /*e4b0*/  VIADD R223, R3.reuse, 0xa9 ;  /* 0x000000a903df7836 */ /* 0x040fe20000000000 */
[C---:B------:R-:W-:Y:S01]  /*e4c0*/  IADD3 R7, R3.reuse, 0x9, RZ ;  /* 0x0000000903077810 */ /* 0x040fe20007ffe0ff */
[----:B------:R-:W-:Y:S01]  /*e4d0*/  VIADD R235, R3, 0xc1 ;  /* 0x000000c103eb7836 */ /* 0x000fe20000000000 */
[----:B------:R-:W-:Y:S01]  /*e4e0*/  FSEL R27, R27, -INF , P6 ;  /* 0xff8000001b1b7808 */ /* 0x000fe20003000000 */
[----:B------:R-:W-:Y:S01]  /*e4f0*/  ULEA UR7, UR6, UR38, 0x3 ;  /* 0x0000002606077291 */ /* 0x000fe2000f8e183f */
[----:B------:R-:W-:-:S02]  /*e500*/  FSEL R28, R28, -INF , P2 ;  /* 0xff8000001c1c7808 */ /* 0x000fc40001000000 */
[-C--:B------:R-:W-:Y:S02]  /*e510*/  ISETP.GE.AND P6, PT, R0, R11.reuse, PT ;  /* 0x0000000b0000720c */ /* 0x080fe40003fc6270 */
[----:B------:R-:W-:Y:S02]  /*e520*/  ISETP.GE.AND P2, PT, R2, R11, PT ;  /* 0x0000000b0200720c */ /* 0x000fe40003f46270 */
[----:B------:R-:W-:Y:S02]  /*e530*/  IADD3 R11, R3, 0x18, RZ ;  /* 0x00000018030b7810 */ /* 0x000fe40007ffe0ff */
[----:B------:R-:W-:Y:S02]  /*e540*/  FSEL R25, R25, -INF , P5 ;  /* 0xff80000019197808 */ /* 0x000fe40002800000 */
[-C--:B------:R-:W-:Y:S02]  /*e550*/  ISETP.GE.AND P3, PT, R0, R7.reuse, PT ;  /* 0x000000070000720c */ /* 0x080fe40003f66270 */
[----:B------:R-:W-:-:S02]  /*e560*/  ISETP.GE.AND P5, PT, R2, R7, PT ;  /* 0x000000070200720c */ /* 0x000fc40003fa6270 */
[----:B------:R-:W-:Y:S02]  /*e570*/  IADD3 R7, R3, 0x11, RZ ;  /* 0x0000001103077810 */ /* 0x000fe40007ffe0ff */
[----:B------:R-:W-:Y:S02]  /*e580*/  FSEL R32, R32, -INF , P6 ;  /* 0xff80000020207808 */ /* 0x000fe40003000000 */
[C---:B------:R-:W-:Y:S02]  /*e590*/  ISETP.GE.AND P6, PT, R2.reuse, R11, PT ;  /* 0x0000000b0200720c */ /* 0x040fe40003fc6270 */
[----:B------:R-:W-:Y:S02]  /*e5a0*/  FSEL R29, R29, -INF , P3 ;  /* 0xff8000001d1d7808 */ /* 0x000fe40001800000 */
[----:B------:R-:W-:Y:S02]  /*e5b0*/  FSEL R31, R31, -INF , P5 ;  /* 0xff8000001f1f7808 */ /* 0x000fe40002800000 */
[----:B------:R-:W-:-:S02]  /*e5c0*/  ISETP.GE.AND P3, PT, R2, R7, PT ;  /* 0x000000070200720c */ /* 0x000fc40003f66270 */
[----:B------:R-:W-:Y:S02]  /*e5d0*/  ISETP.GE.AND P5, PT, R0, R11, PT ;  /* 0x0000000b0000720c */ /* 0x000fe40003fa6270 */
[----:B------:R-:W-:Y:S02]  /*e5e0*/  IADD3 R11, R3, 0x20, RZ ;  /* 0x00000020030b7810 */ /* 0x000fe40007ffe0ff */
[----:B------:R-:W-:Y:S02]  /*e5f0*/  FSEL R38, R38, -INF , P6 ;  /* 0xff80000026267808 */ /* 0x000fe40003000000 */
[----:B------:R-:W-:Y:S02]  /*e600*/  ISETP.GE.AND P6, PT, R0, R3, PT ;  /* 0x000000030000720c */ /* 0x000fe40003fc6270 */
[----:B------:R-:W-:Y:S02]  /*e610*/  FSEL R35, R35, -INF , P3 ;  /* 0xff80000023237808 */ /* 0x000fe40001800000 */
[----:B------:R-:W-:-:S02]  /*e620*/  FSEL R36, R36, -INF , P5 ;  /* 0xff80000024247808 */ /* 0x000fc40002800000 */
[-C--:B------:R-:W-:Y:S02]  /*e630*/  ISETP.GE.AND P3, PT, R0, R11.reuse, PT ;  /* 0x0000000b0000720c */ /* 0x080fe40003f66270 */
[----:B------:R-:W-:Y:S02]  /*e640*/  ISETP.GE.AND P5, PT, R2, R11, PT ;  /* 0x0000000b0200720c */ /* 0x000fe40003fa6270 */
[----:B------:R-:W-:Y:S02]  /*e650*/  FSEL R11, R24, -INF , P6 ;  /* 0xff800000180b7808 */ /* 0x000fe40003000000 */
[----:B------:R-:W-:Y:S02]  /*e660*/  FSEL R30, R30, -INF , P4 ;  /* 0xff8000001e1e7808 */ /* 0x000fe40002000000 */
[----:B------:R-:W-:Y:S02]  /*e670*/  FMNMX R12, R11, R10, !PT ;  /* 0x0000000a0b0c7209 */ /* 0x000fe40007800000 */
[----:B------:R-:W-:Y:S01]  /*e680*/  ISETP.GE.AND P4, PT, R0, R7, PT ;  /* 0x000000070000720c */ /* 0x000fe20003f86270 */
[----:B------:R-:W-:Y:S01]  /*e690*/  VIADD R7, R3, 0x19 ;  /* 0x0000001903077836 */ /* 0x000fe20000000000 */
[----:B------:R-:W-:-:S02]  /*e6a0*/  FMNMX R15, R25, R12, !PT ;  /* 0x0000000c190f7209 */ /* 0x000fc40007800000 */
[----:B------:R-:W-:Y:S02]  /*e6b0*/  FSEL R34, R34, -INF , P2 ;  /* 0xff80000022227808 */ /* 0x000fe40001000000 */
[----:B------:R-:W-:Y:S02]  /*e6c0*/  FMNMX R12, R28, R15, !PT ;  /* 0x0000000f1c0c7209 */ /* 0x000fe40007800000 */
[----:B------:R-:W-:Y:S02]  /*e6d0*/  FSEL R33, R33, -INF , P4 ;  /* 0xff80000021217808 */ /* 0x000fe40002000000 */
[----:B------:R-:W-:Y:S02]  /*e6e0*/  FMNMX R15, R29, R12, !PT ;  /* 0x0000000c1d0f7209 */ /* 0x000fe40007800000 */
[-C--:B------:R-:W-:Y:S02]  /*e6f0*/  ISETP.GE.AND P2, PT, R0, R7.reuse, PT ;  /* 0x000000070000720c */ /* 0x080fe40003f46270 */
[----:B------:R-:W-:-:S02]  /*e700*/  ISETP.GE.AND P4, PT, R2, R7, PT ;  /* 0x000000070200720c */ /* 0x000fc40003f86270 */
[----:B------:R-:W-:Y:S02]  /*e710*/  IADD3 R7, R3, 0x21, RZ ;  /* 0x0000002103077810 */ /* 0x000fe40007ffe0ff */
[----:B------:R-:W-:Y:S02]  /*e720*/  FMNMX R12, R32, R15, !PT ;  /* 0x0000000f200c7209 */ /* 0x000fe40007800000 */
[----:B------:R-:W-:Y:S02]  /*e730*/  FSEL R37, R37, -INF , P2 ;  /* 0xff80000025257808 */ /* 0x000fe40001000000 */
[----:B------:R-:W-:Y:S02]  /*e740*/  FSEL R39, R39, -INF , P4 ;  /* 0xff80000027277808 */ /* 0x000fe40002000000 */
[-C--:B------:R-:W-:Y:S02]  /*e750*/  ISETP.GE.AND P2, PT, R0, R7.reuse, PT ;  /* 0x000000070000720c */ /* 0x080fe40003f46270 */
[----:B------:R-:W-:-:S02]  /*e760*/  ISETP.GE.AND P4, PT, R2, R7, PT ;  /* 0x000000070200720c */ /* 0x000fc40003f86270 */
[----:B------:R-:W-:Y:S02]  /*e770*/  IADD3 R7, R3, 0x29, RZ ;  /* 0x0000002903077810 */ /* 0x000fe40007ffe0ff */
[----:B------:R-:W-:Y:S02]  /*e780*/  FMNMX R15, R33, R12, !PT ;  /* 0x0000000c210f7209 */ /* 0x000fe40007800000 */
[----:B------:R-:W-:Y:S02]  /*e790*/  FSEL R42, R42, -INF , P5 ;  /* 0xff8000002a2a7808 */ /* 0x000fe40002800000 */
[----:B------:R-:W-:Y:S02]  /*e7a0*/  FSEL R41, R41, -INF , P2 ;  /* 0xff80000029297808 */ /* 0x000fe40001000000 */
[----:B------:R-:W-:Y:S02]  /*e7b0*/  FSEL R40, R40, -INF , P3 ;  /* 0xff80000028287808 */ /* 0x000fe40001800000 */
[----:B------:R-:W-:-:S02]  /*e7c0*/  ISETP.GE.AND P5, PT, R0, R7, PT ;  /* 0x000000070000720c */ /* 0x000fc40003fa6270 */
[----:B------:R-:W-:Y:S01]  /*e7d0*/  ISETP.GE.AND P2, PT, R2, R7, PT ;  /* 0x000000070200720c */ /* 0x000fe20003f46270 */
[C---:B------:R-:W-:Y:S01]  /*e7e0*/  VIADD R7, R3.reuse, 0x31 ;  /* 0x0000003103077836 */ /* 0x040fe20000000000 */
[----:B------:R-:W-:Y:S02]  /*e7f0*/  FMNMX R12, R36, R15, !PT ;  /* 0x0000000f240c7209 */ /* 0x000fe40007800000 */
[-C--:B------:R-:W-:Y:S02]  /*e800*/  ISETP.GE.AND P6, PT, R0, R13.reuse, PT ;  /* 0x0000000d0000720c */ /* 0x080fe40003fc6270 */
[----:B------:R-:W-:Y:S02]  /*e810*/  ISETP.GE.AND P3, PT, R2, R13, PT ;  /* 0x0000000d0200720c */ /* 0x000fe40003f66270 */
[----:B------:R-:W-:Y:S02]  /*e820*/  IADD3 R13, R3, 0x30, RZ ;  /* 0x00000030030d7810 */ /* 0x000fe40007ffe0ff */
[----:B------:R-:W-:-:S02]  /*e830*/  FMNMX R15, R37, R12, !PT ;  /* 0x0000000c250f7209 */ /* 0x000fc40007800000 */
[----:B------:R-:W-:Y:S02]  /*e840*/  FSEL R44, R44, -INF , P6 ;  /* 0xff8000002c2c7808 */ /* 0x000fe40003000000 */
[----:B------:R-:W-:Y:S02]  /*e850*/  FSEL R46, R46, -INF , P3 ;  /* 0xff8000002e2e7808 */ /* 0x000fe40001800000 */
[----:B------:R-:W-:Y:S02]  /*e860*/  FSEL R45, R45, -INF , P5 ;  /* 0xff8000002d2d7808 */ /* 0x000fe40002800000 */
[----:B------:R-:W-:Y:S02]  /*e870*/  ISETP.GE.AND P6, PT, R2, R13, PT ;  /* 0x0000000d0200720c */ /* 0x000fe40003fc6270 */
        /* <DEDUP_REMOVED lines=8> */
[----:B------:R-:W-:Y:S02]  /*e900*/  FMNMX R7, R41, R12, !PT ;  /* 0x0000000c29077209 */ /* 0x000fe40007800000 */
[----:B------:R-:W-:Y:S02]  /*e910*/  FSEL R43, R43, -INF , P4 ;  /* 0xff8000002b2b7808 */ /* 0x000fe40002000000 */
[----:B------:R-:W-:Y:S02]  /*e920*/  ISETP.GE.AND P4, PT, R0, R13, PT ;  /* 0x0000000d0000720c */ /* 0x000fe40003f86270 */
[----:B------:R-:W-:Y:S02]  /*e930*/  FMNMX R12, R44, R7, !PT ;  /* 0x000000072c0c7209 */ /* 0x000fe40007800000 */
[----:B------:R-:W-:Y:S02]  /*e940*/  IADD3 R13, R3, 0x38, RZ ;  /* 0x00000038030d7810 */ /* 0x000fe40007ffe0ff */
[----:B------:R-:W-:-:S02]  /*e950*/  FSEL R48, R48, -INF , P4 ;  /* 0xff80000030307808 */ /* 0x000fc40002000000 */
[----:B------:R-:W-:Y:S02]  /*e960*/  FMNMX R15, R45, R12, !PT ;  /* 0x0000000c2d0f7209 */ /* 0x000fe40007800000 */
[----:B------:R-:W-:Y:S02]  /*e970*/  FSEL R47, R47, -INF , P2 ;  /* 0xff8000002f2f7808 */ /* 0x000fe40001000000 */
[----:B------:R-:W-:Y:S02]  /*e980*/  ISETP.GE.AND P2, PT, R0, R13, PT ;  /* 0x0000000d0000720c */ /* 0x000fe40003f46270 */
[----:B------:R-:W-:Y:S02]  /*e990*/  FMNMX R12, R48, R15, !PT ;  /* 0x0000000f300c7209 */ /* 0x000fe40007800000 */
[----:B------:R-:W-:Y:S01]  /*e9a0*/  ISETP.GE.AND P4, PT, R2, R13, PT ;  /* 0x0000000d0200720c */ /* 0x000fe20003f86270 */
[----:B------:R-:W-:Y:S01]  /*e9b0*/  VIADD R13, R3, 0x40 ;  /* 0x00000040030d7836 */ /* 0x000fe20000000000 */
[----:B------:R-:W-:-:S02]  /*e9c0*/  FSEL R52, R52, -INF , P2 ;  /* 0xff80000034347808 */ /* 0x000fc40001000000 */
[----:B------:R-:W-:Y:S02]  /*e9d0*/  FMNMX R15, R49, R12, !PT ;  /* 0x0000000c310f7209 */ /* 0x000fe40007800000 */
[----:B------:R-:W-:Y:S02]  /*e9e0*/  FSEL R51, R51, -INF , P5 ;  /* 0xff80000033337808 */ /* 0x000fe40002800000 */
[----:B------:R-:W-:Y:S02]  /*e9f0*/  ISETP.GE.AND P5, PT, R0, R13, PT ;  /* 0x0000000d0000720c */ /* 0x000fe40003fa6270 */
[----:B------:R-:W-:Y:S02]  /*ea00*/  IADD3 R7, R3, 0x41, RZ ;  /* 0x0000004103077810 */ /* 0x000fe40007ffe0ff */
[----:B------:R-:W-:Y:S02]  /*ea10*/  FSEL R53, R53, -INF , P6 ;  /* 0xff80000035357808 */ /* 0x000fe40003000000 */
[----:B------:R-:W-:-:S02]  /*ea20*/  FMNMX R12, R52, R15, !PT ;  /* 0x0000000f340c7209 */ /* 0x000fc40007800000 */
[----:B------:R-:W-:Y:S02]  /*ea30*/  ISETP.GE.AND P2, PT, R2, R13, PT ;  /* 0x0000000d0200720c */ /* 0x000fe40003f46270 */
[----:B------:R-:W-:Y:S02]  /*ea40*/  FSEL R54, R54, -INF , P4 ;  /* 0xff80000036367808 */ /* 0x000fe40002000000 */
[----:B------:R-:W-:Y:S02]  /*ea50*/  IADD3 R13, R3, 0x48, RZ ;  /* 0x00000048030d7810 */ /* 0x000fe40007ffe0ff */
[----:B------:R-:W-:Y:S02]  /*ea60*/  ISETP.GE.AND P4, PT, R0, R7, PT ;  /* 0x000000070000720c */ /* 0x000fe40003f86270 */
[----:B------:R-:W-:Y:S02]  /*ea70*/  FSEL R56, R56, -INF , P5 ;  /* 0xff80000038387808 */ /* 0x000fe40002800000 */
[----:B------:R-:W-:-:S02]  /*ea80*/  FMNMX R15, R53, R12, !PT ;  /* 0x0000000c350f7209 */ /* 0x000fc40007800000 */
[----:B------:R-:W-:Y:S01]  /*ea90*/  ISETP.GE.AND P6, PT, R2, R7, PT ;  /* 0x000000070200720c */ /* 0x000fe20003fc6270 */
[----:B------:R-:W-:Y:S01]  /*eaa0*/  VIADD R7, R3, 0x49 ;  /* 0x0000004903077836 */ /* 0x000fe20000000000 */
[----:B------:R-:W-:Y:S02]  /*eab0*/  FSEL R55, R55, -INF , P3 ;  /* 0xff80000037377808 */ /* 0x000fe40001800000 */
[----:B------:R-:W-:Y:S02]  /*eac0*/  ISETP.GE.AND P3, PT, R0, R13, PT ;  /* 0x0000000d0000720c */ /* 0x000fe40003f66270 */
[----:B------:R-:W-:Y:S02]  /*ead0*/  FSEL R57, R57, -INF , P4 ;  /* 0xff80000039397808 */ /* 0x000fe40002000000 */
[----:B------:R-:W-:Y:S02]  /*eae0*/  FMNMX R12, R56, R15, !PT ;  /* 0x0000000f380c7209 */ /* 0x000fe40007800000 */
[----:B------:R-:W-:-:S02]  /*eaf0*/  ISETP.GE.AND P5, PT, R2, R13, PT ;  /* 0x0000000d0200720c */ /* 0x000fc40003fa6270 */
[----:B------:R-:W-:Y:S02]  /*eb00*/  IADD3 R13, R3, 0x50, RZ ;  /* 0x00000050030d7810 */ /* 0x000fe40007ffe0ff */
[----:B------:R-:W-:Y:S02]  /*eb10*/  FSEL R58, R58, -INF , P2 ;  /* 0xff8000003a3a7808 */ /* 0x000fe40001000000 */
[----:B------:R-:W-:Y:S02]  /*eb20*/  ISETP.GE.AND P2, PT, R0, R7, PT ;  /* 0x000000070000720c */ /* 0x000fe40003f46270 */
[----:B------:R-:W-:Y:S02]  /*eb30*/  FSEL R60, R60, -INF , P3 ;  /* 0xff8000003c3c7808 */ /* 0x000fe40001800000 */
[----:B------:R-:W-:Y:S02]  /*eb40*/  FMNMX R17, R57, R12, !PT ;  /* 0x0000000c39117209 */ /* 0x000fe40007800000 */
[----:B------:R-:W-:-:S02]  /*eb50*/  FSEL R59, R59, -INF , P6 ;  /* 0xff8000003b3b7808 */ /* 0x000fc40003000000 */
[-C--:B------:R-:W-:Y:S02]  /*eb60*/  ISETP.GE.AND P6, PT, R0, R13.reuse, PT ;  /* 0x0000000d0000720c */ /* 0x080fe40003fc6270 */
[----:B------:R-:W-:Y:S02]  /*eb70*/  ISETP.GE.AND P3, PT, R2, R13, PT ;  /* 0x0000000d0200720c */ /* 0x000fe40003f66270 */
[----:B------:R-:W-:Y:S02]  /*eb80*/  IADD3 R13, R3, 0x51, RZ ;  /* 0x00000051030d7810 */ /* 0x000fe40007ffe0ff */
[----:B------:R-:W-:Y:S02]  /*eb90*/  FSEL R61, R61, -INF , P2 ;  /* 0xff8000003d3d7808 */ /* 0x000fe40001000000 */
[----:B------:R-:W-:Y:S02]  /*eba0*/  FMNMX R12, R60, R17, !PT ;  /* 0x000000113c0c7209 */ /* 0x000fe40007800000 */
[----:B------:R-:W-:Y:S01]  /*ebb0*/  ISETP.GE.AND P4, PT, R2, R7, PT ;  /* 0x000000070200720c */ /* 0x000fe20003f86270 */
[----:B------:R-:W-:Y:S01]  /*ebc0*/  VIADD R7, R3, 0x58 ;  /* 0x0000005803077836 */ /* 0x000fe20000000000 */
[----:B------:R-:W-:-:S02]  /*ebd0*/  ISETP.GE.AND P2, PT, R0, R13, PT ;  /* 0x0000000d0000720c */ /* 0x000fc40003f46270 */
[----:B------:R-:W-:Y:S02]  /*ebe0*/  FSEL R64, R64, -INF , P6 ;  /* 0xff80000040407808 */ /* 0x000fe40003000000 */
[----:B------:R-:W-:Y:S02]  /*ebf0*/  FMNMX R21, R61, R12, !PT ;  /* 0x0000000c3d157209 */ /* 0x000fe40007800000 */
[----:B------:R-:W-:Y:S02]  /*ec00*/  IADD3 R15, R3, 0x59, RZ ;  /* 0x00000059030f7810 */ /* 0x000fe40007ffe0ff */
[----:B------:R-:W-:Y:S02]  /*ec10*/  ISETP.GE.AND P6, PT, R0, R7, PT ;  /* 0x000000070000720c */ /* 0x000fe40003fc6270 */
[----:B------:R-:W-:Y:S02]  /*ec20*/  FSEL R65, R65, -INF , P2 ;  /* 0xff80000041417808 */ /* 0x000fe40001000000 */
[----:B------:R-:W-:-:S02]  /*ec30*/  FMNMX R12, R64, R21, !PT ;  /* 0x00000015400c7209 */ /* 0x000fc40007800000 */
[----:B------:R-:W-:Y:S02]  /*ec40*/  IADD3 R17, R3, 0x60, RZ ;  /* 0x0000006003117810 */ /* 0x000fe40007ffe0ff */
[----:B------:R-:W-:Y:S02]  /*ec50*/  ISETP.GE.AND P2, PT, R0, R15, PT ;  /* 0x0000000f0000720c */ /* 0x000fe40003f46270 */
[----:B------:R-:W-:Y:S02]  /*ec60*/  FSEL R68, R68, -INF , P6 ;  /* 0xff80000044447808 */ /* 0x000fe40003000000 */
[----:B------:R-:W-:Y:S02]  /*ec70*/  FMNMX R193, R65, R12, !PT ;  /* 0x0000000c41c17209 */ /* 0x000fe40007800000 */
[----:B------:R-:W-:Y:S02]  /*ec80*/  ISETP.GE.AND P6, PT, R0, R17, PT ;  /* 0x000000110000720c */ /* 0x000fe40003fc6270 */
[----:B------:R-:W-:-:S02]  /*ec90*/  FSEL R69, R69, -INF , P2 ;  /* 0xff80000045457808 */ /* 0x000fc40001000000 */
[----:B------:R-:W-:Y:S01]  /*eca0*/  FMNMX R12, R68, R193, !PT ;  /* 0x000000c1440c7209 */ /* 0x000fe20007800000 */
[C---:B------:R-:W-:Y:S01]  /*ecb0*/  VIADD R193, R3.reuse, 0x70 ;  /* 0x0000007003c17836 */ /* 0x040fe20000000000 */
[----:B------:R-:W-:Y:S02]  /*ecc0*/  IADD3 R21, R3, 0x68, RZ ;  /* 0x0000006803157810 */ /* 0x000fe40007ffe0ff */
[----:B------:R-:W-:Y:S02]  /*ecd0*/  ISETP.GE.AND P2, PT, R0, R19, PT ;  /* 0x000000130000720c */ /* 0x000fe40003f46270 */
[----:B------:R-:W-:Y:S02]  /*ece0*/  FSEL R72, R72, -INF , P6 ;  /* 0xff80000048487808 */ /* 0x000fe40003000000 */
[----:B------:R-:W-:Y:S02]  /*ecf0*/  FMNMX R197, R69, R12, !PT ;  /* 0x0000000c45c57209 */ /* 0x000fe40007800000 */
[----:B------:R-:W-:-:S02]  /*ed00*/  ISETP.GE.AND P6, PT, R0, R21, PT ;  /* 0x000000150000720c */ /* 0x000fc40003fc6270 */
[----:B------:R-:W-:Y:S02]  /*ed10*/  FSEL R73, R73, -INF , P2 ;  /* 0xff80000049497808 */ /* 0x000fe40001000000 */
[----:B------:R-:W-:Y:S02]  /*ed20*/  FMNMX R12, R72, R197, !PT ;  /* 0x000000c5480c7209 */ /* 0x000fe40007800000 */
[----:B------:R-:W-:Y:S02]  /*ed30*/  ISETP.GE.AND P2, PT, R0, R23, PT ;  /* 0x000000170000720c */ /* 0x000fe40003f46270 */
[----:B------:R-:W-:Y:S02]  /*ed40*/  FSEL R76, R76, -INF , P6 ;  /* 0xff8000004c4c7808 */ /* 0x000fe40003000000 */
[----:B------:R-:W-:Y:S02]  /*ed50*/  FMNMX R201, R73, R12, !PT ;  /* 0x0000000c49c97209 */ /* 0x000fe40007800000 */
[----:B------:R-:W-:-:S02]  /*ed60*/  IADD3 R195, R3, 0x71, RZ ;  /* 0x0000007103c37810 */ /* 0x000fc40007ffe0ff */
[----:B------:R-:W-:Y:S02]  /*ed70*/  ISETP.GE.AND P6, PT, R0, R193, PT ;  /* 0x000000c10000720c */ /* 0x000fe40003fc6270 */
[----:B------:R-:W-:Y:S02]  /*ed80*/  FSEL R77, R77, -INF , P2 ;  /* 0xff8000004d4d7808 */ /* 0x000fe40001000000 */
[----:B------:R-:W-:Y:S02]  /*ed90*/  FMNMX R12, R76, R201, !PT ;  /* 0x000000c94c0c7209 */ /* 0x000fe40007800000 */
[----:B------:R-:W-:Y:S02]  /*eda0*/  IADD3 R197, R3, 0x78, RZ ;  /* 0x0000007803c57810 */ /* 0x000fe40007ffe0ff */
[----:B------:R-:W-:Y:S02]  /*edb0*/  ISETP.GE.AND P2, PT, R0, R195, PT ;  /* 0x000000c30000720c */ /* 0x000fe40003f46270 */
[----:B------:R-:W-:-:S02]  /*edc0*/  FSEL R80, R80, -INF , P6 ;  /* 0xff80000050507808 */ /* 0x000fc40003000000 */
[----:B------:R-:W-:Y:S02]  /*edd0*/  FMNMX R205, R77, R12, !PT ;  /* 0x0000000c4dcd7209 */ /* 0x000fe40007800000 */
[----:B------:R-:W-:Y:S02]  /*ede0*/  ISETP.GE.AND P6, PT, R0, R197, PT ;  /* 0x000000c50000720c */ /* 0x000fe40003fc6270 */
[----:B------:R-:W-:Y:S02]  /*edf0*/  FSEL R81, R81, -INF , P2 ;  /* 0xff80000051517808 */ /* 0x000fe40001000000 */
[----:B------:R-:W-:Y:S01]  /*ee00*/  FMNMX R12, R80, R205, !PT ;  /* 0x000000cd500c7209 */ /* 0x000fe20007800000 */
[C---:B------:R-:W-:Y:S01]  /*ee10*/  VIADD R205, R3.reuse, 0x88 ;  /* 0x0000008803cd7836 */ /* 0x040fe20000000000 */
[----:B------:R-:W-:Y:S02]  /*ee20*/  IADD3 R201, R3, 0x80, RZ ;  /* 0x0000008003c97810 */ /* 0x000fe40007ffe0ff */
[----:B------:R-:W-:-:S02]  /*ee30*/  ISETP.GE.AND P2, PT, R0, R199, PT ;  /* 0x000000c70000720c */ /* 0x000fc40003f46270 */
[----:B------:R-:W-:Y:S02]  /*ee40*/  FSEL R84, R84, -INF , P6 ;  /* 0xff80000054547808 */ /* 0x000fe40003000000 */
[----:B------:R-:W-:Y:S02]  /*ee50*/  FMNMX R209, R81, R12, !PT ;  /* 0x0000000c51d17209 */ /* 0x000fe40007800000 */
[----:B------:R-:W-:Y:S02]  /*ee60*/  IADD3 R203, R3, 0x81, RZ ;  /* 0x0000008103cb7810 */ /* 0x000fe40007ffe0ff */
[----:B------:R-:W-:Y:S02]  /*ee70*/  ISETP.GE.AND P6, PT, R0, R201, PT ;  /* 0x000000c90000720c */ /* 0x000fe40003fc6270 */
[----:B------:R-:W-:Y:S02]  /*ee80*/  FSEL R85, R85, -INF , P2 ;  /* 0xff80000055557808 */ /* 0x000fe40001000000 */
[----:B------:R-:W-:-:S02]  /*ee90*/  FMNMX R12, R84, R209, !PT ;  /* 0x000000d1540c7209 */ /* 0x000fc40007800000 */
[----:B------:R-:W-:Y:S02]  /*eea0*/  ISETP.GE.AND P2, PT, R0, R203, PT ;  /* 0x000000cb0000720c */ /* 0x000fe40003f46270 */
[----:B------:R-:W-:Y:S02]  /*eeb0*/  FSEL R88, R88, -INF , P6 ;  /* 0xff80000058587808 */ /* 0x000fe40003000000 */
[----:B------:R-:W-:Y:S02]  /*eec0*/  FMNMX R213, R85, R12, !PT ;  /* 0x0000000c55d57209 */ /* 0x000fe40007800000 */
[----:B------:R-:W-:Y:S02]  /*eed0*/  IADD3 R207, R3, 0x89, RZ ;  /* 0x0000008903cf7810 */ /* 0x000fe40007ffe0ff */
[----:B------:R-:W-:Y:S02]  /*eee0*/  ISETP.GE.AND P6, PT, R0, R205, PT ;  /* 0x000000cd0000720c */ /* 0x000fe40003fc6270 */
[----:B------:R-:W-:-:S02]  /*eef0*/  FSEL R89, R89, -INF , P2 ;  /* 0xff80000059597808 */ /* 0x000fc40001000000 */
[----:B------:R-:W-:Y:S02]  /*ef00*/  FMNMX R12, R88, R213, !PT ;  /* 0x000000d5580c7209 */ /* 0x000fe40007800000 */
[----:B------:R-:W-:Y:S02]  /*ef10*/  IADD3 R209, R3, 0x90, RZ ;  /* 0x0000009003d17810 */ /* 0x000fe40007ffe0ff */
[----:B------:R-:W-:Y:S02]  /*ef20*/  ISETP.GE.AND P2, PT, R0, R207, PT ;  /* 0x000000cf0000720c */ /* 0x000fe40003f46270 */
[----:B------:R-:W-:Y:S02]  /*ef30*/  FSEL R92, R92, -INF , P6 ;  /* 0xff8000005c5c7808 */ /* 0x000fe40003000000 */
[----:B------:R-:W-:Y:S02]  /*ef40*/  FMNMX R217, R89, R12, !PT ;  /* 0x0000000c59d97209 */ /* 0x000fe40007800000 */
[----:B------:R-:W-:-:S02]  /*ef50*/  ISETP.GE.AND P6, PT, R0, R209, PT ;  /* 0x000000d10000720c */ /* 0x000fc40003fc6270 */
[----:B------:R-:W-:Y:S02]  /*ef60*/  FSEL R93, R93, -INF , P2 ;  /* 0xff8000005d5d7808 */ /* 0x000fe40001000000 */
[----:B------:R-:W-:Y:S01]  /*ef70*/  FMNMX R12, R92, R217, !PT ;  /* 0x000000d95c0c7209 */ /* 0x000fe20007800000 */
[C---:B------:R-:W-:Y:S01]  /*ef80*/  VIADD R217, R3.reuse, 0xa0 ;  /* 0x000000a003d97836 */ /* 0x040fe20000000000 */
        /* <DEDUP_REMOVED lines=10> */
[----:B------:R-:W-:Y:S02]  /*f030*/  FMNMX R225, R97, R12, !PT ;  /* 0x0000000c61e17209 */ /* 0x000fe40007800000 */
[----:B------:R-:W-:Y:S02]  /*f040*/  IADD3 R219, R3, 0xa1, RZ ;  /* 0x000000a103db7810 */ /* 0x000fe40007ffe0ff */
[----:B------:R-:W-:Y:S02]  /*f050*/  ISETP.GE.AND P6, PT, R0, R217, PT ;  /* 0x000000d90000720c */ /* 0x000fe40003fc6270 */
[----:B------:R-:W-:Y:S02]  /*f060*/  FSEL R101, R101, -INF , P2 ;  /* 0xff80000065657808 */ /* 0x000fe40001000000 */
[----:B------:R-:W-:Y:S02]  /*f070*/  FMNMX R12, R100, R225, !PT ;  /* 0x000000e1640c7209 */ /* 0x000fe40007800000 */
[----:B------:R-:W-:-:S02]  /*f080*/  IADD3 R221, R3, 0xa8, RZ ;  /* 0x000000a803dd7810 */ /* 0x000fc40007ffe0ff */
[----:B------:R-:W-:Y:S02]  /*f090*/  ISETP.GE.AND P2, PT, R0, R219, PT ;  /* 0x000000db0000720c */ /* 0x000fe40003f46270 */
[----:B------:R-:W-:Y:S02]  /*f0a0*/  FSEL R104, R104, -INF , P6 ;  /* 0xff80000068687808 */ /* 0x000fe40003000000 */
[----:B------:R-:W-:Y:S02]  /*f0b0*/  FMNMX R229, R101, R12, !PT ;  /* 0x0000000c65e57209 */ /* 0x000fe40007800000 */
[----:B------:R-:W-:Y:S02]  /*f0c0*/  ISETP.GE.AND P6, PT, R0, R221, PT ;  /* 0x000000dd0000720c */ /* 0x000fe40003fc6270 */
[----:B------:R-:W-:Y:S02]  /*f0d0*/  FSEL R105, R105, -INF , P2 ;  /* 0xff80000069697808 */ /* 0x000fe40001000000 */
[----:B------:R-:W-:Y:S01]  /*f0e0*/  FMNMX R12, R104, R229, !PT ;  /* 0x000000e5680c7209 */ /* 0x000fe20007800000 */
[C---:B------:R-:W-:Y:S01]  /*f0f0*/  VIADD R229, R3.reuse, 0xb8 ;  /* 0x000000b803e57836 */ /* 0x040fe20000000000 */
        /* <DEDUP_REMOVED lines=10> */
[----:B------:R-:W-:Y:S02]  /*f1a0*/  FMNMX R237, R109, R12, !PT ;  /* 0x0000000c6ded7209 */ /* 0x000fe40007800000 */
        /* <DEDUP_REMOVED lines=9> */
[----:B------:R-:W-:Y:S01]  /*f240*/  FSEL R14, R117, -INF , P2 ;  /* 0xff800000750e7808 */ /* 0x000fe20001000000 */
[C---:B------:R-:W-:Y:S01]  /*f250*/  VIADD R117, R3.reuse, 0xd0 ;  /* 0x000000d003757836 */ /* 0x040fe20000000000 */
        /* <DEDUP_REMOVED lines=22> */
[----:B------:R-:W-:Y:S01]  /*f3c0*/  FSEL R192, R129, -INF , P2 ;  /* 0xff80000081c07808 */ /* 0x000fe20001000000 */
[----:B------:R-:W-:Y:S01]  /*f3d0*/  VIADD R129, R3, 0xe8 ;  /* 0x000000e803817836 */ /* 0x000fe20000000000 */
[----:B------:R-:W-:-:S02]  /*f3e0*/  FMNMX R196, R128, R194, !PT ;  /* 0x000000c280c47209 */ /* 0x000fc40007800000 */
[C---:B------:R-:W-:Y:S02]  /*f3f0*/  IADD3 R125, R3.reuse, 0xe0, RZ ;  /* 0x000000e0037d7810 */ /* 0x040fe40007ffe0ff */
[----:B------:R-:W-:Y:S02]  /*f400*/  ISETP.GE.AND P2, PT, R0, R20, PT ;  /* 0x000000140000720c */ /* 0x000fe40003f46270 */
[----:B------:R-:W-:Y:S02]  /*f410*/  FSEL R194, R132, -INF , P6 ;  /* 0xff80000084c27808 */ /* 0x000fe40003000000 */
[----:B------:R-:W-:Y:S02]  /*f420*/  FMNMX R198, R192, R196, !PT ;  /* 0x000000c4c0c67209 */ /* 0x000fe40007800000 */
[----:B------:R-:W-:Y:S02]  /*f430*/  IADD3 R24, R3, 0xe1, RZ ;  /* 0x000000e103187810 */ /* 0x000fe40007ffe0ff */
[----:B------:R-:W-:-:S02]  /*f440*/  ISETP.GE.AND P6, PT, R0, R125, PT ;  /* 0x0000007d0000720c */ /* 0x000fc40003fc6270 */
[----:B------:R-:W-:Y:S02]  /*f450*/  FSEL R196, R133, -INF , P2 ;  /* 0xff80000085c47808 */ /* 0x000fe40001000000 */
[----:B------:R-:W-:Y:S02]  /*f460*/  FMNMX R200, R194, R198, !PT ;  /* 0x000000c6c2c87209 */ /* 0x000fe40007800000 */
[----:B------:R-:W-:Y:S02]  /*f470*/  ISETP.GE.AND P2, PT, R0, R24, PT ;  /* 0x000000180000720c */ /* 0x000fe40003f46270 */
[----:B------:R-:W-:Y:S01]  /*f480*/  FSEL R198, R136, -INF , P6 ;  /* 0xff80000088c67808 */ /* 0x000fe20003000000 */
[C---:B------:R-:W-:Y:S01]  /*f490*/  VIADD R136, R3.reuse, 0xf1 ;  /* 0x000000f103887836 */ /* 0x040fe20000000000 */
        /* <DEDUP_REMOVED lines=12> */
[----:B------:R-:W-:Y:S02]  /*f560*/  FSEL R144, R144, -INF , P6 ;  /* 0xff80000090907808 */ /* 0x000fe40003000000 */
[----:B------:R-:W-:-:S02]  /*f570*/  ISETP.GE.AND P2, PT, R2, R13, PT ;  /* 0x0000000d0200720c */ /* 0x000fc40003f46270 */
[C---:B------:R-:W-:Y:S02]  /*f580*/  ISETP.GE.AND P6, PT, R0.reuse, R136, PT ;  /* 0x000000880000720c */ /* 0x040fe40003fc6270 */
[----:B------:R-:W-:Y:S02]  /*f590*/  IADD3 R13, R3, 0xf8, RZ ;  /* 0x000000f8030d7810 */ /* 0x000fe40007ffe0ff */
[----:B------:R-:W-:Y:S02]  /*f5a0*/  FMNMX R202, R141, R200, !PT ;  /* 0x000000c88dca7209 */ /* 0x000fe40007800000 */
[----:B------:R-:W-:Y:S02]  /*f5b0*/  FSEL R145, R145, -INF , P6 ;  /* 0xff80000091917808 */ /* 0x000fe40003000000 */
[----:B------:R-:W-:Y:S02]  /*f5c0*/  ISETP.GE.AND P6, PT, R0, R13, PT ;  /* 0x0000000d0000720c */ /* 0x000fe40003fc6270 */
[----:B------:R-:W-:-:S02]  /*f5d0*/  IADD3 R200, R3, 0xf9, RZ ;  /* 0x000000f903c87810 */ /* 0x000fc40007ffe0ff */
[----:B------:R-:W-:Y:S02]  /*f5e0*/  FMNMX R202, R144, R202, !PT ;  /* 0x000000ca90ca7209 */ /* 0x000fe40007800000 */
[----:B------:R-:W-:Y:S02]  /*f5f0*/  FSEL R148, R148, -INF , P6 ;  /* 0xff80000094947808 */ /* 0x000fe40003000000 */
[----:B------:R-:W-:Y:S02]  /*f600*/  ISETP.GE.AND P6, PT, R0, R200, PT ;  /* 0x000000c80000720c */ /* 0x000fe40003fc6270 */
[----:B------:R-:W-:Y:S02]  /*f610*/  FMNMX R202, R145, R202, !PT ;  /* 0x000000ca91ca7209 */ /* 0x000fe40007800000 */
[----:B------:R-:W-:Y:S02]  /*f620*/  FSEL R149, R149, -INF , P6 ;  /* 0xff80000095957808 */ /* 0x000fe40003000000 */
[----:B------:R-:W-:-:S02]  /*f630*/  FMNMX R202, R148, R202, !PT ;  /* 0x000000ca94ca7209 */ /* 0x000fc40007800000 */
[----:B------:R-:W-:Y:S02]  /*f640*/  FSEL R62, R62, -INF , P5 ;  /* 0xff8000003e3e7808 */ /* 0x000fe40002800000 */
[----:B------:R-:W-:Y:S02]  /*f650*/  FMNMX R202, R149, R202, !PT ;  /* 0x000000ca95ca7209 */ /* 0x000fe40007800000 */
[C---:B------:R-:W-:Y:S02]  /*f660*/  ISETP.GE.AND P5, PT, R2.reuse, R7, PT ;  /* 0x000000070200720c */ /* 0x040fe40003fa6270 */
[----:B------:R-:W-:Y:S01]  /*f670*/  ISETP.GE.AND P6, PT, R2, R15, PT ;  /* 0x0000000f0200720c */ /* 0x000fe20003fc6270 */
[----:B------:R-:W1:Y:S01]  /*f680*/  SHFL.BFLY PT, R7, R202, 0x1, 0x1f ;  /* 0x0c201f00ca077f89 */ /* 0x000e6200000e0000 */
[----:B------:R-:W-:Y:S02]  /*f690*/  FSEL R66, R66, -INF , P3 ;  /* 0xff80000042427808 */ /* 0x000fe40001800000 */
[----:B------:R-:W-:-:S02]  /*f6a0*/  FSEL R71, R71, -INF , P6 ;  /* 0xff80000047477808 */ /* 0x000fc40003000000 */
[C---:B------:R-:W-:Y:S02]  /*f6b0*/  ISETP.GE.AND P6, PT, R2.reuse, R193, PT ;  /* 0x000000c10200720c */ /* 0x040fe40003fc6270 */
[----:B------:R-:W-:Y:S02]  /*f6c0*/  ISETP.GE.AND P3, PT, R2, R19, PT ;  /* 0x000000130200720c */ /* 0x000fe40003f66270 */
[----:B------:R-:W-:Y:S02]  /*f6d0*/  FSEL R82, R82, -INF , P6 ;  /* 0xff80000052527808 */ /* 0x000fe40003000000 */
[----:B------:R-:W-:Y:S02]  /*f6e0*/  ISETP.GE.AND P6, PT, R2, R203, PT ;  /* 0x000000cb0200720c */ /* 0x000fe40003fc6270 */
[----:B------:R-:W-:Y:S02]  /*f6f0*/  FSEL R75, R75, -INF , P3 ;  /* 0xff8000004b4b7808 */ /* 0x000fe40001800000 */
[----:B------:R-:W-:-:S02]  /*f700*/  FSEL R91, R91, -INF , P6 ;  /* 0xff8000005b5b7808 */ /* 0x000fc40003000000 */
[C---:B------:R-:W-:Y:S02]  /*f710*/  ISETP.GE.AND P6, PT, R2.reuse, R213, PT ;  /* 0x000000d50200720c */ /* 0x040fe40003fc6270 */
[----:B------:R-:W-:Y:S02]  /*f720*/  ISETP.GE.AND P3, PT, R2, R197, PT ;  /* 0x000000c50200720c */ /* 0x000fe40003f66270 */
[----:B------:R-:W-:Y:S02]  /*f730*/  FSEL R102, R102, -INF , P6 ;  /* 0xff80000066667808 */ /* 0x000fe40003000000 */
[----:B------:R-:W-:Y:S02]  /*f740*/  ISETP.GE.AND P6, PT, R2, R223, PT ;  /* 0x000000df0200720c */ /* 0x000fe40003fc6270 */
[----:B-1----:R-:W-:Y:S02]  /*f750*/  FMNMX R7, R202, R7, !PT ;  /* 0x00000007ca077209 */ /* 0x002fe40007800000 */
[----:B------:R-:W-:-:S02]  /*f760*/  FSEL R86, R86, -INF , P3 ;  /* 0xff80000056567808 */ /* 0x000fc40001800000 */
[----:B------:R-:W-:Y:S01]  /*f770*/  FSEL R67, R67, -INF , P2 ;  /* 0xff80000043437808 */ /* 0x000fe20001000000 */
[----:B------:R-:W1:Y:S01]  /*f780*/  SHFL.BFLY PT, R202, R7, 0x2, 0x1f ;  /* 0x0c401f0007ca7f89 */ /* 0x000e6200000e0000 */
[C---:B------:R-:W-:Y:S02]  /*f790*/  ISETP.GE.AND P3, PT, R2.reuse, R207, PT ;  /* 0x000000cf0200720c */ /* 0x040fe40003f66270 */
[C---:B------:R-:W-:Y:S02]  /*f7a0*/  ISETP.GE.AND P2, PT, R2.reuse, R21, PT ;  /* 0x000000150200720c */ /* 0x040fe40003f46270 */
[----:B------:R-:W-:Y:S02]  /*f7b0*/  FSEL R111, R111, -INF , P6 ;  /* 0xff8000006f6f7808 */ /* 0x000fe40003000000 */
[----:B------:R-:W-:Y:S02]  /*f7c0*/  ISETP.GE.AND P6, PT, R2, R233, PT ;  /* 0x000000e90200720c */ /* 0x000fe40003fc6270 */
[----:B------:R-:W-:-:S02]  /*f7d0*/  FSEL R63, R63, -INF , P4 ;  /* 0xff8000003f3f7808 */ /* 0x000fc40002000000 */
[----:B------:R-:W-:Y:S02]  /*f7e0*/  ISETP.GE.AND P4, PT, R2, R17, PT ;  /* 0x000000110200720c */ /* 0x000fe40003f86270 */
[----:B------:R-:W-:Y:S02]  /*f7f0*/  FSEL R70, R70, -INF , P5 ;  /* 0xff80000046467808 */ /* 0x000fe40002800000 */
[----:B------:R-:W-:Y:S02]  /*f800*/  FSEL R95, R95, -INF , P3 ;  /* 0xff8000005f5f7808 */ /* 0x000fe40001800000 */
[----:B------:R-:W-:Y:S02]  /*f810*/  ISETP.GE.AND P5, PT, R2, R23, PT ;  /* 0x000000170200720c */ /* 0x000fe40003fa6270 */
[----:B------:R-:W-:Y:S02]  /*f820*/  FSEL R78, R78, -INF , P2 ;  /* 0xff8000004e4e7808 */ /* 0x000fe40001000000 */
[----:B------:R-:W-:-:S02]  /*f830*/  ISETP.GE.AND P3, PT, R2, R217, PT ;  /* 0x000000d90200720c */ /* 0x000fc40003f66270 */
[----:B------:R-:W-:Y:S02]  /*f840*/  ISETP.GE.AND P2, PT, R2, R199, PT ;  /* 0x000000c70200720c */ /* 0x000fe40003f46270 */
[----:B-1----:R-:W-:Y:S02]  /*f850*/  FMNMX R7, R7, R202, !PT ;  /* 0x000000ca07077209 */ /* 0x002fe40007800000 */
[----:B------:R-:W-:Y:S02]  /*f860*/  FSEL R122, R122, -INF , P6 ;  /* 0xff8000007a7a7808 */ /* 0x000fe40003000000 */
[----:B------:R-:W-:Y:S02]  /*f870*/  FSETP.NEU.AND P6, PT, R7, -INF , PT ;  /* 0xff8000000700780b */ /* 0x000fe40003fcd000 */
[----:B------:R-:W-:Y:S02]  /*f880*/  FSEL R74, R74, -INF , P4 ;  /* 0xff8000004a4a7808 */ /* 0x000fe40002000000 */
[----:B------:R-:W-:-:S02]  /*f890*/  ISETP.GE.AND P4, PT, R2, R195, PT ;  /* 0x000000c30200720c */ /* 0x000fc40003f86270 */
[----:B------:R-:W-:Y:S02]  /*f8a0*/  FSEL R79, R79, -INF , P5 ;  /* 0xff8000004f4f7808 */ /* 0x000fe40002800000 */
[----:B------:R-:W-:Y:S02]  /*f8b0*/  FSEL R106, R106, -INF , P3 ;  /* 0xff8000006a6a7808 */ /* 0x000fe40001800000 */
[C---:B------:R-:W-:Y:S02]  /*f8c0*/  ISETP.GE.AND P5, PT, R2.reuse, R201, PT ;  /* 0x000000c90200720c */ /* 0x040fe40003fa6270 */
[----:B------:R-:W-:Y:S02]  /*f8d0*/  FSEL R87, R87, -INF , P2 ;  /* 0xff80000057577808 */ /* 0x000fe40001000000 */
[C---:B------:R-:W-:Y:S02]  /*f8e0*/  ISETP.GE.AND P3, PT, R2.reuse, R227, PT ;  /* 0x000000e30200720c */ /* 0x040fe40003f66270 */
[----:B------:R-:W-:-:S02]  /*f8f0*/  ISETP.GE.AND P2, PT, R2, R209, PT ;  /* 0x000000d10200720c */ /* 0x000fc40003f46270 */
[----:B------:R-:W-:Y:S02]  /*f900*/  FSEL R15, R7, RZ, P6 ;  /* 0x000000ff070f7208 */ /* 0x000fe40003000000 */
[----:B------:R-:W-:Y:S02]  /*f910*/  FSEL R83, R83, -INF , P4 ;  /* 0xff80000053537808 */ /* 0x000fe40002000000 */
[----:B------:R-:W-:Y:S01]  /*f920*/  ISETP.GE.AND P4, PT, R2, R205, PT ;  /* 0x000000cd0200720c */ /* 0x000fe20003f86270 */
[----:B------:R-:W-:Y:S01]  /*f930*/  FMUL R17, R15, UR29 ;  /* 0x0000001d0f117c20 */ /* 0x000fe20008400000 */
[----:B------:R-:W-:Y:S02]  /*f940*/  FSEL R90, R90, -INF , P5 ;  /* 0xff8000005a5a7808 */ /* 0x000fe40002800000 */
[----:B------:R-:W-:Y:S01]  /*f950*/  FSEL R115, R115, -INF , P3 ;  /* 0xff80000073737808 */ /* 0x000fe20001800000 */
[--C-:B------:R-:W-:Y:S01]  /*f960*/  FFMA R11, R11, UR29, -R17.reuse ;  /* 0x0000001d0b0b7c23 */ /* 0x100fe20008000811 */
[----:B------:R-:W-:Y:S01]  /*f970*/  ISETP.GE.AND P5, PT, R2, R211, PT ;  /* 0x000000d30200720c */ /* 0x000fe20003fa6270 */
[--C-:B------:R-:W-:Y:S01]  /*f980*/  FFMA R25, R25, UR29, -R17.reuse ;  /* 0x0000001d19197c23 */ /* 0x100fe20008000811 */
[----:B------:R-:W-:Y:S01]  /*f990*/  FSEL R98, R98, -INF , P2 ;  /* 0xff80000062627808 */ /* 0x000fe20001000000 */
[--C-:B------:R-:W-:Y:S01]  /*f9a0*/  FFMA R32, R32, UR29, -R17.reuse ;  /* 0x0000001d20207c23 */ /* 0x100fe20008000811 */
[----:B------:R-:W-:Y:S01]  /*f9b0*/  ISETP.GE.AND P3, PT, R2, R12, PT ;  /* 0x0000000c0200720c */ /* 0x000fe20003f66270 */
[--C-:B------:R-:W-:Y:S01]  /*f9c0*/  FFMA R12, R28, UR29, -R17.reuse ;  /* 0x0000001d1c0c7c23 */ /* 0x100fe20008000811 */
[----:B------:R-:W-:Y:S01]  /*f9d0*/  ISETP.GE.AND P2, PT, R2, R219, PT ;  /* 0x000000db0200720c */ /* 0x000fe20003f46270 */
[--C-:B------:R-:W-:Y:S01]  /*f9e0*/  FFMA R19, R29, UR29, -R17.reuse ;  /* 0x0000001d1d137c23 */ /* 0x100fe20008000811 */
[----:B------:R-:W-:Y:S01]  /*f9f0*/  FSEL R94, R94, -INF , P4 ;  /* 0xff8000005e5e7808 */ /* 0x000fe20002000000 */
[--C-:B------:R-:W-:Y:S01]  /*fa00*/  FFMA R28, R33, UR29, -R17.reuse ;  /* 0x0000001d211c7c23 */ /* 0x100fe20008000811 */
[----:B------:R-:W-:Y:S01]  /*fa10*/  ISETP.GE.AND P4, PT, R2, R215, PT ;  /* 0x000000d70200720c */ /* 0x000fe20003f86270 */
[--C-:B------:R-:W-:Y:S01]  /*fa20*/  FFMA R37, R37, UR29, -R17.reuse ;  /* 0x0000001d25257c23 */ /* 0x100fe20008000811 */
[----:B------:R-:W-:Y:S01]  /*fa30*/  FSEL R99, R99, -INF , P5 ;  /* 0xff80000063637808 */ /* 0x000fe20002800000 */
[--C-:B------:R-:W-:Y:S01]  /*fa40*/  FFMA R29, R36, UR29, -R17.reuse ;  /* 0x0000001d241d7c23 */ /* 0x100fe20008000811 */
        /* <DEDUP_REMOVED lines=22> */
[----:B------:R-:W-:Y:S01]  /*fbb0*/  FSETP.GEU.AND P3, PT, R11, -126, PT ;  /* 0xc2fc00000b00780b */ /* 0x000fe20003f6e000 */
        /* <DEDUP_REMOVED lines=9> */
[C---:B------:R-:W-:Y:S01]  /*fc50*/  ISETP.GE.AND P5, PT, R2.reuse, R117, PT ;  /* 0x000000750200720c */ /* 0x040fe20003fa6270 */
[--C-:B------:R-:W-:Y:S01]  /*fc60*/  FFMA R69, R105, UR29, -R17.reuse ;  /* 0x0000001d69457c23 */ /* 0x100fe20008000811 */
[----:B------:R-:W-:Y:S01]  /*fc70*/  FSEL R127, R127, -INF , P2 ;  /* 0xff8000007f7f7808 */ /* 0x000fe20001000000 */
[----:B------:R-:W-:Y:S01]  /*fc80*/  @!P3 FMUL R11, R11, 0.5 ;  /* 0x3f0000000b0bb820 */ /* 0x000fe20000400000 */
        /* <DEDUP_REMOVED lines=11> */
[----:B------:R-:W1:Y:S01]  /*fd40*/  MUFU.EX2 R24, R11 ;  /* 0x0000000b00187308 */ /* 0x000e620000000800 */
[----:B------:R-:W-:Y:S01]  /*fd50*/  ISETP.GE.AND P2, PT, R2, R133, PT ;  /* 0x000000850200720c */ /* 0x000fe20003f46270 */
[----:B------:R-:W-:Y:S01]  /*fd60*/  FFMA R108, R148, UR29, -R17 ;  /* 0x0000001d946c7c23 */ /* 0x000fe20008000811 */
[----:B------:R-:W-:-:S02]  /*fd70*/  ISETP.GE.AND P6, PT, R2, R20, PT ;  /* 0x000000140200720c */ /* 0x000fc40003fc6270 */
[----:B------:R-:W-:Y:S02]  /*fd80*/  FSEL R131, R131, -INF , P4 ;  /* 0xff80000083837808 */ /* 0x000fe40002000000 */
[----:B------:R-:W-:Y:S01]  /*fd90*/  ISETP.GE.AND P4, PT, R2, R129, PT ;  /* 0x000000810200720c */ /* 0x000fe20003f86270 */
[----:B------:R-:W-:Y:S01]  /*fda0*/  FFMA R129, R144, UR29, -R17 ;  /* 0x0000001d90817c23 */ /* 0x000fe20008000811 */
[----:B------:R-:W-:Y:S02]  /*fdb0*/  FSEL R139, R139, -INF , P5 ;  /* 0xff8000008b8b7808 */ /* 0x000fe40002800000 */
[----:B------:R-:W-:Y:S02]  /*fdc0*/  ISETP.GE.AND P5, PT, R2, R136, PT ;  /* 0x000000880200720c */ /* 0x000fe40003fa6270 */
[----:B------:R-:W-:Y:S02]  /*fdd0*/  FSEL R146, R146, -INF , P2 ;  /* 0xff80000092927808 */ /* 0x000fe40001000000 */
[----:B------:R-:W-:-:S02]  /*fde0*/  FSETP.GEU.AND P2, PT, R12, -126, PT ;  /* 0xc2fc00000c00780b */ /* 0x000fc40003f4e000 */
[----:B------:R-:W-:Y:S01]  /*fdf0*/  FSEL R135, R135, -INF , P6 ;  /* 0xff80000087877808 */ /* 0x000fe20003000000 */
[----:B-1----:R-:W-:Y:S01]  /*fe00*/  @!P3 FMUL R24, R24, R24 ;  /* 0x000000181818b220 */ /* 0x002fe20000400000 */
[----:B------:R-:W-:Y:S02]  /*fe10*/  ISETP.GE.AND P6, PT, R2, R132, PT ;  /* 0x000000840200720c */ /* 0x000fe40003fc6270 */
[----:B------:R-:W-:Y:S02]  /*fe20*/  FSEL R142, R142, -INF , P4 ;  /* 0xff8000008e8e7808 */ /* 0x000fe40002000000 */
[----:B------:R-:W-:Y:S02]  /*fe30*/  FSETP.GEU.AND P4, PT, R25, -126, PT ;  /* 0xc2fc00001900780b */ /* 0x000fe40003f8e000 */
[----:B------:R-:W-:Y:S02]  /*fe40*/  FSEL R147, R147, -INF , P5 ;  /* 0xff80000093937808 */ /* 0x000fe40002800000 */
[----:B------:R-:W-:Y:S01]  /*fe50*/  ISETP.GE.AND P5, PT, R2, R200, PT ;  /* 0x000000c80200720c */ /* 0x000fe20003fa6270 */
[----:B------:R-:W-:Y:S01]  /*fe60*/  @!P2 FMUL R12, R12, 0.5 ;  /* 0x3f0000000c0ca820 */ /* 0x000fe20000400000 */
[----:B------:R-:W-:-:S02]  /*fe70*/  FSEL R143, R143, -INF , P6 ;  /* 0xff8000008f8f7808 */ /* 0x000fc40003000000 */
[----:B------:R-:W-:Y:S02]  /*fe80*/  ISETP.GE.AND P6, PT, R2, R13, PT ;  /* 0x0000000d0200720c */ /* 0x000fe40003fc6270 */
[----:B------:R-:W-:Y:S01]  /*fe90*/  FSEL R151, R151, -INF , P5 ;  /* 0xff80000097977808 */ /* 0x000fe20002800000 */
[----:B------:R-:W1:Y:S01]  /*fea0*/  MUFU.EX2 R12, R12 ;  /* 0x0000000c000c7308 */ /* 0x000e620000000800 */
[----:B------:R-:W-:Y:S01]  /*feb0*/  FSETP.GEU.AND P5, PT, R32, -126, PT ;  /* 0xc2fc00002000780b */ /* 0x000fe20003fae000 */
[----:B------:R-:W-:Y:S01]  /*fec0*/  @!P4 FMUL R25, R25, 0.5 ;  /* 0x3f0000001919c820 */ /* 0x000fe20000400000 */
[----:B------:R-:W-:Y:S02]  /*fed0*/  FSEL R150, R150, -INF , P6 ;  /* 0xff80000096967808 */ /* 0x000fe40003000000 */
[----:B------:R-:W-:Y:S02]  /*fee0*/  FSETP.GEU.AND P6, PT, R19, -126, PT ;  /* 0xc2fc00001300780b */ /* 0x000fe40003fce000 */
[----:B------:R-:W-:Y:S01]  /*fef0*/  FSETP.GEU.AND P3, PT, R28, -126, PT ;  /* 0xc2fc00001c00780b */ /* 0x000fe20003f6e000 */
[----:B------:R-:W2:Y:S06]  /*ff00*/  MUFU.EX2 R13, R25 ;  /* 0x00000019000d7308 */ /* 0x000eac0000000800 */
[----:B------:R-:W-:Y:S01]  /*ff10*/  @!P5 FMUL R32, R32, 0.5 ;  /* 0x3f0000002020d820 */ /* 0x000fe20000400000 */
[----:B-1----:R-:W-:-:S03]  /*ff20*/  @!P2 FMUL R12, R12, R12 ;  /* 0x0000000c0c0ca220 */ /* 0x002fc60000400000 */
[----:B------:R-:W-:Y:S01]  /*ff30*/  @!P6 FMUL R19, R19, 0.5 ;  /* 0x3f0000001313e820 */ /* 0x000fe20000400000 */
[----:B------:R1:W3:Y:S01]  /*ff40*/  MUFU.EX2 R25, R32 ;  /* 0x0000002000197308 */ /* 0x0002e20000000800 */
[----:B------:R-:W-:Y:S01]  /*ff50*/  @!P3 FMUL R28, R28, 0.5 ;  /* 0x3f0000001c1cb820 */ /* 0x000fe20000400000 */
[----:B------:R-:W-:Y:S01]  /*ff60*/  FSETP.GEU.AND P2, PT, R37, -126, PT ;  /* 0xc2fc00002500780b */ /* 0x000fe20003f4e000 */
[----:B--2---:R-:W-:Y:S01]  /*ff70*/  @!P4 FMUL R13, R13, R13 ;  /* 0x0000000d0d0dc220 */ /* 0x004fe20000400000 */
[----:B------:R-:W-:-:S04]  /*ff80*/  FSETP.GEU.AND P4, PT, R29, -126, PT ;  /* 0xc2fc00001d00780b */ /* 0x000fc80003f8e000 */
[----:B------:R-:W2:Y:S01]  /*ff90*/  MUFU.EX2 R19, R19 ;  /* 0x0000001300137308 */ /* 0x000ea20000000800 */
[--C-:B-1----:R-:W-:Y:S01]  /*ffa0*/  FFMA R32, R41, UR29, -R17.reuse ;  /* 0x0000001d29207c23 */ /* 0x102fe20008000811 */
[--C-:B------:R-:W-:Y:S01]  /*ffb0*/  FFMA R41, R56, UR29, -R17.reuse ;  /* 0x0000001d38297c23 */ /* 0x100fe20008000811 */
[--C-:B------:R-:W-:Y:S01]  /*ffc0*/  FFMA R56, R85, UR29, -R17.reuse ;  /* 0x0000001d55387c23 */ /* 0x100fe20008000811 */
[--C-:B------:R-:W-:Y:S01]  /*ffd0*/  FFMA R85, R92, UR29, -R17.reuse ;  /* 0x0000001d5c557c23 */ /* 0x100fe20008000811 */
[----:B------:R-:W-:Y:S02]  /*ffe0*/  FFMA R92, R196, UR29, -R17 ;  /* 0x0000001dc45c7c23 */ /* 0x000fe40008000811 */
[----:B------:R-:W-:Y:S01]  /*fff0*/  @!P2 FMUL R37, R37, 0.5 ;  /* 0x3f0000002525a820 */ /* 0x000fe20000400000 */
[----:B------:R-:W1:Y:S01]  /*10000*/  MUFU.EX2 R28, R28 ;  /* 0x0000001c001c7308 */ /* 0x000e620000000800 */
[----:B---3--:R-:W-:Y:S01]  /*10010*/  @!P5 FMUL R25, R25, R25 ;  /* 0x000000191919d220 */ /* 0x008fe20000400000 */
[----:B------:R-:W-:Y:S01]  /*10020*/  FSETP.GEU.AND P5, PT, R33, -126, PT ;  /* 0xc2fc00002100780b */ /* 0x000fe20003fae000 */
[----:B------:R-:W-:-:S05]  /*10030*/  @!P4 FMUL R29, R29, 0.5 ;  /* 0x3f0000001d1dc820 */ /* 0x000fca0000400000 */
[----:B------:R3:W4:Y:S01]  /*10040*/  MUFU.EX2 R202, R37 ;  /* 0x0000002500ca7308 */ /* 0x0007220000000800 */
[----:B--2---:R-:W-:Y:S01]  /*10050*/  @!P6 FMUL R19, R19, R19 ;  /* 0x000000131313e220 */ /* 0x004fe20000400000 */
[----:B------:R-:W-:-:S04]  /*10060*/  ISETP.GE.AND P6, PT, R2, R3, PT ;  /* 0x000000030200720c */ /* 0x000fc80003fc6270 */
[----:B------:R-:W-:Y:S01]  /*10070*/  FSEL R133, R26, -INF , P6 ;  /* 0xff8000001a857808 */ /* 0x000fe20003000000 */
[----:B------:R-:W-:Y:S01]  /*10080*/  @!P5 FMUL R33, R33, 0.5 ;  /* 0x3f0000002121d820 */ /* 0x000fe20000400000 */
[----:B------:R-:W-:Y:S01]  /*10090*/  FSETP.GEU.AND P6, PT, R32, -126, PT ;  /* 0xc2fc00002000780b */ /* 0x000fe20003fce000 */
[----:B-1----:R-:W-:Y:S01]  /*100a0*/  @!P3 FMUL R28, R28, R28 ;  /* 0x0000001c1c1cb220 */ /* 0x002fe20000400000 */
[----:B------:R-:W-:Y:S01]  /*100b0*/  FSETP.GEU.AND P3, PT, R44, -126, PT ;  /* 0xc2fc00002c00780b */ /* 0x000fe20003f6e000 */
[----:B------:R-:W1:Y:S01]  /*100c0*/  MUFU.EX2 R29, R29 ;  /* 0x0000001d001d7308 */ /* 0x000e620000000800 */
[----:B------:R-:W-:Y:S01]  /*100d0*/  FMNMX R16, R133, R9, !PT ;  /* 0x0000000985107209 */ /* 0x000fe20007800000 */
[--C-:B---3--:R-:W-:Y:S01]  /*100e0*/  FFMA R37, R48, UR29, -R17.reuse ;  /* 0x0000001d30257c23 */ /* 0x108fe20008000811 */
[--C-:B------:R-:W-:Y:S01]  /*100f0*/  FFMA R48, R73, UR29, -R17.reuse ;  /* 0x0000001d49307c23 */ /* 0x100fe20008000811 */
[--C-:B------:R-:W-:Y:S01]  /*10100*/  FFMA R73, R109, UR29, -R17.reuse ;  /* 0x0000001d6d497c23 */ /* 0x100fe20008000811 */
[----:B------:R-:W-:Y:S01]  /*10110*/  FMNMX R11, R27, R16, !PT ;  /* 0x000000101b0b7209 */ /* 0x000fe20007800000 */
[--C-:B------:R-:W-:Y:S01]  /*10120*/  FFMA R16, R45, UR29, -R17.reuse ;  /* 0x0000001d2d107c23 */ /* 0x100fe20008000811 */
[----:B----4-:R-:W-:Y:S01]  /*10130*/  @!P2 FMUL R202, R202, R202 ;  /* 0x000000cacacaa220 */ /* 0x010fe20000400000 */
[----:B------:R-:W2:Y:S01]  /*10140*/  MUFU.EX2 R33, R33 ;  /* 0x0000002100217308 */ /* 0x000ea20000000800 */
[----:B------:R-:W-:Y:S01]  /*10150*/  FMNMX R20, R30, R11, !PT ;  /* 0x0000000b1e147209 */ /* 0x000fe20007800000 */
[----:B------:R-:W-:Y:S01]  /*10160*/  @!P6 FMUL R32, R32, 0.5 ;  /* 0x3f0000002020e820 */ /* 0x000fe20000400000 */
[----:B------:R-:W-:Y:S01]  /*10170*/  FSETP.GEU.AND P2, PT, R37, -126, PT ;  /* 0xc2fc00002500780b */ /* 0x000fe20003f4e000 */
[----:B------:R-:W-:Y:S01]  /*10180*/  @!P3 FMUL R44, R44, 0.5 ;  /* 0x3f0000002c2cb820 */ /* 0x000fe20000400000 */
[----:B------:R-:W-:Y:S01]  /*10190*/  FMNMX R11, R31, R20, !PT ;  /* 0x000000141f0b7209 */ /* 0x000fe20007800000 */
[--C-:B------:R-:W-:Y:S01]  /*101a0*/  FFMA R45, R64, UR29, -R17.reuse ;  /* 0x0000001d402d7c23 */ /* 0x100fe20008000811 */
[--C-:B------:R-:W-:Y:S01]  /*101b0*/  FFMA R64, R93, UR29, -R17.reuse ;  /* 0x0000001d5d407c23 */ /* 0x100fe20008000811 */
[----:B------:R-:W3:Y:S01]  /*101c0*/  MUFU.EX2 R32, R32 ;  /* 0x0000002000207308 */ /* 0x000ee20000000800 */
[----:B------:R-:W-:Y:S01]  /*101d0*/  FMNMX R20, R34, R11, !PT ;  /* 0x0000000b22147209 */ /* 0x000fe20007800000 */
[----:B-1----:R-:W-:Y:S01]  /*101e0*/  @!P4 FMUL R29, R29, R29 ;  /* 0x0000001d1d1dc220 */ /* 0x002fe20000400000 */
[----:B------:R-:W-:Y:S01]  /*101f0*/  FSETP.GEU.AND P4, PT, R16, -126, PT ;  /* 0xc2fc00001000780b */ /* 0x000fe20003f8e000 */
[--C-:B------:R-:W-:Y:S01]  /*10200*/  FFMA R93, R18, UR29, -R17.reuse ;  /* 0x0000001d125d7c23 */ /* 0x100fe20008000811 */
[----:B------:R-:W-:Y:S01]  /*10210*/  FMNMX R11, R35, R20, !PT ;  /* 0x00000014230b7209 */ /* 0x000fe20007800000 */
[----:B------:R-:W-:-:S02]  /*10220*/  FFMA R109, R137, UR29, -R17 ;  /* 0x0000001d896d7c23 */ /* 0x000fc40008000811 */
[----:B------:R1:W4:Y:S01]  /*10230*/  MUFU.EX2 R125, R44 ;  /* 0x0000002c007d7308 */ /* 0x0003220000000800 */
[----:B--2---:R-:W-:Y:S01]  /*10240*/  @!P5 FMUL R33, R33, R33 ;  /* 0x000000212121d220 */ /* 0x004fe20000400000 */
[----:B------:R-:W-:Y:S01]  /*10250*/  FSETP.GEU.AND P5, PT, R36, -126, PT ;  /* 0xc2fc00002400780b */ /* 0x000fe20003fae000 */
[----:B------:R-:W-:Y:S01]  /*10260*/  @!P2 FMUL R37, R37, 0.5 ;  /* 0x3f0000002525a820 */ /* 0x000fe20000400000 */
[----:B------:R-:W-:-:S04]  /*10270*/  FMNMX R20, R38, R11, !PT ;  /* 0x0000000b26147209 */ /* 0x000fc80007800000 */
[----:B------:R-:W-:Y:S01]  /*10280*/  FMNMX R11, R39, R20, !PT ;  /* 0x00000014270b7209 */ /* 0x000fe20007800000 */
[--C-:B------:R-:W-:Y:S01]  /*10290*/  FFMA R20, R53, UR29, -R17.reuse ;  /* 0x0000001d35147c23 */ /* 0x100fe20008000811 */
[----:B------:R-:W-:Y:S01]  /*102a0*/  @!P4 FMUL R16, R16, 0.5 ;  /* 0x3f0000001010c820 */ /* 0x000fe20000400000 */
[----:B---3--:R-:W-:Y:S01]  /*102b0*/  @!P6 FMUL R32, R32, R32 ;  /* 0x000000202020e220 */ /* 0x008fe20000400000 */
[----:B------:R-:W-:Y:S01]  /*102c0*/  FSETP.GEU.AND P6, PT, R52, -126, PT ;  /* 0xc2fc00003400780b */ /* 0x000fe20003fce000 */
[----:B------:R-:W2:Y:S01]  /*102d0*/  MUFU.EX2 R37, R37 ;  /* 0x0000002500257308 */ /* 0x000ea20000000800 */
[----:B------:R-:W-:Y:S01]  /*102e0*/  FMNMX R26, R42, R11, !PT ;  /* 0x0000000b2a1a7209 */ /* 0x000fe20007800000 */
[----:B------:R-:W-:Y:S01]  /*102f0*/  @!P5 FMUL R36, R36, 0.5 ;  /* 0x3f0000002424d820 */ /* 0x000fe20000400000 */
[--C-:B-1----:R-:W-:Y:S01]  /*10300*/  FFMA R44, R65, UR29, -R17.reuse ;  /* 0x0000001d412c7c23 */ /* 0x102fe20008000811 */
[----:B----4-:R-:W-:Y:S01]  /*10310*/  @!P3 FMUL R125, R125, R125 ;  /* 0x0000007d7d7db220 */ /* 0x010fe20000400000 */
[----:B------:R-:W-:Y:S01]  /*10320*/  FSETP.GEU.AND P3, PT, R20, -126, PT ;  /* 0xc2fc00001400780b */ /* 0x000fe20003f6e000 */
[--C-:B------:R-:W-:Y:S01]  /*10330*/  FFMA R53, R81, UR29, -R17.reuse ;  /* 0x0000001d51357c23 */ /* 0x100fe20008000811 */
[----:B------:R-:W-:Y:S01]  /*10340*/  FMNMX R11, R43, R26, !PT ;  /* 0x0000001a2b0b7209 */ /* 0x000fe20007800000 */
[----:B------:R-:W1:Y:S01]  /*10350*/  MUFU.EX2 R16, R16 ;  /* 0x0000001000107308 */ /* 0x000e620000000800 */
[--C-:B------:R-:W-:Y:S01]  /*10360*/  FFMA R65, R101, UR29, -R17.reuse ;  /* 0x0000001d65417c23 */ /* 0x100fe20008000811 */
[--C-:B------:R-:W-:Y:S01]  /*10370*/  FFMA R81, R14, UR29, -R17.reuse ;  /* 0x0000001d0e517c23 */ /* 0x100fe20008000811 */
[----:B------:R-:W-:Y:S01]  /*10380*/  FMNMX R26, R46, R11, !PT ;  /* 0x0000000b2e1a7209 */ /* 0x000fe20007800000 */
[----:B------:R-:W-:Y:S01]  /*10390*/  @!P6 FMUL R52, R52, 0.5 ;  /* 0x3f0000003434e820 */ /* 0x000fe20000400000 */
[----:B------:R-:W-:-:S02]  /*103a0*/  FFMA R101, R192, UR29, -R17 ;  /* 0x0000001dc0657c23 */ /* 0x000fc40008000811 */
[----:B------:R-:W-:Y:S01]  /*103b0*/  FMNMX R11, R47, R26, !PT ;  /* 0x0000001a2f0b7209 */ /* 0x000fe20007800000 */
[----:B------:R-:W3:Y:S01]  /*103c0*/  MUFU.EX2 R36, R36 ;  /* 0x0000002400247308 */ /* 0x000ee20000000800 */
[----:B--2---:R-:W-:Y:S01]  /*103d0*/  @!P2 FMUL R37, R37, R37 ;  /* 0x000000252525a220 */ /* 0x004fe20000400000 */
[----:B------:R-:W-:Y:S01]  /*103e0*/  @!P3 FMUL R20, R20, 0.5 ;  /* 0x3f0000001414b820 */ /* 0x000fe20000400000 */
[----:B------:R-:W-:Y:S02]  /*103f0*/  FSETP.GEU.AND P2, PT, R40, -126, PT ;  /* 0xc2fc00002800780b */ /* 0x000fe40003f4e000 */
[----:B------:R-:W-:-:S03]  /*10400*/  FMNMX R26, R50, R11, !PT ;  /* 0x0000000b321a7209 */ /* 0x000fc60007800000 */
[----:B------:R2:W4:Y:S01]  /*10410*/  MUFU.EX2 R121, R52 ;  /* 0x0000003400797308 */ /* 0x0005220000000800 */
[----:B-1----:R-:W-:Y:S01]  /*10420*/  @!P4 FMUL R16, R16, R16 ;  /* 0x000000101010c220 */ /* 0x002fe20000400000 */
[----:B------:R-:W-:Y:S02]  /*10430*/  FSETP.GEU.AND P4, PT, R41, -126, PT ;  /* 0xc2fc00002900780b */ /* 0x000fe40003f8e000 */
[----:B------:R-:W-:-:S04]  /*10440*/  FMNMX R11, R51, R26, !PT ;  /* 0x0000001a330b7209 */ /* 0x000fc80007800000 */
[----:B------:R-:W1:Y:S01]  /*10450*/  MUFU.EX2 R20, R20 ;  /* 0x0000001400147308 */ /* 0x000e620000000800 */
[----:B---3--:R-:W-:Y:S01]  /*10460*/  @!P5 FMUL R36, R36, R36 ;  /* 0x000000242424d220 */ /* 0x008fe20000400000 */
[----:B------:R-:W-:Y:S01]  /*10470*/  FSETP.GEU.AND P5, PT, R60, -126, PT ;  /* 0xc2fc00003c00780b */ /* 0x000fe20003fae000 */
[----:B------:R-:W-:Y:S01]  /*10480*/  @!P2 FMUL R40, R40, 0.5 ;  /* 0x3f0000002828a820 */ /* 0x000fe20000400000 */
[----:B------:R-:W-:Y:S01]  /*10490*/  FMNMX R26, R54, R11, !PT ;  /* 0x0000000b361a7209 */ /* 0x000fe20007800000 */
[--C-:B--2---:R-:W-:Y:S01]  /*104a0*/  FFMA R52, R77, UR29, -R17.reuse ;  /* 0x0000001d4d347c23 */ /* 0x104fe20008000811 */
[--C-:B------:R-:W-:Y:S01]  /*104b0*/  FFMA R77, R113, UR29, -R17.reuse ;  /* 0x0000001d714d7c23 */ /* 0x100fe20008000811 */
[----:B------:R-:W-:Y:S01]  /*104c0*/  @!P4 FMUL R41, R41, 0.5 ;  /* 0x3f0000002929c820 */ /* 0x000fe20000400000 */
[----:B------:R-:W-:Y:S01]  /*104d0*/  FMNMX R11, R55, R26, !PT ;  /* 0x0000001a370b7209 */ /* 0x000fe20007800000 */
[----:B----4-:R-:W-:Y:S01]  /*104e0*/  @!P6 FMUL R121, R121, R121 ;  /* 0x000000797979e220 */ /* 0x010fe20000400000 */
[----:B------:R-:W-:Y:S01]  /*104f0*/  FSETP.GEU.AND P6, PT, R21, -126, PT ;  /* 0xc2fc00001500780b */ /* 0x000fe20003fce000 */
[----:B------:R-:W2:Y:S01]  /*10500*/  MUFU.EX2 R40, R40 ;  /* 0x0000002800287308 */ /* 0x000ea20000000800 */
[----:B------:R-:W-:Y:S01]  /*10510*/  FMNMX R26, R58, R11, !PT ;  /* 0x0000000b3a1a7209 */ /* 0x000fe20007800000 */
[----:B------:R-:W-:-:S02]  /*10520*/  FFMA R113, R141, UR29, -R17 ;  /* 0x0000001d8d717c23 */ /* 0x000fc40008000811 */
[----:B------:R-:W-:Y:S01]  /*10530*/  @!P5 FMUL R60, R60, 0.5 ;  /* 0x3f0000003c3cd820 */ /* 0x000fe20000400000 */
[----:B------:R-:W-:Y:S01]  /*10540*/  FMNMX R11, R59, R26, !PT ;  /* 0x0000001a3b0b7209 */ /* 0x000fe20007800000 */
[----:B-1----:R-:W-:Y:S01]  /*10550*/  @!P3 FMUL R20, R20, R20 ;  /* 0x000000141414b220 */ /* 0x002fe20000400000 */
[----:B------:R-:W-:Y:S01]  /*10560*/  FSETP.GEU.AND P3, PT, R45, -126, PT ;  /* 0xc2fc00002d00780b */ /* 0x000fe20003f6e000 */
[----:B------:R-:W1:Y:S01]  /*10570*/  MUFU.EX2 R41, R41 ;  /* 0x0000002900297308 */ /* 0x000e620000000800 */
[----:B------:R-:W-:-:S03]  /*10580*/  FMNMX R26, R62, R11, !PT ;  /* 0x0000000b3e1a7209 */ /* 0x000fc60007800000 */
[----:B------:R-:W-:Y:S01]  /*10590*/  @!P6 FMUL R21, R21, 0.5 ;  /* 0x3f0000001515e820 */ /* 0x000fe20000400000 */
[----:B------:R-:W-:-:S03]  /*105a0*/  FMNMX R11, R63, R26, !PT ;  /* 0x0000001a3f0b7209 */ /* 0x000fc60007800000 */
[----:B------:R3:W4:Y:S01]  /*105b0*/  MUFU.EX2 R200, R60 ;  /* 0x0000003c00c87308 */ /* 0x0007220000000800 */
[----:B--2---:R-:W-:Y:S01]  /*105c0*/  @!P2 FMUL R40, R40, R40 ;  /* 0x000000282828a220 */ /* 0x004fe20000400000 */
[----:B------:R-:W-:Y:S02]  /*105d0*/  FSETP.GEU.AND P2, PT, R68, -126, PT ;  /* 0xc2fc00004400780b */ /* 0x000fe40003f4e000 */
[----:B------:R-:W-:Y:S01]  /*105e0*/  @!P3 FMUL R45, R45, 0.5 ;  /* 0x3f0000002d2db820 */ /* 0x000fe20000400000 */
[----:B------:R-:W-:-:S03]  /*105f0*/  FMNMX R26, R66, R11, !PT ;  /* 0x0000000b421a7209 */ /* 0x000fc60007800000 */
        /* <DEDUP_REMOVED lines=47> */
[----:B------:R2:W5:Y:S01]  /*108f0*/  MUFU.EX2 R132, R80 ;  /* 0x0000005000847308 */ /* 0x0005620000000800 */
[----:B-1----:R-:W-:Y:S01]  /*10900*/  @!P2 FMUL R52, R52, R52 ;  /* 0x000000343434a220 */ /* 0x002fe20000400000 */
[----:B------:R-:W-:Y:S01]  /*10910*/  FSETP.GEU.AND P2, PT, R57, -126, PT ;  /* 0xc2fc00003900780b */ /* 0x000fe20003f4e000 */
[--C-:B---3--:R-:W-:Y:S01]  /*10920*/  FFMA R76, R104, UR29, -R17.reuse ;  /* 0x0000001d684c7c23 */ /* 0x108fe20008000811 */
[----:B------:R-:W-:Y:S01]  /*10930*/  FMNMX R26, R86, R11, !PT ;  /* 0x0000000b561a7209 */ /* 0x000fe20007800000 */
[--C-:B------:R-:W-:Y:S02]  /*10940*/  FFMA R104, R145, UR29, -R17.reuse ;  /* 0x0000001d91687c23 */ /* 0x100fe40008000811 */
        /* <DEDUP_REMOVED lines=13> */
[----:B------:R-:W-:Y:S01]  /*10a20*/  FMNMX R11, R91, R26, !PT ;  /* 0x0000001a5b0b7209 */ /* 0x000fe20007800000 */
[----:B-1----:R-:W-:Y:S01]  /*10a30*/  @!P6 FMUL R53, R53, R53 ;  /* 0x000000353535e220 */ /* 0x002fe20000400000 */
[----:B------:R-:W-:Y:S01]  /*10a40*/  FSETP.GEU.AND P6, PT, R85, -126, PT ;  /* 0xc2fc00005500780b */ /* 0x000fe20003fce000 */
[----:B------:R-:W1:Y:S01]  /*10a50*/  MUFU.EX2 R57, R57 ;  /* 0x0000003900397308 */ /* 0x000e620000000800 */
[----:B------:R-:W-:Y:S01]  /*10a60*/  FMNMX R26, R94, R11, !PT ;  /* 0x0000000b5e1a7209 */ /* 0x000fe20007800000 */
[--C-:B--2---:R-:W-:Y:S01]  /*10a70*/  FFMA R84, R96, UR29, -R17.reuse ;  /* 0x0000001d60547c23 */ /* 0x104fe20008000811 */
[----:B------:R-:W-:Y:S01]  /*10a80*/  FFMA R96, R198, UR29, -R17 ;  /* 0x0000001dc6607c23 */ /* 0x000fe20008000811 */
[----:B------:R-:W-:Y:S01]  /*10a90*/  @!P5 FMUL R60, R60, 0.5 ;  /* 0x3f0000003c3cd820 */ /* 0x000fe20000400000 */
[----:B------:R-:W-:Y:S01]  /*10aa0*/  FMNMX R11, R95, R26, !PT ;  /* 0x0000001a5f0b7209 */ /* 0x000fe20007800000 */
[----:B---3--:R-:W-:Y:S01]  /*10ab0*/  @!P3 FMUL R89, R89, R89 ;  /* 0x000000595959b220 */ /* 0x008fe20000400000 */
[----:B------:R-:W-:Y:S01]  /*10ac0*/  FSETP.GEU.AND P3, PT, R64, -126, PT ;  /* 0xc2fc00004000780b */ /* 0x000fe20003f6e000 */
[----:B------:R-:W2:Y:S01]  /*10ad0*/  MUFU.EX2 R56, R56 ;  /* 0x0000003800387308 */ /* 0x000ea20000000800 */
[----:B------:R-:W-:-:S03]  /*10ae0*/  FMNMX R26, R98, R11, !PT ;  /* 0x0000000b621a7209 */ /* 0x000fc60007800000 */
[----:B------:R-:W-:Y:S01]  /*10af0*/  @!P6 FMUL R85, R85, 0.5 ;  /* 0x3f0000005555e820 */ /* 0x000fe20000400000 */
[----:B------:R-:W-:-:S03]  /*10b00*/  FMNMX R11, R99, R26, !PT ;  /* 0x0000001a630b7209 */ /* 0x000fc60007800000 */
[----:B------:R-:W3:Y:S01]  /*10b10*/  MUFU.EX2 R60, R60 ;  /* 0x0000003c003c7308 */ /* 0x000ee20000000800 */
[----:B------:R-:W-:Y:S01]  /*10b20*/  FMNMX R26, R102, R11, !PT ;  /* 0x0000000b661a7209 */ /* 0x000fe20007800000 */
[----:B-1----:R-:W-:Y:S01]  /*10b30*/  @!P2 FMUL R57, R57, R57 ;  /* 0x000000393939a220 */ /* 0x002fe20000400000 */
[----:B------:R-:W-:Y:S01]  /*10b40*/  FSETP.GEU.AND P2, PT, R61, -126, PT ;  /* 0xc2fc00003d00780b */ /* 0x000fe20003f4e000 */
[----:B------:R-:W-:Y:S01]  /*10b50*/  @!P3 FMUL R64, R64, 0.5 ;  /* 0x3f0000004040b820 */ /* 0x000fe20000400000 */
[----:B------:R-:W-:-:S03]  /*10b60*/  FMNMX R11, R103, R26, !PT ;  /* 0x0000001a670b7209 */ /* 0x000fc60007800000 */
[----:B------:R-:W1:Y:S01]  /*10b70*/  MUFU.EX2 R85, R85 ;  /* 0x0000005500557308 */ /* 0x000e620000000800 */
[----:B--2---:R-:W-:Y:S01]  /*10b80*/  @!P4 FMUL R56, R56, R56 ;  /* 0x000000383838c220 */ /* 0x004fe20000400000 */
[----:B------:R-:W-:Y:S02]  /*10b90*/  FSETP.GEU.AND P4, PT, R84, -126, PT ;  /* 0xc2fc00005400780b */ /* 0x000fe40003f8e000 */
[----:B------:R-:W-:-:S04]  /*10ba0*/  FMNMX R26, R106, R11, !PT ;  /* 0x0000000b6a1a7209 */ /* 0x000fc80007800000 */
[----:B------:R-:W2:Y:S01]  /*10bb0*/  MUFU.EX2 R64, R64 ;  /* 0x0000004000407308 */ /* 0x000ea20000000800 */
[----:B---3--:R-:W-:Y:S01]  /*10bc0*/  @!P5 FMUL R60, R60, R60 ;  /* 0x0000003c3c3cd220 */ /* 0x008fe20000400000 */
[----:B------:R-:W-:Y:S01]  /*10bd0*/  FSETP.GEU.AND P5, PT, R80, -126, PT ;  /* 0xc2fc00005000780b */ /* 0x000fe20003fae000 */
[----:B------:R-:W-:Y:S01]  /*10be0*/  @!P2 FMUL R61, R61, 0.5 ;  /* 0x3f0000003d3da820 */ /* 0x000fe20000400000 */
[----:B------:R-:W-:-:S03]  /*10bf0*/  FMNMX R11, R107, R26, !PT ;  /* 0x0000001a6b0b7209 */ /* 0x000fc60007800000 */
[----:B------:R-:W-:Y:S01]  /*10c00*/  @!P4 FMUL R84, R84, 0.5 ;  /* 0x3f0000005454c820 */ /* 0x000fe20000400000 */
[----:B------:R-:W-:Y:S01]  /*10c10*/  FMNMX R26, R110, R11, !PT ;  /* 0x0000000b6e1a7209 */ /* 0x000fe20007800000 */
[----:B-1----:R-:W-:Y:S01]  /*10c20*/  @!P6 FMUL R85, R85, R85 ;  /* 0x000000555555e220 */ /* 0x002fe20000400000 */
[----:B------:R-:W-:Y:S01]  /*10c30*/  FSETP.GEU.AND P6, PT, R65, -126, PT ;  /* 0xc2fc00004100780b */ /* 0x000fe20003fce000 */
[----:B------:R-:W1:Y:S01]  /*10c40*/  MUFU.EX2 R61, R61 ;  /* 0x0000003d003d7308 */ /* 0x000e620000000800 */
[----:B------:R-:W-:-:S03]  /*10c50*/  FMNMX R11, R111, R26, !PT ;  /* 0x0000001a6f0b7209 */ /* 0x000fc60007800000 */
[----:B------:R-:W-:Y:S01]  /*10c60*/  @!P5 FMUL R80, R80, 0.5 ;  /* 0x3f0000005050d820 */ /* 0x000fe20000400000 */
[----:B------:R-:W-:Y:S01]  /*10c70*/  FMNMX R26, R114, R11, !PT ;  /* 0x0000000b721a7209 */ /* 0x000fe20007800000 */
[----:B--2---:R-:W-:Y:S01]  /*10c80*/  @!P3 FMUL R64, R64, R64 ;  /* 0x000000404040b220 */ /* 0x004fe20000400000 */
        /* <DEDUP_REMOVED lines=39> */
[----:B------:R-:W-:Y:S01]  /*10f00*/  FMNMX R11, R139, R14, !PT ;  /* 0x0000000e8b0b7209 */ /* 0x000fe20007800000 */
[--C-:B------:R-:W-:Y:S01]  /*10f10*/  FFMA R14, R120, UR29, -R17.reuse ;  /* 0x0000001d780e7c23 */ /* 0x100fe20008000811 */
[----:B------:R-:W-:Y:S01]  /*10f20*/  FFMA R17, R149, UR29, -R17 ;  /* 0x0000001d95117c23 */ /* 0x000fe20008000811 */
[----:B------:R-:W1:Y:S01]  /*10f30*/  MUFU.EX2 R68, R68 ;  /* 0x0000004400447308 */ /* 0x000e620000000800 */
[----:B--2---:R-:W-:Y:S01]  /*10f40*/  @!P4 FMUL R69, R69, R69 ;  /* 0x000000454545c220 */ /* 0x004fe20000400000 */
[----:B------:R-:W-:-:S02]  /*10f50*/  FSETP.GEU.AND P4, PT, R116, -126, PT ;  /* 0xc2fc00007400780b */ /* 0x000fc40003f8e000 */
        /* <DEDUP_REMOVED lines=17> */
[----:B------:R-:W-:Y:S01]  /*11070*/  FMNMX R26, R151, R26, !PT ;  /* 0x0000001a971a7209 */ /* 0x000fe20007800000 */
[C---:B------:R-:W-:Y:S01]  /*11080*/  FADD R149, R36.reuse, R77 ;  /* 0x0000004d24957221 */ /* 0x040fe20000000000 */
[----:B------:R-:W-:Y:S01]  /*11090*/  F2FP.F16.F32.PACK_AB R36, R36, R37 ;  /* 0x000000252424723e */ /* 0x000fe200000000ff */
[----:B------:R-:W-:Y:S02]  /*110a0*/  @!P6 FMUL R93, R93, 0.5 ;  /* 0x3f0000005d5de820 */ /* 0x000fe40000400000 */
[----:B------:R-:W3:Y:S02]  /*110b0*/  SHFL.BFLY PT, R11, R26, 0x1, 0x1f ;  /* 0x0c201f001a0b7f89 */ /* 0x000ee400000e0000 */
[----:B------:R-:W4:Y:S01]  /*110c0*/  MUFU.EX2 R14, R14 ;  /* 0x0000000e000e7308 */ /* 0x000f220000000800 */
[----:B-1----:R-:W-:Y:S01]  /*110d0*/  @!P2 FMUL R81, R81, R81 ;  /* 0x000000515151a220 */ /* 0x002fe20000400000 */
[----:B------:R-:W-:-:S02]  /*110e0*/  FSETP.GEU.AND P2, PT, R22, -126, PT ;  /* 0xc2fc00001600780b */ /* 0x000fc40003f4e000 */
[----:B------:R-:W-:-:S04]  /*110f0*/  @!P3 FMUL R97, R97, 0.5 ;  /* 0x3f0000006161b820 */ /* 0x000fc80000400000 */
[----:B------:R-:W1:Y:S01]  /*11100*/  MUFU.EX2 R93, R93 ;  /* 0x0000005d005d7308 */ /* 0x000e620000000800 */
[----:B--2---:R-:W-:Y:S01]  /*11110*/  @!P4 FMUL R18, R18, R18 ;  /* 0x000000121212c220 */ /* 0x004fe20000400000 */
[----:B------:R-:W-:-:S05]  /*11120*/  FSETP.GEU.AND P4, PT, R88, -126, PT ;  /* 0xc2fc00005800780b */ /* 0x000fca0003f8e000 */
[----:B------:R-:W-:Y:S01]  /*11130*/  @!P2 FMUL R22, R22, 0.5 ;  /* 0x3f0000001616a820 */ /* 0x000fe20000400000 */
[----:B------:R-:W2:Y:S01]  /*11140*/  MUFU.EX2 R97, R97 ;  /* 0x0000006100617308 */ /* 0x000ea20000000800 */
[----:B----4-:R-:W-:Y:S01]  /*11150*/  @!P5 FMUL R14, R14, R14 ;  /* 0x0000000e0e0ed220 */ /* 0x010fe20000400000 */
[----:B------:R-:W-:Y:S02]  /*11160*/  FSETP.GEU.AND P5, PT, R101, -126, PT ;  /* 0xc2fc00006500780b */ /* 0x000fe40003fae000 */
[----:B---3--:R-:W-:-:S03]  /*11170*/  FMNMX R11, R26, R11, !PT ;  /* 0x0000000b1a0b7209 */ /* 0x008fc60007800000 */
[----:B------:R-:W-:Y:S01]  /*11180*/  @!P4 FMUL R88, R88, 0.5 ;  /* 0x3f0000005858c820 */ /* 0x000fe20000400000 */
[----:B------:R-:W3:Y:S01]  /*11190*/  MUFU.EX2 R22, R22 ;  /* 0x0000001600167308 */ /* 0x000ee20000000800 */
[----:B-1----:R-:W-:Y:S01]  /*111a0*/  @!P6 FMUL R93, R93, R93 ;  /* 0x0000005d5d5de220 */ /* 0x002fe20000400000 */
[----:B------:R-:W-:Y:S01]  /*111b0*/  FSETP.GEU.AND P6, PT, R105, -126, PT ;  /* 0xc2fc00006900780b */ /* 0x000fe20003fce000 */
[----:B------:R-:W1:Y:S04]  /*111c0*/  SHFL.BFLY PT, R26, R11, 0x2, 0x1f ;  /* 0x0c401f000b1a7f89 */ /* 0x000e6800000e0000 */
[----:B------:R-:W-:Y:S01]  /*111d0*/  @!P5 FMUL R101, R101, 0.5 ;  /* 0x3f0000006565d820 */ /* 0x000fe20000400000 */
[----:B------:R-:W4:Y:S01]  /*111e0*/  MUFU.EX2 R88, R88 ;  /* 0x0000005800587308 */ /* 0x000f220000000800 */
        /* <DEDUP_REMOVED lines=8> */
[----:B----4-:R-:W-:Y:S01]  /*11270*/  @!P4 FMUL R88, R88, R88 ;  /* 0x000000585858c220 */ /* 0x010fe20000400000 */
[----:B------:R-:W-:Y:S02]  /*11280*/  FSETP.GEU.AND P4, PT, R96, -126, PT ;  /* 0xc2fc00006000780b */ /* 0x000fe40003f8e000 */
[----:B-1----:R-:W-:-:S03]  /*11290*/  FMNMX R11, R11, R26, !PT ;  /* 0x0000001a0b0b7209 */ /* 0x002fc60007800000 */
        /* <DEDUP_REMOVED lines=12> */
[----:B------:R-:W-:Y:S02]  /*11360*/  FADD R195, R23, R92 ;  /* 0x0000005c17c37221 */ /* 0x000fe40000000000 */
[----:B------:R-:W-:Y:S01]  /*11370*/  @!P6 FMUL R113, R113, 0.5 ;  /* 0x3f0000007171e820 */ /* 0x000fe20000400000 */
[----:B------:R-:W1:Y:S01]  /*11380*/  MUFU.EX2 R100, R100 ;  /* 0x0000006400647308 */ /* 0x000e620000000800 */
[----:B--2---:R-:W-:Y:S01]  /*11390*/  @!P2 FMUL R109, R109, R109 ;  /* 0x0000006d6d6da220 */ /* 0x004fe20000400000 */
[----:B------:R-:W-:-:S05]  /*113a0*/  FSETP.GEU.AND P2, PT, R104, -126, PT ;  /* 0xc2fc00006800780b */ /* 0x000fca0003f4e000 */
[----:B------:R-:W-:Y:S01]  /*113b0*/  @!P3 FMUL R129, R129, 0.5 ;  /* 0x3f0000008181b820 */ /* 0x000fe20000400000 */
[----:B------:R-:W2:Y:S01]  /*113c0*/  MUFU.EX2 R113, R113 ;  /* 0x0000007100717308 */ /* 0x000ea20000000800 */
[----:B---3--:R-:W-:Y:S01]  /*113d0*/  @!P4 FMUL R96, R96, R96 ;  /* 0x000000606060c220 */ /* 0x008fe20000400000 */
[----:B------:R-:W-:-:S04]  /*113e0*/  FSETP.NEU.AND P4, PT, R11, -INF , PT ;  /* 0xff8000000b00780b */ /* 0x000fc80003f8d000 */
[----:B------:R-:W-:Y:S01]  /*113f0*/  FSEL R194, R11, RZ, P4 ;  /* 0x000000ff0bc27208 */ /* 0x000fe20002000000 */
[----:B------:R-:W-:Y:S01]  /*11400*/  @!P2 FMUL R104, R104, 0.5 ;  /* 0x3f0000006868a820 */ /* 0x000fe20000400000 */
[----:B------:R-:W3:Y:S01]  /*11410*/  MUFU.EX2 R129, R129 ;  /* 0x0000008100817308 */ /* 0x000ee20000000800 */
[----:B-1----:R-:W-:Y:S01]  /*11420*/  @!P5 FMUL R100, R100, R100 ;  /* 0x000000646464d220 */ /* 0x002fe20000400000 */
[----:B------:R-:W-:Y:S01]  /*11430*/  FSETP.GEU.AND P5, PT, R17, -126, PT ;  /* 0xc2fc00001100780b */ /* 0x000fe20003fae000 */
[----:B------:R-:W-:Y:S01]  /*11440*/  FMUL R26, R194, UR29 ;  /* 0x0000001dc21a7c20 */ /* 0x000fe20008400000 */
[----:B------:R-:W-:Y:S01]  /*11450*/  FSETP.GEU.AND P4, PT, R108, -126, PT ;  /* 0xc2fc00006c00780b */ /* 0x000fe20003f8e000 */
[----:B------:R-:W-:Y:S02]  /*11460*/  FADD R194, -R194, R9 ;  /* 0x00000009c2c27221 */ /* 0x000fe40000000100 */
[--C-:B------:R-:W-:Y:S01]  /*11470*/  FFMA R133, R133, UR29, -R26.reuse ;  /* 0x0000001d85857c23 */ /* 0x100fe2000800081a */
[--C-:B------:R-:W-:Y:S01]  /*11480*/  FFMA R112, R27, UR29, -R26.reuse ;  /* 0x0000001d1b707c23 */ /* 0x100fe2000800081a */
[----:B--2---:R-:W-:Y:S01]  /*11490*/  @!P6 FMUL R113, R113, R113 ;  /* 0x000000717171e220 */ /* 0x004fe20000400000 */
[----:B------:R-:W1:Y:S01]  /*114a0*/  MUFU.EX2 R104, R104 ;  /* 0x0000006800687308 */ /* 0x000e620000000800 */
[--C-:B------:R-:W-:Y:S01]  /*114b0*/  FFMA R30, R30, UR29, -R26.reuse ;  /* 0x0000001d1e1e7c23 */ /* 0x100fe2000800081a */
[----:B------:R-:W-:Y:S01]  /*114c0*/  FSETP.GEU.AND P6, PT, R133, -126, PT ;  /* 0xc2fc00008500780b */ /* 0x000fe20003fce000 */
[--C-:B------:R-:W-:Y:S01]  /*114d0*/  FFMA R120, R34, UR29, -R26.reuse ;  /* 0x0000001d22787c23 */ /* 0x100fe2000800081a */
[--C-:B------:R-:W-:Y:S01]  /*114e0*/  FFMA R116, R31, UR29, -R26.reuse ;  /* 0x0000001d1f747c23 */ /* 0x100fe2000800081a */
[----:B------:R-:W-:Y:S01]  /*114f0*/  @!P5 FMUL R17, R17, 0.5 ;  /* 0x3f0000001111d820 */ /* 0x000fe20000400000 */
[--C-:B------:R-:W-:Y:S01]  /*11500*/  FFMA R124, R35, UR29, -R26.reuse ;  /* 0x0000001d237c7c23 */ /* 0x100fe2000800081a */
[----:B---3--:R-:W-:Y:S01]  /*11510*/  @!P3 FMUL R129, R129, R129 ;  /* 0x000000818181b220 */ /* 0x008fe20000400000 */
[----:B------:R-:W-:Y:S01]  /*11520*/  FSETP.GEU.AND P3, PT, R112, -126, PT ;  /* 0xc2fc00007000780b */ /* 0x000fe20003f6e000 */
[----:B------:R-:W-:Y:S01]  /*11530*/  @!P4 FMUL R108, R108, 0.5 ;  /* 0x3f0000006c6cc820 */ /* 0x000fe20000400000 */
[--C-:B------:R-:W-:Y:S01]  /*11540*/  FFMA R128, R38, UR29, -R26.reuse ;  /* 0x0000001d26807c23 */ /* 0x100fe2000800081a */
[----:B------:R-:W2:Y:S01]  /*11550*/  MUFU.EX2 R17, R17 ;  /* 0x0000001100117308 */ /* 0x000ea20000000800 */
[--C-:B------:R-:W-:Y:S01]  /*11560*/  FFMA R39, R39, UR29, -R26.reuse ;  /* 0x0000001d27277c23 */ /* 0x100fe2000800081a */
[--C-:B------:R-:W-:Y:S01]  /*11570*/  FFMA R43, R43, UR29, -R26.reuse ;  /* 0x0000001d2b2b7c23 */ /* 0x100fe2000800081a */
[--C-:B------:R-:W-:Y:S01]  /*11580*/  FFMA R137, R42, UR29, -R26.reuse ;  /* 0x0000001d2a897c23 */ /* 0x100fe2000800081a */
[----:B------:R-:W-:Y:S01]  /*11590*/  @!P6 FMUL R133, R133, 0.5 ;  /* 0x3f0000008585e820 */ /* 0x000fe20000400000 */
[--C-:B------:R-:W-:Y:S01]  /*115a0*/  FFMA R42, R46, UR29, -R26.reuse ;  /* 0x0000001d2e2a7c23 */ /* 0x100fe2000800081a */
[----:B-1----:R-:W-:Y:S01]  /*115b0*/  @!P2 FMUL R104, R104, R104 ;  /* 0x000000686868a220 */ /* 0x002fe20000400000 */
[----:B------:R-:W-:Y:S01]  /*115c0*/  FSETP.GEU.AND P2, PT, R30, -126, PT ;  /* 0xc2fc00001e00780b */ /* 0x000fe20003f4e000 */
        /* <DEDUP_REMOVED lines=10> */
[----:B------:R-:W-:Y:S01]  /*11670*/  FSETP.GEU.AND P5, PT, R120, -126, PT ;  /* 0xc2fc00007800780b */ /* 0x000fe20003fae000 */
[--C-:B------:R-:W-:Y:S01]  /*11680*/  FFMA R46, R66, UR29, -R26.reuse ;  /* 0x0000001d422e7c23 */ /* 0x100fe2000800081a */
[----:B------:R-:W-:Y:S01]  /*11690*/  @!P2 FMUL R30, R30, 0.5 ;  /* 0x3f0000001e1ea820 */ /* 0x000fe20000400000 */
        /* <DEDUP_REMOVED lines=10> */
[----:B------:R-:W-:Y:S01]  /*11740*/  @!P5 FMUL R120, R120, 0.5 ;  /* 0x3f0000007878d820 */ /* 0x000fe20000400000 */
[----:B------:R1:W4:Y:S01]  /*11750*/  MUFU.EX2 R31, R30 ;  /* 0x0000001e001f7308 */ /* 0x0003220000000800 */
[----:B---3--:R-:W-:Y:S01]  /*11760*/  @!P6 FMUL R27, R27, R27 ;  /* 0x0000001b1b1be220 */ /* 0x008fe20000400000 */
[----:B------:R-:W-:Y:S01]  /*11770*/  FSETP.GEU.AND P6, PT, R124, -126, PT ;  /* 0xc2fc00007c00780b */ /* 0x000fe20003fce000 */
[--C-:B------:R-:W-:Y:S01]  /*11780*/  FFMA R130, R130, UR29, -R26.reuse ;  /* 0x0000001d82827c23 */ /* 0x100fe2000800081a */
[--C-:B------:R-:W-:Y:S01]  /*11790*/  FFMA R138, R138, UR29, -R26.reuse ;  /* 0x0000001d8a8a7c23 */ /* 0x100fe2000800081a */
[--C-:B------:R-:W-:Y:S01]  /*117a0*/  FFMA R106, R139, UR29, -R26.reuse ;  /* 0x0000001d8b6a7c23 */ /* 0x100fe2000800081a */
[----:B------:R-:W-:Y:S01]  /*117b0*/  FFMA R142, R142, UR29, -R26 ;  /* 0x0000001d8e8e7c23 */ /* 0x000fe2000800081a */
[----:B------:R-:W-:Y:S01]  /*117c0*/  @!P4 FMUL R116, R116, 0.5 ;  /* 0x3f0000007474c820 */ /* 0x000fe20000400000 */
[----:B------:R-:W3:Y:S01]  /*117d0*/  MUFU.EX2 R35, R120 ;  /* 0x0000007800237308 */ /* 0x000ee20000000800 */
[----:B--2---:R-:W-:Y:S01]  /*117e0*/  @!P3 FMUL R112, R112, R112 ;  /* 0x000000707070b220 */ /* 0x004fe20000400000 */
[----:B------:R-:W-:Y:S01]  /*117f0*/  FSETP.GEU.AND P3, PT, R128, -126, PT ;  /* 0xc2fc00008000780b */ /* 0x000fe20003f6e000 */
[----:B-1----:R-:W-:Y:S01]  /*11800*/  FADD R30, -R15, R10 ;  /* 0x0000000a0f1e7221 */ /* 0x002fe20000000100 */
[----:B------:R-:W-:Y:S01]  /*11810*/  FADD R10, R24, R57 ;  /* 0x00000039180a7221 */ /* 0x000fe20000000000 */
        /* <DEDUP_REMOVED lines=13> */
[----:B------:R-:W-:Y:S01]  /*118f0*/  FSETP.GEU.AND P5, PT, R43, -126, PT ;  /* 0xc2fc00002b00780b */ /* 0x000fe20003fae000 */
[----:B------:R-:W-:Y:S01]  /*11900*/  FADD R146, R89, R108 ;  /* 0x0000006c59927221 */ /* 0x000fe20000000000 */
[----:B------:R-:W-:Y:S01]  /*11910*/  FMUL R30, R30, UR29 ;  /* 0x0000001d1e1e7c20 */ /* 0x000fe20008400000 */
[----:B------:R-:W-:Y:S01]  /*11920*/  FMUL R194, R194, UR29 ;  /* 0x0000001dc2c27c20 */ /* 0x000fe20008400000 */
[----:B------:R-:W-:Y:S01]  /*11930*/  F2FP.F16.F32.PACK_AB R68, R77, R68 ;  /* 0x000000444d44723e */ /* 0x000fe200000000ff */
[----:B------:R-:W-:Y:S01]  /*11940*/  @!P2 FMUL R39, R39, 0.5 ;  /* 0x3f0000002727a820 */ /* 0x000fe20000400000 */
[----:B------:R-:W3:Y:S01]  /*11950*/  MUFU.EX2 R116, R128 ;  /* 0x0000008000747308 */ /* 0x000ee20000000800 */
[----:B-1----:R-:W-:Y:S01]  /*11960*/  @!P4 FMUL R34, R34, R34 ;  /* 0x000000222222c220 */ /* 0x002fe20000400000 */
[----:B------:R-:W-:-:S02]  /*11970*/  FSETP.GEU.AND P4, PT, R137, -126, PT ;  /* 0xc2fc00008900780b */ /* 0x000fc40003f8e000 */
[----:B------:R-:W-:-:S03]  /*11980*/  F2FP.F16.F32.PACK_AB R24, R13, R24 ;  /* 0x000000180d18723e */ /* 0x000fc600000000ff */
        /* <DEDUP_REMOVED lines=16> */
[--C-:B--2---:R-:W-:Y:S01]  /*11a90*/  FFMA R43, R62, UR29, -R26.reuse ;  /* 0x0000001d3e2b7c23 */ /* 0x104fe2000800081a */
[--C-:B------:R-:W-:Y:S01]  /*11aa0*/  FFMA R62, R98, UR29, -R26.reuse ;  /* 0x0000001d623e7c23 */ /* 0x100fe2000800081a */
[--C-:B------:R-:W-:Y:S01]  /*11ab0*/  FFMA R98, R118, UR29, -R26.reuse ;  /* 0x0000001d76627c23 */ /* 0x100fe2000800081a */
[----:B------:R-:W-:Y:S01]  /*11ac0*/  FFMA R118, R150, UR29, -R26 ;  /* 0x0000001d96767c23 */ /* 0x000fe2000800081a */
[----:B------:R-:W-:Y:S01]  /*11ad0*/  @!P3 FMUL R47, R47, 0.5 ;  /* 0x3f0000002f2fb820 */ /* 0x000fe20000400000 */
[----:B------:R-:W2:Y:S01]  /*11ae0*/  MUFU.EX2 R42, R42 ;  /* 0x0000002a002a7308 */ /* 0x000ea20000000800 */
[----:B-----5:R-:W-:Y:S01]  /*11af0*/  @!P5 FMUL R120, R120, R120 ;  /* 0x000000787878d220 */ /* 0x020fe20000400000 */
[----:B------:R-:W-:Y:S01]  /*11b00*/  FSETP.GEU.AND P5, PT, R39, -126, PT ;  /* 0xc2fc00002700780b */ /* 0x000fe20003fae000 */
[----:B------:R-:W-:-:S04]  /*11b10*/  FADD R111, R200, R97 ;  /* 0x00000061c86f7221 */ /* 0x000fc80000000000 */
        /* <DEDUP_REMOVED lines=10> */
[----:B------:R-:W-:Y:S01]  /*11bc0*/  FFMA R114, R134, UR29, -R26 ;  /* 0x0000001d86727c23 */ /* 0x000fe2000800081a */
[----:B------:R-:W-:Y:S01]  /*11bd0*/  FADD R134, R25, R84 ;  /* 0x0000005419867221 */ /* 0x000fe20000000000 */
[----:B------:R-:W-:Y:S01]  /*11be0*/  @!P4 FMUL R51, R51, 0.5 ;  /* 0x3f0000003333c820 */ /* 0x000fe20000400000 */
[----:B------:R-:W2:Y:S01]  /*11bf0*/  MUFU.EX2 R39, R39 ;  /* 0x0000002700277308 */ /* 0x000ea20000000800 */
[----:B----4-:R-:W-:Y:S01]  /*11c00*/  @!P3 FMUL R145, R145, R145 ;  /* 0x000000919191b220 */ /* 0x010fe20000400000 */
[----:B------:R-:W-:Y:S01]  /*11c10*/  FSETP.GEU.AND P3, PT, R58, -126, PT ;  /* 0xc2fc00003a00780b */ /* 0x000fe20003f6e000 */
[--C-:B-1----:R-:W-:Y:S01]  /*11c20*/  FFMA R50, R74, UR29, -R26.reuse ;  /* 0x0000001d4a327c23 */ /* 0x102fe2000800081a */
[----:B------:R-:W-:Y:S01]  /*11c30*/  FFMA R74, R122, UR29, -R26 ;  /* 0x0000001d7a4a7c23 */ /* 0x000fe2000800081a */
[----:B------:R-:W-:-:S02]  /*11c40*/  FADD R122, R13, R60 ;  /* 0x0000003c0d7a7221 */ /* 0x000fc40000000000 */
[----:B------:R-:W-:Y:S01]  /*11c50*/  @!P6 FMUL R55, R55, 0.5 ;  /* 0x3f0000003737e820 */ /* 0x000fe20000400000 */
[----:B------:R1:W3:Y:S01]  /*11c60*/  MUFU.EX2 R124, R51 ;  /* 0x00000033007c7308 */ /* 0x0002e20000000800 */
[----:B-----5:R-:W-:Y:S01]  /*11c70*/  @!P2 FMUL R133, R133, R133 ;  /* 0x000000858585a220 */ /* 0x020fe20000400000 */
[----:B------:R-:W-:-:S05]  /*11c80*/  FSETP.GEU.AND P2, PT, R140, -126, PT ;  /* 0xc2fc00008c00780b */ /* 0x000fca0003f4e000 */
[----:B------:R-:W-:Y:S01]  /*11c90*/  @!P3 FMUL R58, R58, 0.5 ;  /* 0x3f0000003a3ab820 */ /* 0x000fe20000400000 */
[----:B------:R4:W5:Y:S01]  /*11ca0*/  MUFU.EX2 R128, R55 ;  /* 0x0000003700807308 */ /* 0x0009620000000800 */
[----:B--2---:R-:W-:Y:S01]  /*11cb0*/  @!P5 FMUL R39, R39, R39 ;  /* 0x000000272727d220 */ /* 0x004fe20000400000 */
[----:B------:R-:W-:Y:S01]  /*11cc0*/  FSETP.GEU.AND P5, PT, R63, -126, PT ;  /* 0xc2fc00003f00780b */ /* 0x000fe20003fae000 */
[--C-:B-1----:R-:W-:Y:S01]  /*11cd0*/  FFMA R51, R78, UR29, -R26.reuse ;  /* 0x0000001d4e337c23 */ /* 0x102fe2000800081a */
[--C-:B------:R-:W-:Y:S01]  /*11ce0*/  FFMA R78, R126, UR29, -R26.reuse ;  /* 0x0000001d7e4e7c23 */ /* 0x100fe2000800081a */
[----:B------:R-:W-:Y:S02]  /*11cf0*/  FADD R126, R12, R85 ;  /* 0x000000550c7e7221 */ /* 0x000fe40000000000 */
[----:B------:R-:W-:Y:S01]  /*11d00*/  @!P2 FMUL R140, R140, 0.5 ;  /* 0x3f0000008c8ca820 */ /* 0x000fe20000400000 */
[----:B------:R1:W2:Y:S01]  /*11d10*/  MUFU.EX2 R59, R58 ;  /* 0x0000003a003b7308 */ /* 0x0002a20000000800 */
[--C-:B----4-:R-:W-:Y:S01]  /*11d20*/  FFMA R55, R86, UR29, -R26.reuse ;  /* 0x0000001d56377c23 */ /* 0x110fe2000800081a */
[--C-:B------:R-:W-:Y:S01]  /*11d30*/  FFMA R86, R87, UR29, -R26.reuse ;  /* 0x0000001d57567c23 */ /* 0x100fe2000800081a */
[----:B---3--:R-:W-:Y:S01]  /*11d40*/  @!P4 FMUL R124, R124, R124 ;  /* 0x0000007c7c7cc220 */ /* 0x008fe20000400000 */
[----:B------:R-:W-:Y:S01]  /*11d50*/  FSETP.GEU.AND P4, PT, R43, -126, PT ;  /* 0xc2fc00002b00780b */ /* 0x000fe20003f8e000 */
[--C-:B------:R-:W-:Y:S01]  /*11d60*/  FFMA R87, R91, UR29, -R26.reuse ;  /* 0x0000001d5b577c23 */ /* 0x100fe2000800081a */
[--C-:B------:R-:W-:Y:S01]  /*11d70*/  FFMA R91, R95, UR29, -R26.reuse ;  /* 0x0000001d5f5b7c23 */ /* 0x100fe2000800081a */
[----:B------:R-:W-:Y:S01]  /*11d80*/  @!P5 FMUL R63, R63, 0.5 ;  /* 0x3f0000003f3fd820 */ /* 0x000fe20000400000 */
[----:B------:R-:W3:Y:S01]  /*11d90*/  MUFU.EX2 R140, R140 ;  /* 0x0000008c008c7308 */ /* 0x000ee20000000800 */
[----:B-----5:R-:W-:Y:S01]  /*11da0*/  @!P6 FMUL R128, R128, R128 ;  /* 0x000000808080e220 */ /* 0x020fe20000400000 */
[----:B------:R-:W-:Y:S01]  /*11db0*/  FSETP.GEU.AND P6, PT, R46, -126, PT ;  /* 0xc2fc00002e00780b */ /* 0x000fe20003fce000 */
[--C-:B-1----:R-:W-:Y:S01]  /*11dc0*/  FFMA R58, R90, UR29, -R26.reuse ;  /* 0x0000001d5a3a7c23 */ /* 0x102fe2000800081a */
[--C-:B------:R-:W-:Y:S01]  /*11dd0*/  FFMA R95, R99, UR29, -R26.reuse ;  /* 0x0000001d635f7c23 */ /* 0x100fe2000800081a */
[--C-:B------:R-:W-:Y:S01]  /*11de0*/  FFMA R90, R103, UR29, -R26.reuse ;  /* 0x0000001d675a7c23 */ /* 0x100fe2000800081a */
[--C-:B------:R-:W-:Y:S01]  /*11df0*/  FFMA R99, R107, UR29, -R26.reuse ;  /* 0x0000001d6b637c23 */ /* 0x100fe2000800081a */
[----:B------:R-:W-:Y:S01]  /*11e00*/  FFMA R103, R115, UR29, -R26 ;  /* 0x0000001d73677c23 */ /* 0x000fe2000800081a */
[----:B------:R1:W4:Y:S01]  /*11e10*/  MUFU.EX2 R144, R63 ;  /* 0x0000003f00907308 */ /* 0x0003220000000800 */
[----:B--2---:R-:W-:Y:S01]  /*11e20*/  @!P3 FMUL R59, R59, R59 ;  /* 0x0000003b3b3bb220 */ /* 0x004fe20000400000 */
[----:B------:R-:W-:Y:S01]  /*11e30*/  FSETP.GEU.AND P3, PT, R67, -126, PT ;  /* 0xc2fc00004300780b */ /* 0x000fe20003f6e000 */
[----:B------:R-:W-:Y:S01]  /*11e40*/  @!P4 FMUL R43, R43, 0.5 ;  /* 0x3f0000002b2bc820 */ /* 0x000fe20000400000 */
[----:B------:R-:W-:Y:S01]  /*11e50*/  FADD R107, R41, R14 ;  /* 0x0000000e296b7221 */ /* 0x000fe20000000000 */
[----:B------:R-:W-:Y:S01]  /*11e60*/  FADD R126, R126, R111 ;  /* 0x0000006f7e7e7221 */ /* 0x000fe20000000000 */
[----:B------:R-:W-:Y:S01]  /*11e70*/  FADD R111, R21, R88 ;  /* 0x00000058156f7221 */ /* 0x000fe20000000000 */
[----:B------:R-:W-:Y:S01]  /*11e80*/  @!P6 FMUL R46, R46, 0.5 ;  /* 0x3f0000002e2ee820 */ /* 0x000fe20000400000 */
[----:B------:R-:W-:Y:S01]  /*11e90*/  FADD R115, R45, R22 ;  /* 0x000000162d737221 */ /* 0x000fe20000000000 */
[----:B---3--:R-:W-:Y:S01]  /*11ea0*/  @!P2 FMUL R140, R140, R140 ;  /* 0x0000008c8c8ca220 */ /* 0x008fe20000400000 */
[----:B------:R-:W-:Y:S01]  /*11eb0*/  FSETP.GEU.AND P2, PT, R47, -126, PT ;  /* 0xc2fc00002f00780b */ /* 0x000fe20003f4e000 */
[----:B------:R-:W2:Y:S01]  /*11ec0*/  MUFU.EX2 R43, R43 ;  /* 0x0000002b002b7308 */ /* 0x000ea20000000800 */
[--C-:B-1----:R-:W-:Y:S01]  /*11ed0*/  FFMA R63, R102, UR29, -R26.reuse ;  /* 0x0000001d663f7c23 */ /* 0x102fe2000800081a */
[--C-:B------:R-:W-:Y:S01]  /*11ee0*/  FFMA R102, R127, UR29, -R26.reuse ;  /* 0x0000001d7f667c23 */ /* 0x100fe2000800081a */
[--C-:B------:R-:W-:Y:S01]  /*11ef0*/  FFMA R127, R119, UR29, -R26.reuse ;  /* 0x0000001d777f7c23 */ /* 0x100fe2000800081a */
[----:B------:R-:W-:Y:S01]  /*11f00*/  @!P3 FMUL R67, R67, 0.5 ;  /* 0x3f0000004343b820 */ /* 0x000fe20000400000 */
[----:B------:R-:W-:Y:S01]  /*11f10*/  FFMA R119, R135, UR29, -R26 ;  /* 0x0000001d87777c23 */ /* 0x000fe2000800081a */
[----:B----4-:R-:W-:Y:S01]  /*11f20*/  @!P5 FMUL R144, R144, R144 ;  /* 0x000000909090d220 */ /* 0x010fe20000400000 */
[----:B------:R-:W-:Y:S01]  /*11f30*/  FSETP.GEU.AND P5, PT, R50, -126, PT ;  /* 0xc2fc00003200780b */ /* 0x000fe20003fae000 */
[----:B------:R1:W3:Y:S01]  /*11f40*/  MUFU.EX2 R71, R67 ;  /* 0x0000004300477308 */ /* 0x0002e20000000800 */
[----:B------:R-:W-:Y:S01]  /*11f50*/  FADD R135, R32, R69 ;  /* 0x0000004520877221 */ /* 0x000fe20000000000 */
[----:B------:R-:W-:Y:S01]  /*11f60*/  FADD R134, R134, R115 ;  /* 0x0000007386867221 */ /* 0x000fe20000000000 */
[----:B------:R-:W-:Y:S01]  /*11f70*/  FADD R115, R136, R105 ;  /* 0x0000006988737221 */ /* 0x000fe20000000000 */
[----:B------:R-:W-:Y:S01]  /*11f80*/  @!P2 FMUL R47, R47, 0.5 ;  /* 0x3f0000002f2fa820 */ /* 0x000fe20000400000 */
[----:B------:R-:W-:-:S02]  /*11f90*/  F2FP.F16.F32.PACK_AB R32, R32, R33 ;  /* 0x000000212020723e */ /* 0x000fc400000000ff */
[----:B------:R-:W-:Y:S01]  /*11fa0*/  F2FP.F16.F32.PACK_AB R37, R124, R133 ;  /* 0x000000857c25723e */ /* 0x000fe200000000ff */
[----:B------:R-:W4:Y:S01]  /*11fb0*/  MUFU.EX2 R46, R46 ;  /* 0x0000002e002e7308 */ /* 0x000f220000000800 */
[----:B--2---:R-:W-:Y:S01]  /*11fc0*/  @!P4 FMUL R43, R43, R43 ;  /* 0x0000002b2b2bc220 */ /* 0x004fe20000400000 */
[----:B------:R-:W-:Y:S01]  /*11fd0*/  FSETP.GEU.AND P4, PT, R148, -126, PT ;  /* 0xc2fc00009400780b */ /* 0x000fe20003f8e000 */
[--C-:B-1----:R-:W-:Y:S01]  /*11fe0*/  FFMA R67, R110, UR29, -R26.reuse ;  /* 0x0000001d6e437c23 */ /* 0x102fe2000800081a */
[----:B------:R-:W-:Y:S01]  /*11ff0*/  @!P5 FMUL R50, R50, 0.5 ;  /* 0x3f0000003232d820 */ /* 0x000fe20000400000 */
[----:B------:R-:W-:Y:S01]  /*12000*/  FFMA R110, R131, UR29, -R26 ;  /* 0x0000001d836e7c23 */ /* 0x000fe2000800081a */
[----:B------:R-:W-:Y:S01]  /*12010*/  FADD R131, R33, R76 ;  /* 0x0000004c21837221 */ /* 0x000fe20000000000 */
[----:B------:R-:W-:Y:S01]  /*12020*/  F2FP.F16.F32.PACK_AB R33, R120, R137 ;  /* 0x000000897821723e */ /* 0x000fe200000000ff */
[----:B------:R-:W1:Y:S01]  /*12030*/  MUFU.EX2 R47, R47 ;  /* 0x0000002f002f7308 */ /* 0x000e620000000800 */
[----:B---3--:R-:W-:Y:S01]  /*12040*/  @!P3 FMUL R71, R71, R71 ;  /* 0x000000474747b220 */ /* 0x008fe20000400000 */
[----:B------:R-:W-:-:S05]  /*12050*/  FSETP.GEU.AND P3, PT, R51, -126, PT ;  /* 0xc2fc00003300780b */ /* 0x000fca0003f6e000 */
[----:B------:R-:W-:Y:S01]  /*12060*/  @!P4 FMUL R148, R148, 0.5 ;  /* 0x3f0000009494c820 */ /* 0x000fe20000400000 */
[----:B------:R-:W2:Y:S01]  /*12070*/  MUFU.EX2 R50, R50 ;  /* 0x0000003200327308 */ /* 0x000ea20000000800 */
[----:B----4-:R-:W-:Y:S01]  /*12080*/  @!P6 FMUL R46, R46, R46 ;  /* 0x0000002e2e2ee220 */ /* 0x010fe20000400000 */
        /* <DEDUP_REMOVED lines=14> */
[----:B------:R-:W3:Y:S01]  /*12170*/  MUFU.EX2 R192, R192 ;  /* 0x000000c000c07308 */ /* 0x000ee20000000800 */
[----:B-1----:R-:W-:Y:S01]  /*12180*/  @!P3 FMUL R51, R51, R51 ;  /* 0x000000333333b220 */ /* 0x002fe20000400000 */
[----:B------:R-:W-:Y:S01]  /*12190*/  FSETP.GEU.AND P3, PT, R86, -126, PT ;  /* 0xc2fc00005600780b */ /* 0x000fe20003f6e000 */
[--C-:B--2---:R-:W-:Y:S01]  /*121a0*/  FFMA R75, R123, UR29, -R26.reuse ;  /* 0x0000001d7b4b7c23 */ /* 0x104fe2000800081a */
[----:B------:R-:W-:Y:S01]  /*121b0*/  FFMA R123, R151, UR29, -R26 ;  /* 0x0000001d977b7c23 */ /* 0x000fe2000800081a */
[----:B------:R-:W-:Y:S01]  /*121c0*/  FADD R26, R10, R107 ;  /* 0x0000006b0a1a7221 */ /* 0x000fe20000000000 */
[----:B------:R-:W-:Y:S01]  /*121d0*/  FADD R10, R49, R96 ;  /* 0x00000060310a7221 */ /* 0x000fe20000000000 */
[----:B------:R-:W-:Y:S01]  /*121e0*/  @!P4 FMUL R54, R54, 0.5 ;  /* 0x3f0000003636c820 */ /* 0x000fe20000400000 */
[----:B------:R-:W1:Y:S01]  /*121f0*/  MUFU.EX2 R83, R83 ;  /* 0x0000005300537308 */ /* 0x000e620000000800 */
[----:B----4-:R-:W-:Y:S01]  /*12200*/  @!P6 FMUL R79, R79, R79 ;  /* 0x0000004f4f4fe220 */ /* 0x010fe20000400000 */
[----:B------:R-:W-:Y:S01]  /*12210*/  FSETP.GEU.AND P6, PT, R55, -126, PT ;  /* 0xc2fc00003700780b */ /* 0x000fe20003fce000 */
[----:B------:R-:W-:Y:S01]  /*12220*/  FADD R131, R131, R10 ;  /* 0x0000000a83837221 */ /* 0x000fe20000000000 */
        /* <DEDUP_REMOVED lines=17> */
[----:B------:R-:W-:Y:S01]  /*12340*/  FADD R126, R126, R139 ;  /* 0x0000008b7e7e7221 */ /* 0x000fe20000000000 */
[----:B------:R-:W-:Y:S01]  /*12350*/  F2FP.F16.F32.PACK_AB R40, R40, R41 ;  /* 0x000000292828723e */ /* 0x000fe200000000ff */
[----:B------:R-:W-:Y:S01]  /*12360*/  @!P2 FMUL R58, R58, 0.5 ;  /* 0x3f0000003a3aa820 */ /* 0x000fe20000400000 */
[----:B------:R-:W1:Y:S01]  /*12370*/  MUFU.EX2 R55, R55 ;  /* 0x0000003700377308 */ /* 0x000e620000000800 */
[----:B--2---:R-:W-:Y:S01]  /*12380*/  @!P4 FMUL R54, R54, R54 ;  /* 0x000000363636c220 */ /* 0x004fe20000400000 */
[----:B------:R-:W-:-:S02]  /*12390*/  FSETP.GEU.AND P4, PT, R87, -126, PT ;  /* 0xc2fc00005700780b */ /* 0x000fc40003f8e000 */
[----:B------:R-:W-:Y:S02]  /*123a0*/  F2FP.F16.F32.PACK_AB R41, R140, R59 ;  /* 0x0000003b8c29723e */ /* 0x000fe400000000ff */
[----:B------:R-:W-:Y:S01]  /*123b0*/  F2FP.F16.F32.PACK_AB R96, R109, R96 ;  /* 0x000000606d60723e */ /* 0x000fe200000000ff */
        /* <DEDUP_REMOVED lines=11> */
[----:B------:R-:W-:-:S03]  /*12470*/  FSETP.GEU.AND P2, PT, R95, -126, PT ;  /* 0xc2fc00005f00780b */ /* 0x000fc60003f4e000 */
[----:B------:R-:W-:Y:S02]  /*12480*/  FADD R150, R27, R58 ;  /* 0x0000003a1b967221 */ /* 0x000fe40000000000 */
        /* <DEDUP_REMOVED lines=53> */
[----:B------:R-:W-:Y:S01]  /*127e0*/  FADD R199, R59, R74 ;  /* 0x0000004a3bc77221 */ /* 0x000fe20000000000 */
[----:B------:R-:W-:Y:S01]  /*127f0*/  F2FP.F16.F32.PACK_AB R59, R91, R82 ;  /* 0x000000525b3b723e */ /* 0x000fe200000000ff */
[----:B------:R-:W-:Y:S01]  /*12800*/  @!P4 FMUL R98, R98, 0.5 ;  /* 0x3f0000006262c820 */ /* 0x000fe20000400000 */
[----:B------:R-:W3:Y:S01]  /*12810*/  MUFU.EX2 R78, R78 ;  /* 0x0000004e004e7308 */ /* 0x000ee20000000800 */
[----:B-1----:R-:W-:Y:S01]  /*12820*/  @!P6 FMUL R103, R103, R103 ;  /* 0x000000676767e220 */ /* 0x002fe20000400000 */
[----:B------:R-:W-:Y:S01]  /*12830*/  FSETP.GEU.AND P6, PT, R102, -126, PT ;  /* 0xc2fc00006600780b */ /* 0x000fe20003fce000 */
[----:B------:R-:W-:Y:S01]  /*12840*/  FADD R150, R150, R199 ;  /* 0x000000c796967221 */ /* 0x000fe20000000000 */
[----:B------:R-:W-:Y:S01]  /*12850*/  FADD R199, R42, R67 ;  /* 0x000000432ac77221 */ /* 0x000fe20000000000 */
[----:B------:R-:W-:Y:S02]  /*12860*/  F2FP.F16.F32.PACK_AB R67, R94, R67 ;  /* 0x000000435e43723e */ /* 0x000fe400000000ff */
[----:B------:R-:W-:Y:S01]  /*12870*/  @!P3 FMUL R130, R130, 0.5 ;  /* 0x3f0000008282b820 */ /* 0x000fe20000400000 */
[----:B------:R-:W1:Y:S01]  /*12880*/  MUFU.EX2 R98, R98 ;  /* 0x0000006200627308 */ /* 0x000e620000000800 */
[----:B--2---:R-:W-:Y:S01]  /*12890*/  @!P2 FMUL R75, R75, R75 ;  /* 0x0000004b4b4ba220 */ /* 0x004fe20000400000 */
[----:B------:R-:W-:-:S03]  /*128a0*/  FSETP.GEU.AND P2, PT, R110, -126, PT ;  /* 0xc2fc00006e00780b */ /* 0x000fc60003f4e000 */
[----:B------:R-:W-:Y:S02]  /*128b0*/  FADD R201, R140, R75 ;  /* 0x0000004b8cc97221 */ /* 0x000fe40000000000 */
[----:B------:R-:W-:Y:S01]  /*128c0*/  @!P6 FMUL R102, R102, 0.5 ;  /* 0x3f0000006666e820 */ /* 0x000fe20000400000 */
[----:B------:R2:W4:Y:S01]  /*128d0*/  MUFU.EX2 R9, R130 ;  /* 0x0000008200097308 */ /* 0x0005220000000800 */
[----:B---3--:R-:W-:Y:S01]  /*128e0*/  @!P5 FMUL R78, R78, R78 ;  /* 0x0000004e4e4ed220 */ /* 0x008fe20000400000 */
[----:B------:R-:W-:-:S03]  /*128f0*/  FSETP.GEU.AND P5, PT, R114, -126, PT ;  /* 0xc2fc00007200780b */ /* 0x000fc60003fae000 */
[----:B------:R-:W-:Y:S01]  /*12900*/  FADD R203, R43, R78 ;  /* 0x0000004e2bcb7221 */ /* 0x000fe20000000000 */
[----:B------:R-:W-:Y:S01]  /*12910*/  F2FP.F16.F32.PACK_AB R43, R144, R43 ;  /* 0x0000002b902b723e */ /* 0x000fe200000000ff */
[----:B------:R-:W-:Y:S01]  /*12920*/  @!P2 FMUL R110, R110, 0.5 ;  /* 0x3f0000006e6ea820 */ /* 0x000fe20000400000 */
[----:B------:R3:W5:Y:S01]  /*12930*/  MUFU.EX2 R15, R102 ;  /* 0x00000066000f7308 */ /* 0x0007620000000800 */
[----:B--2---:R-:W-:Y:S01]  /*12940*/  FADD R130, R19, R64 ;  /* 0x0000004013827221 */ /* 0x004fe20000000000 */
[----:B-1----:R-:W-:Y:S01]  /*12950*/  @!P4 FMUL R98, R98, R98 ;  /* 0x000000626262c220 */ /* 0x002fe20000400000 */
[----:B------:R-:W-:Y:S02]  /*12960*/  FSETP.GEU.AND P4, PT, R30, -126, PT ;  /* 0xc2fc00001e00780b */ /* 0x000fe40003f8e000 */
[----:B------:R-:W-:Y:S01]  /*12970*/  FADD R130, R130, R111 ;  /* 0x0000006f82827221 */ /* 0x000fe20000000000 */
[----:B------:R-:W-:Y:S01]  /*12980*/  FADD R111, R44, R101 ;  /* 0x000000652c6f7221 */ /* 0x000fe20000000000 */
[----:B------:R-:W-:Y:S01]  /*12990*/  @!P5 FMUL R114, R114, 0.5 ;  /* 0x3f0000007272d820 */ /* 0x000fe20000400000 */
[----:B------:R-:W1:Y:S01]  /*129a0*/  MUFU.EX2 R110, R110 ;  /* 0x0000006e006e7308 */ /* 0x000e620000000800 */
[----:B----4-:R-:W-:Y:S01]  /*129b0*/  @!P3 FMUL R9, R9, R9 ;  /* 0x000000090909b220 */ /* 0x010fe20000400000 */
[----:B------:R-:W-:Y:S01]  /*129c0*/  FSETP.GEU.AND P3, PT, R106, -126, PT ;  /* 0xc2fc00006a00780b */ /* 0x000fe20003f6e000 */
[C---:B---3--:R-:W-:Y:S01]  /*129d0*/  FADD R102, R48.reuse, R109 ;  /* 0x0000006d30667221 */ /* 0x048fe20000000000 */
[----:B------:R-:W-:Y:S01]  /*129e0*/  F2FP.F16.F32.PACK_AB R48, R48, R49 ;  /* 0x000000313030723e */ /* 0x000fe200000000ff */
[----:B------:R-:W-:Y:S01]  /*129f0*/  FADD R208, R46, R9 ;  /* 0x000000092ed07221 */ /* 0x000fe20000000000 */
[----:B------:R-:W-:Y:S01]  /*12a00*/  F2FP.F16.F32.PACK_AB R49, R79, R50 ;  /* 0x000000324f31723e */ /* 0x000fe200000000ff */
[----:B------:R-:W-:Y:S01]  /*12a10*/  FADD R135, R135, R102 ;  /* 0x0000006687877221 */ /* 0x000fe20000000000 */
[----:B------:R-:W2:Y:S01]  /*12a20*/  MUFU.EX2 R114, R114 ;  /* 0x0000007200727308 */ /* 0x000ea20000000800 */
[----:B-----5:R-:W-:Y:S01]  /*12a30*/  @!P6 FMUL R15, R15, R15 ;  /* 0x0000000f0f0fe220 */ /* 0x020fe20000400000 */
[----:B------:R-:W-:Y:S01]  /*12a40*/  FSETP.GEU.AND P6, PT, R138, -126, PT ;  /* 0xc2fc00008a00780b */ /* 0x000fe20003fce000 */
[----:B------:R-:W-:Y:S01]  /*12a50*/  FADD R102, R52, R113 ;  /* 0x0000007134667221 */ /* 0x000fe20000000000 */
[----:B------:R-:W-:Y:S01]  /*12a60*/  @!P4 FMUL R30, R30, 0.5 ;  /* 0x3f0000001e1ec820 */ /* 0x000fe20000400000 */
        /* <DEDUP_REMOVED lines=8> */
[C---:B------:R-:W-:Y:S01]  /*12af0*/  FADD R210, R71.reuse, R110 ;  /* 0x0000006e47d27221 */ /* 0x040fe20000000000 */
[----:B------:R-:W-:Y:S01]  /*12b00*/  F2FP.F16.F32.PACK_AB R44, R44, R45 ;  /* 0x0000002d2c2c723e */ /* 0x000fe200000000ff */
[----:B------:R-:W-:Y:S01]  /*12b10*/  @!P6 FMUL R138, R138, 0.5 ;  /* 0x3f0000008a8ae820 */ /* 0x000fe20000400000 */
[----:B------:R-:W-:Y:S01]  /*12b20*/  F2FP.F16.F32.PACK_AB R45, R71, R46 ;  /* 0x0000002e472d723e */ /* 0x000fe200000000ff */
[----:B--2---:R-:W-:Y:S01]  /*12b30*/  @!P5 FMUL R114, R114, R114 ;  /* 0x000000727272d220 */ /* 0x004fe20000400000 */
[----:B------:R-:W-:Y:S01]  /*12b40*/  FSETP.GEU.AND P5, PT, R193, -126, PT ;  /* 0xc2fc0000c100780b */ /* 0x000fe20003fae000 */
[----:B------:R2:W4:Y:S01]  /*12b50*/  MUFU.EX2 R107, R138 ;  /* 0x0000008a006b7308 */ /* 0x0005220000000800 */
[----:B-1----:R-:W-:Y:S01]  /*12b60*/  FADD R106, R132, R129 ;  /* 0x00000081846a7221 */ /* 0x002fe20000000000 */
[----:B------:R-:W-:Y:S01]  /*12b70*/  FADD R212, R47, R114 ;  /* 0x000000722fd47221 */ /* 0x000fe20000000000 */
[----:B------:R-:W-:Y:S01]  /*12b80*/  F2FP.F16.F32.PACK_AB R46, R23, R136 ;  /* 0x00000088172e723e */ /* 0x000fe200000000ff */
[----:B------:R-:W-:Y:S01]  /*12b90*/  @!P2 FMUL R142, R142, 0.5 ;  /* 0x3f0000008e8ea820 */ /* 0x000fe20000400000 */
[----:B------:R-:W-:Y:S01]  /*12ba0*/  FADD R147, R147, R106 ;  /* 0x0000006a93937221 */ /* 0x000fe20000000000 */
[----:B------:R-:W-:Y:S01]  /*12bb0*/  FADD R106, R53, R104 ;  /* 0x00000068356a7221 */ /* 0x000fe20000000000 */
[----:B------:R-:W-:Y:S01]  /*12bc0*/  F2FP.F16.F32.PACK_AB R47, R148, R47 ;  /* 0x0000002f942f723e */ /* 0x000fe200000000ff */
[----:B------:R1:W5:Y:S01]  /*12bd0*/  MUFU.EX2 R102, R142 ;  /* 0x0000008e00667308 */ /* 0x0003620000000800 */
[----:B---3--:R-:W-:Y:S01]  /*12be0*/  @!P3 FMUL R10, R10, R10 ;  /* 0x0000000a0a0ab220 */ /* 0x008fe20000400000 */
[----:B------:R-:W-:Y:S01]  /*12bf0*/  FSETP.GEU.AND P3, PT, R197, -126, PT ;  /* 0xc2fc0000c500780b */ /* 0x000fe20003f6e000 */
[----:B--2---:R-:W-:Y:S01]  /*12c00*/  FADD R138, R28, R61 ;  /* 0x0000003d1c8a7221 */ /* 0x004fe20000000000 */
[----:B------:R-:W-:Y:S01]  /*12c10*/  @!P5 FMUL R193, R193, 0.5 ;  /* 0x3f000000c1c1d820 */ /* 0x000fe20000400000 */
[----:B------:R-:W-:Y:S01]  /*12c20*/  FADD R149, R149, R106 ;  /* 0x0000006a95957221 */ /* 0x000fe20000000000 */
[----:B------:R-:W-:Y:S01]  /*12c30*/  FADD R106, R56, R17 ;  /* 0x00000011386a7221 */ /* 0x000fe20000000000 */
[----:B------:R-:W-:Y:S01]  /*12c40*/  FADD R138, R138, R111 ;  /* 0x0000006f8a8a7221 */ /* 0x000fe20000000000 */
[----:B------:R-:W-:Y:S01]  /*12c50*/  MUFU.EX2 R131, R30 ;  /* 0x0000001e00837308 */ /* 0x000fe20000000800 */
[----:B----4-:R-:W-:Y:S01]  /*12c60*/  @!P6 FMUL R107, R107, R107 ;  /* 0x0000006b6b6be220 */ /* 0x010fe20000400000 */
[----:B------:R-:W-:Y:S01]  /*12c70*/  FSETP.GEU.AND P6, PT, R196, -126, PT ;  /* 0xc2fc0000c400780b */ /* 0x000fe20003fce000 */
[----:B-1----:R-:W-:Y:S01]  /*12c80*/  FADD R142, R29, R80 ;  /* 0x000000501d8e7221 */ /* 0x002fe20000000000 */
[----:B------:R-:W-:Y:S01]  /*12c90*/  FADD R147, R134, R147 ;  /* 0x0000009386937221 */ /* 0x000fe20000000000 */
[----:B------:R-:W-:Y:S01]  /*12ca0*/  FADD R198, R50, R107 ;  /* 0x0000006b32c67221 */ /* 0x000fe20000000000 */
[----:B------:R-:W-:Y:S01]  /*12cb0*/  FADD R149, R138, R149 ;  /* 0x000000958a957221 */ /* 0x000fe20000000000 */
[----:B------:R-:W-:Y:S01]  /*12cc0*/  @!P3 FMUL R197, R197, 0.5 ;  /* 0x3f000000c5c5b820 */ /* 0x000fe20000400000 */
[----:B------:R1:W2:Y:S01]  /*12cd0*/  MUFU.EX2 R111, R193 ;  /* 0x000000c1006f7308 */ /* 0x0002a20000000800 */
[----:B------:R-:W-:Y:S01]  /*12ce0*/  FADD R142, R142, R115 ;  /* 0x000000738e8e7221 */ /* 0x000fe20000000000 */
[----:B-----5:R-:W-:Y:S01]  /*12cf0*/  @!P2 FMUL R102, R102, R102 ;  /* 0x000000666666a220 */ /* 0x020fe20000400000 */
[----:B------:R-:W-:Y:S01]  /*12d00*/  FSETP.GEU.AND P2, PT, R127, -126, PT ;  /* 0xc2fc00007f00780b */ /* 0x000fe20003f4e000 */
[----:B------:R-:W-:Y:S01]  /*12d10*/  FADD R195, R195, R198 ;  /* 0x000000c6c3c37221 */ /* 0x000fe20000000000 */
[----:B------:R-:W-:Y:S01]  /*12d20*/  FADD R198, R79, R10 ;  /* 0x0000000a4fc67221 */ /* 0x000fe20000000000 */
[----:B------:R-:W-:Y:S01]  /*12d30*/  FADD R206, R51, R102 ;  /* 0x0000006633ce7221 */ /* 0x000fe20000000000 */
[----:B------:R-:W-:Y:S01]  /*12d40*/  @!P6 FMUL R196, R196, 0.5 ;  /* 0x3f000000c4c4e820 */ /* 0x000fe20000400000 */
[----:B------:R-:W-:Y:S01]  /*12d50*/  FADD R151, R142, R151 ;  /* 0x000000978e977221 */ /* 0x000fe20000000000 */
[----:B-1----:R-:W-:Y:S01]  /*12d60*/  FADD R193, R20, R81 ;  /* 0x0000005114c17221 */ /* 0x002fe20000000000 */
[----:B------:R-:W-:Y:S01]  /*12d70*/  FADD R199, R199, R206 ;  /* 0x000000cec7c77221 */ /* 0x000fe20000000000 */
[----:B------:R1:W3:Y:S01]  /*12d80*/  MUFU.EX2 R115, R196 ;  /* 0x000000c400737308 */ /* 0x0002e20000000800 */
[----:B------:R-:W-:Y:S01]  /*12d90*/  FADD R206, R133, R70 ;  /* 0x0000004685ce7221 */ /* 0x000fe20000000000 */
[----:B------:R-:W-:Y:S01]  /*12da0*/  FADD R193, R193, R106 ;  /* 0x0000006ac1c17221 */ /* 0x000fe20000000000 */
[----:B------:R-:W-:Y:S01]  /*12db0*/  FADD R26, R26, R147 ;  /* 0x000000931a1a7221 */ /* 0x000fe20000000000 */
[----:B------:R-:W-:Y:S01]  /*12dc0*/  FADD R122, R122, R149 ;  /* 0x000000957a7a7221 */ /* 0x000fe20000000000 */
[----:B------:R-:W-:Y:S01]  /*12dd0*/  @!P2 FMUL R127, R127, 0.5 ;  /* 0x3f0000007f7fa820 */ /* 0x000fe20000400000 */
[----:B--2---:R-:W-:Y:S01]  /*12de0*/  @!P5 FMUL R111, R111, R111 ;  /* 0x0000006f6f6fd220 */ /* 0x004fe20000400000 */
[----:B------:R-:W-:Y:S01]  /*12df0*/  FSETP.GEU.AND P5, PT, R119, -126, PT ;  /* 0xc2fc00007700780b */ /* 0x000fe20003fae000 */
[----:B------:R2:W4:Y:S01]  /*12e00*/  MUFU.EX2 R106, R197 ;  /* 0x000000c5006a7308 */ /* 0x0005220000000800 */
[----:B-1----:R-:W-:Y:S01]  /*12e10*/  FADD R196, R112, R87 ;  /* 0x0000005770c47221 */ /* 0x002fe20000000000 */
[----:B------:R-:W-:Y:S01]  /*12e20*/  FADD R205, R192, R111 ;  /* 0x0000006fc0cd7221 */ /* 0x000fe20000000000 */
[----:B------:R-:W-:Y:S01]  /*12e30*/  FADD R193, R146, R193 ;  /* 0x000000c192c17221 */ /* 0x000fe20000000000 */
[----:B------:R-:W-:Y:S01]  /*12e40*/  FADD R151, R126, R151 ;  /* 0x000000977e977221 */ /* 0x000fe20000000000 */
[----:B------:R-:W-:Y:S01]  /*12e50*/  FADD R196, R196, R201 ;  /* 0x000000c9c4c47221 */ /* 0x000fe20000000000 */
[----:B------:R-:W-:Y:S01]  /*12e60*/  FADD R201, R34, R91 ;  /* 0x0000005b22c97221 */ /* 0x000fe20000000000 */
[----:B------:R-:W-:Y:S01]  /*12e70*/  FADD R193, R130, R193 ;  /* 0x000000c182c17221 */ /* 0x000fe20000000000 */
[----:B------:R-:W1:Y:S01]  /*12e80*/  MUFU.EX2 R127, R127 ;  /* 0x0000007f007f7308 */ /* 0x000e620000000800 */
[----:B---3--:R-:W-:Y:S01]  /*12e90*/  @!P6 FMUL R115, R115, R115 ;  /* 0x000000737373e220 */ /* 0x008fe20000400000 */
[----:B------:R-:W-:Y:S01]  /*12ea0*/  FSETP.GEU.AND P6, PT, R118, -126, PT ;  /* 0xc2fc00007600780b */ /* 0x000fe20003fce000 */
[----:B--2---:R-:W-:Y:S01]  /*12eb0*/  FADD R197, R120, R99 ;  /* 0x0000006378c57221 */ /* 0x004fe20000000000 */
[----:B------:R-:W-:Y:S01]  /*12ec0*/  @!P5 FMUL R119, R119, 0.5 ;  /* 0x3f0000007777d820 */ /* 0x000fe20000400000 */
[----:B------:R-:W-:Y:S01]  /*12ed0*/  FADD R201, R201, R204 ;  /* 0x000000ccc9c97221 */ /* 0x000fe20000000000 */
[----:B------:R-:W-:Y:S01]  /*12ee0*/  FADD R204, R145, R94 ;  /* 0x0000005e91cc7221 */ /* 0x000fe20000000000 */
[----:B------:R-:W-:Y:S01]  /*12ef0*/  FADD R197, R197, R198 ;  /* 0x000000c6c5c57221 */ /* 0x000fe20000000000 */
[----:B------:R-:W-:Y:S01]  /*12f00*/  FADD R198, R31, R82 ;  /* 0x000000521fc67221 */ /* 0x000fe20000000000 */
[----:B----4-:R-:W-:Y:S01]  /*12f10*/  @!P3 FMUL R106, R106, R106 ;  /* 0x0000006a6a6ab220 */ /* 0x010fe20000400000 */
        /* <DEDUP_REMOVED lines=16> */
[----:B------:R-:W-:Y:S01]  /*13020*/  FADD R207, R116, R63 ;  /* 0x0000003f74cf7221 */ /* 0x000fe20000000000 */
[----:B------:R-:W-:Y:S01]  /*13030*/  FADD R211, R205, R210 ;  /* 0x000000d2cdd37221 */ /* 0x000fe20000000000 */
[----:B--2---:R-:W-:Y:S01]  /*13040*/  @!P5 FMUL R119, R119, R119 ;  /* 0x000000777777d220 */ /* 0x004fe20000400000 */
[----:B------:R-:W2:Y:S01]  /*13050*/  MUFU.EX2 R123, R123 ;  /* 0x0000007b007b7308 */ /* 0x000ea20000000800 */
[----:B------:R-:W-:Y:S01]  /*13060*/  FADD R214, R208, R209 ;  /* 0x000000d1d0d67221 */ /* 0x000fe20000000000 */
[----:B------:R-:W-:Y:S01]  /*13070*/  @!P2 FMUL R194, R194, 0.5 ;  /* 0x3f000000c2c2a820 */ /* 0x000fe20000400000 */
[----:B------:R-:W-:Y:S01]  /*13080*/  FADD R213, R207, R212 ;  /* 0x000000d4cfd57221 */ /* 0x000fe20000000000 */
        /* <DEDUP_REMOVED lines=12> */
[----:B------:R-:W-:Y:S01]  /*13150*/  FADD R198, R198, R199 ;  /* 0x000000c7c6c67221 */ /* 0x000fe20000000000 */
[----:B--2---:R-:W-:Y:S01]  /*13160*/  @!P3 FMUL R123, R123, R123 ;  /* 0x0000007b7b7bb220 */ /* 0x004fe20000400000 */
[----:B------:R-:W-:Y:S01]  /*13170*/  FADD R212, R207, R212 ;  /* 0x000000d4cfd47221 */ /* 0x000fe20000000000 */
[----:B------:R-:W-:Y:S01]  /*13180*/  FADD R201, R201, R204 ;  /* 0x000000ccc9c97221 */ /* 0x000fe20000000000 */
[----:B------:R-:W-:Y:S01]  /*13190*/  FADD R203, R203, R206 ;  /* 0x000000cecbcb7221 */ /* 0x000fe20000000000 */
[----:B------:R-:W-:Y:S01]  /*131a0*/  FADD R209, R86, R123 ;  /* 0x0000007b56d17221 */ /* 0x000fe20000000000 */
[----:B------:R-:W-:Y:S01]  /*131b0*/  FADD R211, R211, R214 ;  /* 0x000000d6d3d37221 */ /* 0x000fe20000000000 */
[----:B------:R-:W-:Y:S01]  /*131c0*/  FADD R213, R213, R212 ;  /* 0x000000d4d5d57221 */ /* 0x000fe20000000000 */
[----:B------:R-:W-:Y:S01]  /*131d0*/  F2FP.F16.F32.PACK_AB R50, R52, R117 ;  /* 0x000000753432723e */ /* 0x000fe200000000ff */
[----:B------:R-:W-:Y:S01]  /*131e0*/  FADD R208, R208, R209 ;  /* 0x000000d1d0d07221 */ /* 0x000fe20000000000 */
[----:B------:R-:W-:Y:S01]  /*131f0*/  FADD R26, R26, R193 ;  /* 0x000000c11a1a7221 */ /* 0x000fe20000000000 */
[----:B------:R-:W-:Y:S01]  /*13200*/  @!P4 FMUL R131, R131, R131 ;  /* 0x000000838383c220 */ /* 0x000fe20000400000 */
[----:B------:R-:W-:Y:S01]  /*13210*/  F2FP.F16.F32.PACK_AB R52, R53, R132 ;  /* 0x000000843534723e */ /* 0x000fe200000000ff */
[----:B------:R-:W-:Y:S01]  /*13220*/  FADD R208, R205, R208 ;  /* 0x000000d0cdd07221 */ /* 0x000fe20000000000 */
[----:B------:R-:W-:Y:S01]  /*13230*/  FADD R150, R150, R203 ;  /* 0x000000cb96967221 */ /* 0x000fe20000000000 */
[----:B------:R-:W-:Y:S01]  /*13240*/  FADD R196, R196, R211 ;  /* 0x000000d3c4c47221 */ /* 0x000fe20000000000 */
[----:B------:R-:W-:Y:S01]  /*13250*/  FADD R213, R198, R213 ;  /* 0x000000d5c6d57221 */ /* 0x000fe20000000000 */
[----:B------:R-:W-:Y:S01]  /*13260*/  FADD R201, R201, R208 ;  /* 0x000000d0c9c97221 */ /* 0x000fe20000000000 */
[----:B------:R-:W-:Y:S01]  /*13270*/  F2FP.F16.F32.PACK_AB R53, R83, R54 ;  /* 0x000000365335723e */ /* 0x000fe200000000ff */
[----:B------:R-:W-:Y:S01]  /*13280*/  FFMA R6, R131, R6, R26 ;  /* 0x0000000683067223 */ /* 0x000fe2000000001a */
[----:B------:R-:W-:Y:S01]  /*13290*/  F2FP.F16.F32.PACK_AB R54, R56, R89 ;  /* 0x000000593836723e */ /* 0x000fe200000000ff */
[----:B------:R-:W-:Y:S01]  /*132a0*/  FADD R201, R196, R201 ;  /* 0x000000c9c4c97221 */ /* 0x000fe20000000000 */
[----:B------:R-:W-:Y:S01]  /*132b0*/  F2FP.F16.F32.PACK_AB R56, R60, R57 ;  /* 0x000000393c38723e */ /* 0x000fe200000000ff */
[----:B------:R-:W-:Y:S01]  /*132c0*/  FADD R150, R150, R213 ;  /* 0x000000d596967221 */ /* 0x000fe20000000000 */
[----:B------:R-:W-:Y:S01]  /*132d0*/  F2FP.F16.F32.PACK_AB R60, R61, R84 ;  /* 0x000000543d3c723e */ /* 0x000fe200000000ff */
[----:B---3--:R-:W-:Y:S01]  /*132e0*/  @!P2 FMUL R194, R194, R194 ;  /* 0x000000c2c2c2a220 */ /* 0x008fe20000400000 */
[----:B------:R-:W-:Y:S01]  /*132f0*/  F2FP.F16.F32.PACK_AB R26, R19, R12 ;  /* 0x0000000c131a723e */ /* 0x000fe200000000ff */
[----:B------:R-:W-:Y:S01]  /*13300*/  FADD R201, R150, R201 ;  /* 0x000000c996c97221 */ /* 0x000fe20000000000 */
[----:B------:R-:W-:Y:S01]  /*13310*/  F2FP.F16.F32.PACK_AB R61, R95, R62 ;  /* 0x0000003e5f3d723e */ /* 0x000fe200000000ff */
[----:B------:R-:W-:Y:S01]  /*13320*/  FMUL R184, R184, R131 ;  /* 0x00000083b8b87220 */ /* 0x000fe20000400000 */
[----:B------:R-:W-:Y:S01]  /*13330*/  SHF.L.U32 R12, R4, 0x1f, RZ ;  /* 0x0000001f040c7819 */ /* 0x000fe200000006ff */
[----:B------:R-:W-:Y:S01]  /*13340*/  FFMA R5, R194, R5, R201 ;  /* 0x00000005c2057223 */ /* 0x000fe200000000c9 */
[----:B------:R-:W-:Y:S01]  /*13350*/  F2FP.F16.F32.PACK_AB R62, R65, R80 ;  /* 0x00000050413e723e */ /* 0x000fe200000000ff */
[-C--:B------:R-:W-:Y:S01]  /*13360*/  FMUL R185, R185, R131.reuse ;  /* 0x00000083b9b97220 */ /* 0x080fe20000400000 */
[----:B------:R-:W-:Y:S01]  /*13370*/  F2FP.F16.F32.PACK_AB R65, R99, R66 ;  /* 0x000000426341723e */ /* 0x000fe200000000ff */
[----:B------:R1:W2:Y:S01]  /*13380*/  SYNCS.PHASECHK.TRANS64.TRYWAIT P2, [UR7+0x37000], R12 ;  /* 0x0370000cff0075a7 */ /* 0x0002a20008040147 */
        /* <DEDUP_REMOVED lines=75> */
.L_x_39:
[----:B------:R-:W-:Y:S05]  /*13840*/  @P2 BRA `(.L_x_40) ;  /* 0x0000000000082947 */ /* 0x000fea0003800000 */
[----:B------:R-:W1:Y:S02]  /*13850*/  SYNCS.PHASECHK.TRANS64.TRYWAIT P2, [UR7+0x37000], R12 ;  /* 0x0370000cff0075a7 */ /* 0x000e640008040147 */
[----:B-1----:R-:W-:Y:S05]  /*13860*/  @!P2 BRA `(.L_x_41) ;  /* 0x000000500080a947 */ /* 0x002fea0003800000 */
.L_x_40:
        /* <DEDUP_REMOVED lines=403> */
.L_x_42:
[----:B------:R-:W-:-:S04]  /*151a0*/  ULEA UR7, UR25, UR38, 0x3 ;  /* 0x0000002619077291 */ /* 0x000fc8000f8e183f */
[----:B------:R-:W-:-:S04]  /*151b0*/  UIADD3 UR7, UR7, 0x37028, URZ ;  /* 0x0003702807077890 */ /* 0x000fc8000fffe03f */
[----:B------:R-:W-:-:S09]  /*151c0*/  UPRMT UR7, URZ, 0x654, UR7 ;  /* 0x000006543f077896 */ /* 0x000fd20008000007 */
[----:B------:R-:W-:Y:S01]  /*151d0*/  SYNCS.ARRIVE.TRANS64.RED.A1T0 RZ, [UR7], RZ ;  /* 0x000000ffffff79a7 */ /* 0x000fe20008100407 */
[----:B------:R-:W-:Y:S05]  /*151e0*/  @P1 BRA `(.L_x_43) ;  /* 0x0000000000041947 */ /* 0x000fea0003800000 */
[----:B------:R-:W-:Y:S01]  /*151f0*/  BPT.TRAP 0x1 ;  /* 0x000000040000795c */ /* 0x000fe20000300000 */
.L_x_43:
[----:B------:R-:W-:-:S04]  /*15200*/  UIADD3 UR25, UR25, 0x1, URZ ;  /* 0x0000000119197890 */ /* 0x000fc8000fffe03f */
[----:B------:R-:W-:-:S04]  /*15210*/  UISETP.NE.AND UP0, UPT, UR25, 0x5, UPT ;  /* 0x000000051900788c */ /* 0x000fc8000bf05270 */
[----:B------:R-:W-:Y:S01]  /*15220*/  USEL UR25, UR25, URZ, UP0 ;  /* 0x0000003f19197287 */ /* 0x000fe20008000000 */
[----:B------:R-:W-:Y:S11]  /*15230*/  @!P0 BRA `(.L_x_44) ;  /* 0x0000000000048947 */ /* 0x000ff60003800000 */
[----:B------:R-:W-:Y:S01]  /*15240*/  BPT.TRAP 0x1 ;  /* 0x000000040000795c */ /* 0x000fe20000300000 */
.L_x_44:
[----:B------:R-:W-:-:S04]  /*15250*/  ULEA UR7, UR25, UR38, 0x3 ;  /* 0x0000002619077291 */ /* 0x000fc8000f8e183f */
[----:B------:R-:W-:-:S04]  /*15260*/  UIADD3 UR7, UR7, 0x37028, URZ ;  /* 0x0003702807077890 */ /* 0x000fc8000fffe03f */
[----:B------:R-:W-:-:S09]  /*15270*/  UPRMT UR7, URZ, 0x654, UR7 ;  /* 0x000006543f077896 */ /* 0x000fd20008000007 */
[----:B------:R-:W-:Y:S01]  /*15280*/  SYNCS.ARRIVE.TRANS64.RED.A1T0 RZ, [UR7], RZ ;  /* 0x000000ffffff79a7 */ /* 0x000fe20008100407 */
[----:B------:R-:W-:Y:S05]  /*15290*/  @P1 BRA `(.L_x_45) ;  /* 0x0000000000041947 */ /* 0x000fea0003800000 */
[----:B------:R-:W-:Y:S01]  /*152a0*/  BPT.TRAP 0x1 ;  /* 0x000000040000795c */ /* 0x000fe20000300000 */
.L_x_45:
        /* <DEDUP_REMOVED lines=14> */
.L_x_35:
[----:B------:R-:W1:Y:S01]  /*15390*/  SHFL.BFLY PT, R3, R6, 0x1, 0x1f ;  /* 0x0c201f0006037f89 */ /* 0x000e6200000e0000 */
[----:B------:R-:W-:Y:S01]  /*153a0*/  BSSY B0, `(.L_x_47) ;  /* 0x0000023000007945 */ /* 0x000fe20003800000 */
[----:B------:R-:W-:Y:S02]  /*153b0*/  MOV R9, 0x7f800000 ;  /* 0x7f80000000097802 */ /* 0x000fe40000000f00 */
[----:B------:R-:W2:Y:S01]  /*153c0*/  SHFL.BFLY PT, R0, R5, 0x1, 0x1f ;  /* 0x0c201f0005007f89 */ /* 0x000ea200000e0000 */
[----:B------:R-:W-:Y:S02]  /*153d0*/  MOV R8, 0x3f800000 ;  /* 0x3f80000000087802 */ /* 0x000fe40000000f00 */
[----:B------:R-:W-:Y:S01]  /*153e0*/  MOV R13, 0x7f800000 ;  /* 0x7f800000000d7802 */ /* 0x000fe20000000f00 */
[----:B-1----:R-:W-:Y:S01]  /*153f0*/  FADD R3, R3, R6 ;  /* 0x0000000603037221 */ /* 0x002fe20000000000 */
[----:B--2---:R-:W-:-:S04]  /*15400*/  FADD R16, R0, R5 ;  /* 0x0000000500107221 */ /* 0x004fc80000000000 */
[----:B------:R-:W1:Y:S01]  /*15410*/  SHFL.BFLY PT, R2, R3, 0x2, 0x1f ;  /* 0x0c401f0003027f89 */ /* 0x000e6200000e0000 */
[----:B------:R-:W-:-:S03]  /*15420*/  IMAD.MOV.U32 R0, RZ, RZ, 0x3f800000 ;  /* 0x3f800000ff007424 */ /* 0x000fc600078e00ff */
[----:B------:R-:W2:Y:S01]  /*15430*/  SHFL.BFLY PT, R17, R16, 0x2, 0x1f ;  /* 0x0c401f0010117f89 */ /* 0x000ea200000e0000 */
[C---:B-1----:R-:W-:Y:S01]  /*15440*/  FSETP.NE.AND P0, PT, R3.reuse, -R2, PT ;  /* 0x800000020300720b */ /* 0x042fe20003f05000 */
[----:B------:R-:W-:Y:S01]  /*15450*/  FADD R4, R3, R2 ;  /* 0x0000000203047221 */ /* 0x000fe20000000000 */
[----:B--2---:R-:W-:-:S11]  /*15460*/  FADD R5, R16, R17 ;  /* 0x0000001110057221 */ /* 0x004fd60000000000 */
[----:B------:R-:W-:Y:S05]  /*15470*/  @!P0 BRA `(.L_x_48) ;  /* 0x0000000000548947 */ /* 0x000fea0003800000 */
[----:B------:R-:W-:Y:S01]  /*15480*/  IADD3 R0, R4, 0x1800000, RZ ;  /* 0x0180000004007810 */ /* 0x000fe20007ffe0ff */
[----:B------:R-:W-:Y:S03]  /*15490*/  BSSY B1, `(.L_x_49) ;  /* 0x000000c000017945 */ /* 0x000fe60003800000 */
[----:B------:R-:W-:-:S04]  /*154a0*/  LOP3.LUT R0, R0, 0x7f800000, RZ, 0xc0, !PT ;  /* 0x7f80000000007812 */ /* 0x000fc800078ec0ff */
[----:B------:R-:W-:-:S13]  /*154b0*/  ISETP.GT.U32.AND P0, PT, R0, 0x1ffffff, PT ;  /* 0x01ffffff0000780c */ /* 0x000fda0003f04070 */
[----:B------:R-:W-:Y:S05]  /*154c0*/  @P0 BRA `(.L_x_50) ;  /* 0x0000000000100947 */ /* 0x000fea0003800000 */
[----:B------:R-:W-:Y:S01]  /*154d0*/  IMAD.MOV.U32 R2, RZ, RZ, R4 ;  /* 0x000000ffff027224 */ /* 0x000fe200078e0004 */
[----:B------:R-:W-:-:S07]  /*154e0*/  MOV R14, 0x15500 ;  /* 0x00015500000e7802 */ /* 0x000fce0000000f00 */
[----:B------:R-:W-:Y:S05]  /*154f0*/  CALL.REL.NOINC `($__internal_0_$__cuda_sm20_rcp_rn_f32_slowpath) ;  /* 0x0000003800047944 */ /* 0x000fea0003c00000 */
[----:B------:R-:W-:Y:S05]  /*15500*/  BRA `(.L_x_51) ;  /* 0x0000000000107947 */ /* 0x000fea0003800000 */
.L_x_50:
[----:B------:R-:W1:Y:S02]  /*15510*/  MUFU.RCP R3, R4 ;  /* 0x0000000400037308 */ /* 0x000e640000001000 */
[----:B-1----:R-:W-:-:S04]  /*15520*/  FFMA R0, R4, R3, -1 ;  /* 0xbf80000004007423 */ /* 0x002fc80000000003 */
[----:B------:R-:W-:-:S04]  /*15530*/  FADD.FTZ R0, -R0, -RZ ;  /* 0x800000ff00007221 */ /* 0x000fc80000010100 */
[----:B------:R-:W-:-:S07]  /*15540*/  FFMA R0, R3, R0, R3 ;  /* 0x0000000003007223 */ /* 0x000fce0000000003 */
.L_x_51:
[----:B------:R-:W-:Y:S05]  /*15550*/  BSYNC B1 ;  /* 0x0000000000017941 */ /* 0x000fea0003800000 */
.L_x_49:
[----:B------:R-:W-:Y:S01]  /*15560*/  FSETP.GEU.AND P0, PT, |R4|, 1.175494350822287508e-38, PT ;  /* 0x008000000400780b */ /* 0x000fe20003f0e200 */
[----:B------:R-:W-:-:S12]  /*15570*/  ULDC UR4, c[0x0][0x600] ;  /* 0x0001800000047ab9 */ /* 0x000fd80000000800 */
[----:B------:R-:W-:-:S04]  /*15580*/  @!P0 FMUL R4, R4, 16777216 ;  /* 0x4b80000004048820 */ /* 0x000fc80000400000 */
[----:B------:R-:W1:Y:S02]  /*15590*/  MUFU.LG2 R2, R4 ;  /* 0x0000000400027308 */ /* 0x000e640000000c00 */
[----:B-1----:R-:W-:-:S04]  /*155a0*/  @!P0 FADD R2, R2, -24 ;  /* 0xc1c0000002028421 */ /* 0x002fc80000000000 */
[----:B------:R-:W-:-:S04]  /*155b0*/  FMUL R2, R2, 0.69314718246459960938 ;  /* 0x3f31721802027820 */ /* 0x000fc80000400000 */
[----:B------:R-:W-:-:S07]  /*155c0*/  FFMA R13, R7, UR4, R2 ;  /* 0x00000004070d7c23 */ /* 0x000fce0008000002 */
.L_x_48:
[----:B------:R-:W-:Y:S05]  /*155d0*/  BSYNC B0 ;  /* 0x0000000000007941 */ /* 0x000fea0003800000 */
.L_x_47:
[----:B------:R-:W-:Y:S01]  /*155e0*/  FSETP.NE.AND P0, PT, R16, -R17, PT ;  /* 0x800000111000720b */ /* 0x000fe20003f05000 */
[----:B------:R-:W-:Y:S01]  /*155f0*/  ULDC UR4, c[0x0][0x608] ;  /* 0x0001820000047ab9 */ /* 0x000fe20000000800 */
[----:B------:R-:W-:Y:S01]  /*15600*/  BSSY B0, `(.L_x_52) ;  /* 0x000002d000007945 */ /* 0x000fe20003800000 */
[----:B------:R-:W-:-:S04]  /*15610*/  FMUL R0, R0, UR4 ;  /* 0x0000000400007c20 */ /* 0x000fc80008400000 */
        /* <DEDUP_REMOVED lines=20> */
[----:B------:R-:W-:Y:S06]  /*15760*/  @!P0 BRA `(.L_x_53) ;  /* 0x0000000000588947 */ /* 0x000fec0003800000 */
[----:B------:R-:W-:Y:S01]  /*15770*/  IADD3 R0, R5, 0x1800000, RZ ;  /* 0x0180000005007810 */ /* 0x000fe20007ffe0ff */
[----:B------:R-:W-:Y:S03]  /*15780*/  BSSY B1, `(.L_x_54) ;  /* 0x000000d000017945 */ /* 0x000fe60003800000 */
[----:B------:R-:W-:-:S04]  /*15790*/  LOP3.LUT R0, R0, 0x7f800000, RZ, 0xc0, !PT ;  /* 0x7f80000000007812 */ /* 0x000fc800078ec0ff */
[----:B------:R-:W-:-:S13]  /*157a0*/  ISETP.GT.U32.AND P0, PT, R0, 0x1ffffff, PT ;  /* 0x01ffffff0000780c */ /* 0x000fda0003f04070 */
[----:B------:R-:W-:Y:S05]  /*157b0*/  @P0 BRA `(.L_x_55) ;  /* 0x0000000000140947 */ /* 0x000fea0003800000 */
[----:B------:R-:W-:Y:S02]  /*157c0*/  MOV R2, R5 ;  /* 0x0000000500027202 */ /* 0x000fe40000000f00 */
[----:B------:R-:W-:-:S07]  /*157d0*/  MOV R14, 0x157f0 ;  /* 0x000157f0000e7802 */ /* 0x000fce0000000f00 */
[----:B------:R-:W-:Y:S05]  /*157e0*/  CALL.REL.NOINC `($__internal_0_$__cuda_sm20_rcp_rn_f32_slowpath) ;  /* 0x0000003400487944 */ /* 0x000fea0003c00000 */
[----:B------:R-:W-:Y:S01]  /*157f0*/  IMAD.MOV.U32 R8, RZ, RZ, R0 ;  /* 0x000000ffff087224 */ /* 0x000fe200078e0000 */
[----:B------:R-:W-:Y:S06]  /*15800*/  BRA `(.L_x_56) ;  /* 0x0000000000107947 */ /* 0x000fec0003800000 */
.L_x_55:
[----:B------:R-:W1:Y:S02]  /*15810*/  MUFU.RCP R8, R5 ;  /* 0x0000000500087308 */ /* 0x000e640000001000 */
[----:B-1----:R-:W-:-:S04]  /*15820*/  FFMA R0, R5, R8, -1 ;  /* 0xbf80000005007423 */ /* 0x002fc80000000008 */
[----:B------:R-:W-:-:S04]  /*15830*/  FADD.FTZ R3, -R0, -RZ ;  /* 0x800000ff00037221 */ /* 0x000fc80000010100 */
[----:B------:R-:W-:-:S07]  /*15840*/  FFMA R8, R8, R3, R8 ;  /* 0x0000000308087223 */ /* 0x000fce0000000008 */
.L_x_56:
[----:B------:R-:W-:Y:S05]  /*15850*/  BSYNC B1 ;  /* 0x0000000000017941 */ /* 0x000fea0003800000 */
.L_x_54:
[----:B------:R-:W-:Y:S01]  /*15860*/  FSETP.GEU.AND P0, PT, |R5|, 1.175494350822287508e-38, PT ;  /* 0x008000000500780b */ /* 0x000fe20003f0e200 */
[----:B------:R-:W-:-:S12]  /*15870*/  ULDC UR4, c[0x0][0x600] ;  /* 0x0001800000047ab9 */ /* 0x000fd80000000800 */
[----:B------:R-:W-:-:S04]  /*15880*/  @!P0 FMUL R5, R5, 16777216 ;  /* 0x4b80000005058820 */ /* 0x000fc80000400000 */
[----:B------:R-:W1:Y:S02]  /*15890*/  MUFU.LG2 R0, R5 ;  /* 0x0000000500007308 */ /* 0x000e640000000c00 */
[----:B-1----:R-:W-:-:S04]  /*158a0*/  @!P0 FADD R0, R0, -24 ;  /* 0xc1c0000000008421 */ /* 0x002fc80000000000 */
[----:B------:R-:W-:-:S04]  /*158b0*/  FMUL R0, R0, 0.69314718246459960938 ;  /* 0x3f31721800007820 */ /* 0x000fc80000400000 */
[----:B------:R-:W-:-:S07]  /*158c0*/  FFMA R9, R11, UR4, R0 ;  /* 0x000000040b097c23 */ /* 0x000fce0008000000 */
.L_x_53:
[----:B------:R-:W-:Y:S05]  /*158d0*/  BSYNC B0 ;  /* 0x0000000000007941 */ /* 0x000fea0003800000 */
.L_x_52:
[----:B------:R-:W-:Y:S01]  /*158e0*/  UISETP.NE.AND UP0, UPT, UR37, 0x1, UPT ;  /* 0x000000012500788c */ /* 0x000fe2000bf05270 */
[----:B------:R-:W1:Y:S03]  /*158f0*/  S2R R2, SR_TID.X ;  /* 0x0000000000027919 */ /* 0x000e660000002100 */
[----:B------:R-:W-:-:S06]  /*15900*/  USEL UR4, URZ, 0x1, UP0 ;  /* 0x000000013f047887 */ /* 0x000fcc0008000000 */
[----:B------:R-:W-:Y:S01]  /*15910*/  MOV R0, UR4 ;  /* 0x0000000400007c02 */ /* 0x000fe20008000f00 */
[----:B------:R-:W-:Y:S02]  /*15920*/  ULDC UR4, c[0x0][0x608] ;  /* 0x0001820000047ab9 */ /* 0x000fe40000000800 */
[----:B------:R-:W-:Y:S01]  /*15930*/  FMUL R8, R8, UR4 ;  /* 0x0000000408087c20 */ /* 0x000fe20008400000 */
[----:B------:R-:W-:-:S03]  /*15940*/  SHF.L.U32 R0, R0, 0x1f, RZ ;  /* 0x0000001f00007819 */ /* 0x000fc600000006ff */
[-C--:B------:R-:W-:Y:S01]  /*15950*/  FMUL R186, R186, R8.reuse ;  /* 0x00000008baba7220 */ /* 0x080fe20000400000 */
[----:B------:R-:W2:Y:S01]  /*15960*/  SYNCS.PHASECHK.TRANS64.TRYWAIT P0, [UR28+0x8], R0 ;  /* 0x00000800ff0075a7 */ /* 0x000ea2000800015c */
[-C--:B------:R-:W-:Y:S01]  /*15970*/  FMUL R44, R187, R8.reuse ;  /* 0x00000008bb2c7220 */ /* 0x080fe20000400000 */
[-C--:B------:R-:W-:Y:S01]  /*15980*/  FMUL R190, R190, R8.reuse ;  /* 0x00000008bebe7220 */ /* 0x080fe20000400000 */
[-C--:B------:R-:W-:Y:S01]  /*15990*/  FMUL R46, R191, R8.reuse ;  /* 0x00000008bf2e7220 */ /* 0x080fe20000400000 */
[-C--:B------:R-:W-:Y:S01]  /*159a0*/  FMUL R178, R178, R8.reuse ;  /* 0x00000008b2b27220 */ /* 0x080fe20000400000 */
[-C--:B------:R-:W-:Y:S01]  /*159b0*/  FMUL R48, R179, R8.reuse ;  /* 0x00000008b3307220 */ /* 0x080fe20000400000 */
[-C--:B------:R-:W-:Y:S01]  /*159c0*/  FMUL R182, R182, R8.reuse ;  /* 0x00000008b6b67220 */ /* 0x080fe20000400000 */
[----:B------:R-:W-:Y:S01]  /*159d0*/  FMUL R50, R183, R8 ;  /* 0x00000008b7327220 */ /* 0x000fe20000400000 */
[C---:B-1----:R-:W-:Y:S02]  /*159e0*/  LOP3.LUT P1, R18, R2.reuse, 0x3, RZ, 0xc0, !PT ;  /* 0x0000000302127812 */ /* 0x042fe4000782c0ff */
[----:B------:R-:W-:Y:S01]  /*159f0*/  LOP3.LUT R16, R2, 0x7f, RZ, 0xc0, !PT ;  /* 0x0000007f02107812 */ /* 0x000fe200078ec0ff */
[----:B--2---:R-:W-:Y:S10]  /*15a00*/  @!P0 BRA `(.L_x_57) ;  /* 0x0000003000308947 */ /* 0x004ff40003800000 */
.L_x_113:
[----:B------:R-:W-:Y:S01]  /*15a10*/  ULDC.64 UR10, c[0x0][0x208] ;  /* 0x00008200000a7ab9 */ /* 0x000fe20000000a00 */
[----:B------:R-:W-:Y:S01]  /*15a20*/  BSSY B0, `(.L_x_58) ;  /* 0x0000019000007945 */ /* 0x000fe20003800000 */
[----:B------:R-:W-:-:S03]  /*15a30*/  SHF.R.U32.HI R17, RZ, 0x5, R16 ;  /* 0x00000005ff117819 */ /* 0x000fc60000011610 */
[----:B------:R-:W-:Y:S05]  /*15a40*/  @P1 BRA `(.L_x_59) ;  /* 0x0000000000581947 */ /* 0x000fea0003800000 */
[----:B------:R-:W2:Y:S01]  /*15a50*/  S2UR UR4, SR_CTAID.Y ;  /* 0x00000000000479c3 */ /* 0x000ea20000002600 */
[----:B-1----:R-:W-:Y:S01]  /*15a60*/  SHF.R.U32.HI R0, RZ, 0x2, R2 ;  /* 0x00000002ff007819 */ /* 0x002fe20000011602 */
[----:B------:R-:W-:Y:S01]  /*15a70*/  USHF.L.U32 UR8, UR36, 0x6, URZ ;  /* 0x0000000624087899 */ /* 0x000fe2000800063f */
[----:B------:R-:W-:Y:S01]  /*15a80*/  SHF.L.U32 R3, R17, 0x4, RZ ;  /* 0x0000000411037819 */ /* 0x000fe200000006ff */
[----:B------:R-:W-:Y:S01]  /*15a90*/  ULDC.64 UR6, c[0x0][0x688] ;  /* 0x0001a20000067ab9 */ /* 0x000fe20000000a00 */
[----:B------:R-:W-:-:S03]  /*15aa0*/  LOP3.LUT R0, R0, 0x7, RZ, 0xc0, !PT ;  /* 0x0000000700007812 */ /* 0x000fc600078ec0ff */
[----:B------:R-:W1:Y:S01]  /*15ab0*/  S2UR UR5, SR_CTAID.Z ;  /* 0x00000000000579c3 */ /* 0x000e620000002700 */
[----:B------:R-:W-:-:S05]  /*15ac0*/  LOP3.LUT R0, R3, 0xfffffff0, R0, 0xe2, !PT ;  /* 0xfffffff003007812 */ /* 0x000fca00078ee200 */
[----:B------:R-:W-:-:S05]  /*15ad0*/  VIADD R3, R0, UR8 ;  /* 0x0000000800037c36 */ /* 0x000fca0008000000 */
[----:B------:R-:W-:Y:S01]  /*15ae0*/  IADD3 R2, R3, 0x8, RZ ;  /* 0x0000000803027810 */ /* 0x000fe20007ffe0ff */
[----:B--2---:R-:W-:-:S04]  /*15af0*/  UIMAD UR4, UR4, UR6, UR8 ;  /* 0x00000006040472a4 */ /* 0x004fc8000f8e0208 */
[----:B-1----:R-:W-:-:S03]  /*15b00*/  UIMAD UR4, UR5, UR7, UR4 ;  /* 0x00000007050472a4 */ /* 0x002fc6000f8e0204 */
[----:B------:R-:W-:Y:S02]  /*15b10*/  ULDC UR5, c[0x0][0x288] ;  /* 0x0000a20000057ab9 */ /* 0x000fe40000000800 */
[----:B------:R-:W-:Y:S02]  /*15b20*/  ISETP.GE.U32.AND P0, PT, R3, UR5, PT ;  /* 0x0000000503007c0c */ /* 0x000fe4000bf06070 */
[----:B------:R-:W-:Y:S02]  /*15b30*/  IADD3 R0, P2, R0, UR4, RZ ;  /* 0x0000000400007c10 */ /* 0x000fe4000ff5e0ff */
[----:B------:R-:W-:Y:S01]  /*15b40*/  ISETP.GE.U32.AND P1, PT, R2, UR5, PT ;  /* 0x0000000502007c0c */ /* 0x000fe2000bf26070 */
[----:B------:R-:W-:Y:S01]  /*15b50*/  ULDC.64 UR4, c[0x0][0x680] ;  /* 0x0001a00000047ab9 */ /* 0x000fe20000000a00 */
[----:B------:R-:W-:Y:S02]  /*15b60*/  IADD3.X R3, RZ, RZ, RZ, P2, !PT ;  /* 0x000000ffff037210 */ /* 0x000fe400017fe4ff */
[----:B------:R-:W-:-:S04]  /*15b70*/  LEA R2, P2, R0, UR4, 0x2 ;  /* 0x0000000400027c11 */ /* 0x000fc8000f8410ff */
[----:B------:R-:W-:-:S05]  /*15b80*/  LEA.HI.X R3, R0, UR5, R3, 0x2, P2 ;  /* 0x0000000500037c11 */ /* 0x000fca00090f1403 */
[----:B------:R2:W-:Y:S04]  /*15b90*/  @!P0 STG.E desc[UR10][R2.64], R13 ;  /* 0x0000000d02008986 */ /* 0x0005e8000c10190a */
[----:B------:R2:W-:Y:S02]  /*15ba0*/  @!P1 STG.E desc[UR10][R2.64+0x20], R9 ;  /* 0x0000200902009986 */ /* 0x0005e4000c10190a */
.L_x_59:
[----:B------:R-:W-:Y:S05]  /*15bb0*/  BSYNC B0 ;  /* 0x0000000000007941 */ /* 0x000fea0003800000 */
.L_x_58:
[----:B------:R-:W-:Y:S01]  /*15bc0*/  ULDC.64 UR4, c[0x0][0x730] ;  /* 0x0001cc0000047ab9 */ /* 0x000fe20000000a00 */
[-C--:B------:R-:W-:Y:S01]  /*15bd0*/  FMUL R170, R170, R8.reuse ;  /* 0x00000008aaaa7220 */ /* 0x080fe20000400000 */
[----:B------:R-:W-:Y:S01]  /*15be0*/  ISETP.NE.U32.AND P0, PT, RZ, UR4, PT ;  /* 0x00000004ff007c0c */ /* 0x000fe2000bf05070 */
[-C--:B------:R-:W-:Y:S01]  /*15bf0*/  FMUL R52, R171, R8.reuse ;  /* 0x00000008ab347220 */ /* 0x080fe20000400000 */
[-C--:B------:R-:W-:Y:S01]  /*15c00*/  FMUL R174, R174, R8.reuse ;  /* 0x00000008aeae7220 */ /* 0x080fe20000400000 */
[-C--:B------:R-:W-:Y:S01]  /*15c10*/  FMUL R54, R175, R8.reuse ;  /* 0x00000008af367220 */ /* 0x080fe20000400000 */
[----:B------:R-:W-:Y:S01]  /*15c20*/  ISETP.NE.AND.EX P0, PT, RZ, UR5, PT, P0 ;  /* 0x00000005ff007c0c */ /* 0x000fe2000bf05300 */
[-C--:B------:R-:W-:Y:S01]  /*15c30*/  FMUL R162, R162, R8.reuse ;  /* 0x00000008a2a27220 */ /* 0x080fe20000400000 */
[-C--:B------:R-:W-:Y:S01]  /*15c40*/  FMUL R56, R163, R8.reuse ;  /* 0x00000008a3387220 */ /* 0x080fe20000400000 */
[-C--:B------:R-:W-:Y:S01]  /*15c50*/  FMUL R166, R166, R8.reuse ;  /* 0x00000008a6a67220 */ /* 0x080fe20000400000 */
[-C--:B------:R-:W-:Y:S01]  /*15c60*/  FMUL R58, R167, R8.reuse ;  /* 0x00000008a73a7220 */ /* 0x080fe20000400000 */
[-C--:B------:R-:W-:Y:S01]  /*15c70*/  FMUL R154, R154, R8.reuse ;  /* 0x000000089a9a7220 */ /* 0x080fe20000400000 */
[-C--:B------:R-:W-:Y:S01]  /*15c80*/  FMUL R60, R155, R8.reuse ;  /* 0x000000089b3c7220 */ /* 0x080fe20000400000 */
[-C--:B------:R-:W-:Y:S01]  /*15c90*/  FMUL R158, R158, R8.reuse ;  /* 0x000000089e9e7220 */ /* 0x080fe20000400000 */
[----:B------:R-:W-:-:S05]  /*15ca0*/  FMUL R62, R159, R8 ;  /* 0x000000089f3e7220 */ /* 0x000fca0000400000 */
[----:B------:R-:W-:Y:S05]  /*15cb0*/  @P0 BRA `(.L_x_60) ;  /* 0x0000000000200947 */ /* 0x000fea0003800000 */
[----:B------:R-:W-:Y:S02]  /*15cc0*/  ULDC.64 UR4, c[0x0][0x728] ;  /* 0x0001ca0000047ab9 */ /* 0x000fe40000000a00 */
[----:B------:R-:W-:-:S04]  /*15cd0*/  ISETP.NE.U32.AND P0, PT, RZ, UR4, PT ;  /* 0x00000004ff007c0c */ /* 0x000fc8000bf05070 */
[----:B------:R-:W-:-:S13]  /*15ce0*/  ISETP.NE.AND.EX P0, PT, RZ, UR5, PT, P0 ;  /* 0x00000005ff007c0c */ /* 0x000fda000bf05300 */
[----:B------:R-:W-:Y:S05]  /*15cf0*/  @!P0 BRA `(.L_x_61) ;  /* 0x00000000000c8947 */ /* 0x000fea0003800000 */
[----:B-12---:R-:W1:Y:S02]  /*15d00*/  LDC.64 R2, c[0x0][0x728] ;  /* 0x0001ca00ff027b82 */ /* 0x006e640000000a00 */
[----:B-1----:R4:W5:Y:S01]  /*15d10*/  LDG.E R2, desc[UR10][R2.64] ;  /* 0x0000000a02027981 */ /* 0x002962000c1e1900 */
[----:B------:R-:W-:Y:S05]  /*15d20*/  BRA `(.L_x_60) ;  /* 0x0000000000047947 */ /* 0x000fea0003800000 */
.L_x_61:
[----:B--2---:R-:W3:Y:S02]  /*15d30*/  LDC R2, c[0x0][0x720] ;  /* 0x0001c800ff027b82 */ /* 0x004ee40000000800 */
.L_x_60:
[----:B-1----:R-:W-:Y:S02]  /*15d40*/  MOV R0, RZ ;  /* 0x000000ff00007202 */ /* 0x002fe40000000f00 */
[----:B---3-5:R-:W-:Y:S02]  /*15d50*/  MOV R43, R2 ;  /* 0x00000002002b7202 */ /* 0x028fe40000000f00 */
[----:B------:R-:W-:-:S13]  /*15d60*/  LOP3.LUT P0, RZ, R0, 0x9f, RZ, 0xc0, !PT ;  /* 0x0000009f00ff7812 */ /* 0x000fda000780c0ff */
[----:B------:R-:W-:Y:S05]  /*15d70*/  @!P0 BRA `(.L_x_62) ;  /* 0x0000000000408947 */ /* 0x000fea0003800000 */
[----:B------:R-:W-:Y:S01]  /*15d80*/  MOV R0, 0x0 ;  /* 0x0000000000007802 */ /* 0x000fe20000000f00 */
[----:B------:R-:W-:Y:S01]  /*15d90*/  ULDC.64 UR4, c[0x4][0x70] ;  /* 0x01001c0000047ab9 */ /* 0x000fe20000000a00 */
[----:B------:R-:W-:Y:S01]  /*15da0*/  ULDC.64 UR6, c[0x4][0x8] ;  /* 0x0100020000067ab9 */ /* 0x000fe20000000a00 */
[----:B------:R-:W-:Y:S01]  /*15db0*/  IMAD.U32 R4, RZ, RZ, UR4 ;  /* 0x00000004ff047e24 */ /* 0x000fe2000f8e00ff */
[----:B--2-4-:R1:W2:Y:S01]  /*15dc0*/  LDC.64 R2, c[0x4][R0] ;  /* 0x0100000000027b82 */ /* 0x0142a20000000a00 */
[----:B------:R-:W-:Y:S01]  /*15dd0*/  MOV R5, UR5 ;  /* 0x0000000500057c02 */ /* 0x000fe20008000f00 */
[----:B------:R-:W-:Y:S01]  /*15de0*/  ULDC.64 UR4, c[0x4][0x78] ;  /* 0x01001e0000047ab9 */ /* 0x000fe20000000a00 */
[----:B------:R-:W-:Y:S01]  /*15df0*/  IMAD.U32 R10, RZ, RZ, UR6 ;  /* 0x00000006ff0a7e24 */ /* 0x000fe2000f8e00ff */
[----:B------:R-:W-:Y:S01]  /*15e00*/  MOV R6, UR4 ;  /* 0x0000000400067c02 */ /* 0x000fe20008000f00 */
[----:B------:R-:W-:Y:S01]  /*15e10*/  IMAD.MOV.U32 R13, RZ, RZ, RZ ;  /* 0x000000ffff0d7224 */ /* 0x000fe200078e00ff */
[----:B------:R-:W-:-:S02]  /*15e20*/  MOV R7, UR5 ;  /* 0x0000000500077c02 */ /* 0x000fc40008000f00 */
[----:B------:R-:W-:Y:S02]  /*15e30*/  MOV R11, UR7 ;  /* 0x00000007000b7c02 */ /* 0x000fe40008000f00 */
[----:B------:R-:W-:Y:S02]  /*15e40*/  MOV R8, 0x70 ;  /* 0x0000007000087802 */ /* 0x000fe40000000f00 */
[----:B-1----:R-:W-:-:S07]  /*15e50*/  MOV R12, 0x1 ;  /* 0x00000001000c7802 */ /* 0x002fce0000000f00 */
[----:B------:R-:W-:-:S07]  /*15e60*/  LEPC R20, `(.L_x_62) ;  /* 0x000000001014794e */ /* 0x000fce0000000000 */
[----:B--2---:R-:W-:Y:S05]  /*15e70*/  CALL.ABS.NOINC R2 ;  /* 0x0000000002007343 */ /* 0x004fea0003c00000 */
.L_x_62:
[----:B------:R-:W-:Y:S02]  /*15e80*/  MOV R19, UR38 ;  /* 0x0000002600137c02 */ /* 0x000fe40008000f00 */
[----:B------:R-:W-:-:S05]  /*15e90*/  MOV R0, UR37 ;  /* 0x0000002500007c02 */ /* 0x000fca0008000f00 */
[----:B------:R-:W-:-:S05]  /*15ea0*/  IMAD R19, R0, 0x1100, R19 ;  /* 0x0000110000137824 */ /* 0x000fca00078e0213 */
[----:B------:R-:W-:-:S04]  /*15eb0*/  IADD3 R22, R19, -0x1100, RZ ;  /* 0xffffef0013167810 */ /* 0x000fc80007ffe0ff */
        /* <DEDUP_REMOVED lines=9> */
[----:B------:R-:W-:Y:S01]  /*15f50*/  MOV R6, UR6 ;  /* 0x0000000600067c02 */ /* 0x000fe20008000f00 */
[----:B------:R-:W-:Y:S01]  /*15f60*/  IMAD.U32 R10, RZ, RZ, UR4 ;  /* 0x00000004ff0a7e24 */ /* 0x000fe2000f8e00ff */
[----:B------:R-:W-:Y:S01]  /*15f70*/  MOV R7, UR7 ;  /* 0x0000000700077c02 */ /* 0x000fe20008000f00 */
[----:B------:R-:W-:Y:S01]  /*15f80*/  IMAD.MOV.U32 R13, RZ, RZ, RZ ;  /* 0x000000ffff0d7224 */ /* 0x000fe200078e00ff */
[----:B------:R-:W-:-:S02]  /*15f90*/  MOV R11, UR5 ;  /* 0x00000005000b7c02 */ /* 0x000fc40008000f00 */
[----:B------:R-:W-:Y:S02]  /*15fa0*/  MOV R8, 0x70 ;  /* 0x0000007000087802 */ /* 0x000fe40000000f00 */
[----:B-1----:R-:W-:-:S07]  /*15fb0*/  MOV R12, 0x1 ;  /* 0x00000001000c7802 */ /* 0x002fce0000000f00 */
[----:B------:R-:W-:-:S07]  /*15fc0*/  LEPC R20, `(.L_x_63) ;  /* 0x000000001014794e */ /* 0x000fce0000000000 */
[----:B--2---:R-:W-:Y:S05]  /*15fd0*/  CALL.ABS.NOINC R2 ;  /* 0x0000000002007343 */ /* 0x004fea0003c00000 */
.L_x_63:
[----:B------:R-:W1:Y:S01]  /*15fe0*/  S2R R5, SR_TID.X ;  /* 0x0000000000057919 */ /* 0x000e620000002100 */
[----:B------:R-:W-:Y:S01]  /*15ff0*/  ULDC.64 UR4, c[0x0][0x730] ;  /* 0x0001cc0000047ab9 */ /* 0x000fe20000000a00 */
[----:B------:R-:W-:Y:S01]  /*16000*/  VIADD R16, R16, 0x1f ;  /* 0x0000001f10107836 */ /* 0x000fe20000000000 */
[----:B------:R-:W-:Y:S02]  /*16010*/  ISETP.NE.U32.AND P0, PT, RZ, UR4, PT ;  /* 0x00000004ff007c0c */ /* 0x000fe4000bf05070 */
[----:B------:R-:W-:Y:S02]  /*16020*/  LEA R17, R17, R18, 0x4 ;  /* 0x0000001211117211 */ /* 0x000fe400078e20ff */
[----:B------:R-:W-:-:S13]  /*16030*/  ISETP.NE.AND.EX P0, PT, RZ, UR5, PT, P0 ;  /* 0x00000005ff007c0c */ /* 0x000fda000bf05300 */
[----:B------:R-:W3:Y:S01]  /*16040*/  @P0 LDC R43, c[0x0][0x720] ;  /* 0x0001c800ff2b0b82 */ /* 0x000ee20000000800 */
[----:B------:R-:W-:Y:S02]  /*16050*/  ISETP.GT.U32.AND P0, PT, R16, 0x3e, PT ;  /* 0x0000003e1000780c */ /* 0x000fe40003f04070 */
[----:B-1----:R-:W-:Y:S02]  /*16060*/  SHF.L.U32 R0, R5, 0x4, RZ ;  /* 0x0000000405007819 */ /* 0x002fe400000006ff */
[----:B--2---:R-:W-:Y:S02]  /*16070*/  SHF.R.U32.HI R2, RZ, 0x1, R5 ;  /* 0x00000001ff027819 */ /* 0x004fe40000011605 */
[C---:B----4-:R-:W-:Y:S02]  /*16080*/  LOP3.LUT R3, R0.reuse, 0x40, RZ, 0xc0, !PT ;  /* 0x0000004000037812 */ /* 0x050fe400078ec0ff */
[----:B------:R-:W-:Y:S02]  /*16090*/  LOP3.LUT R0, R0, 0x80, RZ, 0xc0, !PT ;  /* 0x0000008000007812 */ /* 0x000fe400078ec0ff */
[----:B------:R-:W-:-:S02]  /*160a0*/  LOP3.LUT R4, R3, 0x8, R2, 0xf8, !PT ;  /* 0x0000000803047812 */ /* 0x000fc400078ef802 */
[----:B------:R-:W-:Y:S02]  /*160b0*/  SHF.L.U32 R3, R5, 0x1, RZ ;  /* 0x0000000105037819 */ /* 0x000fe400000006ff */
[----:B------:R-:W-:Y:S01]  /*160c0*/  LEA R2, R17, R0, 0x4 ;  /* 0x0000000011027211 */ /* 0x000fe200078e20ff */
[-C--:B---3--:R-:W-:Y:S01]  /*160d0*/  FMUL R0, R184, R43.reuse ;  /* 0x0000002bb8007220 */ /* 0x088fe20000400000 */
[----:B------:R-:W-:Y:S01]  /*160e0*/  LOP3.LUT R3, R4, 0x8, R3, 0x78, !PT ;  /* 0x0000000804037812 */ /* 0x000fe200078e7803 */
[-C--:B------:R-:W-:Y:S01]  /*160f0*/  FMUL R5, R44, R43.reuse ;  /* 0x0000002b2c057220 */ /* 0x080fe20000400000 */
[-C--:B------:R-:W-:Y:S01]  /*16100*/  FMUL R4, R188, R43.reuse ;  /* 0x0000002bbc047220 */ /* 0x080fe20000400000 */
[----:B------:R-:W-:Y:S01]  /*16110*/  FMUL R7, R26, R43 ;  /* 0x0000002b1a077220 */ /* 0x000fe20000400000 */
[----:B------:R-:W-:Y:S01]  /*16120*/  IADD3 R8, R2, R3, RZ ;  /* 0x0000000302087210 */ /* 0x000fe20007ffe0ff */
        /* <DEDUP_REMOVED lines=39> */
[----:B------:R-:W-:Y:S01]  /*163a0*/  F2FP.F16.F32.PACK_AB R47, R9, R6 ;  /* 0x00000006092f723e */ /* 0x000fe200000000ff */
[----:B------:R-:W-:Y:S06]  /*163b0*/  @P0 BRA `(.L_x_64) ;  /* 0x0000000000040947 */ /* 0x000fec0003800000 */
[----:B------:R-:W-:-:S04]  /*163c0*/  DEPBAR.LE SB0, 0x1 ;  /* 0x000080400000791a */ /* 0x000fc80000000000 */
.L_x_64:
[----:B------:R-:W-:Y:S05]  /*163d0*/  WARPSYNC.ALL ;  /* 0x0000000000007948 */ /* 0x000fea0003800000 */
[----:B------:R-:W-:Y:S01]  /*163e0*/  BAR.SYNC.DEFER_BLOCKING 0x1, 0x80 ;  /* 0x0042000000007b1d */ /* 0x000fe20000010000 */
[C---:B------:R-:W-:Y:S01]  /*163f0*/  LEA R22, R8.reuse, R22, 0x1 ;  /* 0x0000001608167211 */ /* 0x040fe200078e08ff */
[----:B------:R-:W-:Y:S01]  /*16400*/  IMAD R8, R8, 0x2, R19 ;  /* 0x0000000208087824 */ /* 0x000fe200078e0213 */
[----:B------:R-:W-:Y:S02]  /*16410*/  F2FP.F16.F32.PACK_AB R4, R10, R11 ;  /* 0x0000000b0a04723e */ /* 0x000fe400000000ff */
[----:B------:R-:W-:Y:S01]  /*16420*/  F2FP.F16.F32.PACK_AB R5, R12, R13 ;  /* 0x0000000d0c05723e */ /* 0x000fe200000000ff */
[----:B------:R-:W-:Y:S01]  /*16430*/  BSSY B0, `(.L_x_65) ;  /* 0x0000018000007945 */ /* 0x000fe20003800000 */
[----:B------:R-:W-:-:S02]  /*16440*/  F2FP.F16.F32.PACK_AB R6, R14, R15 ;  /* 0x0000000f0e06723e */ /* 0x000fc400000000ff */
[----:B------:R-:W-:Y:S01]  /*16450*/  F2FP.F16.F32.PACK_AB R7, R16, R17 ;  /* 0x000000111007723e */ /* 0x000fe200000000ff */
[----:B------:R1:W-:Y:S01]  /*16460*/  STSM.16.M88.4 [R8+-0x1100], R44 ;  /* 0xffef002c08007844 */ /* 0x0003e20000000200 */
[----:B------:R-:W-:Y:S01]  /*16470*/  @!PT LDS RZ, [RZ] ;  /* 0x00000000fffff984 */ /* 0x000fe20000000800 */
[----:B------:R-:W-:Y:S01]  /*16480*/  @!PT LDS RZ, [RZ] ;  /* 0x00000000fffff984 */ /* 0x000fe20000000800 */
[----:B------:R-:W-:Y:S01]  /*16490*/  @!PT LDS RZ, [RZ] ;  /* 0x00000000fffff984 */ /* 0x000fe20000000800 */
[----:B------:R-:W-:Y:S01]  /*164a0*/  @!PT LDS RZ, [RZ] ;  /* 0x00000000fffff984 */ /* 0x000fe20000000800 */
[----:B------:R2:W-:Y:S06]  /*164b0*/  MEMBAR.ALL.CTA ;  /* 0x0000000000007992 */ /* 0x0005ec0000008000 */
[----:B--2---:R-:W2:Y:S02]  /*164c0*/  FENCE.VIEW.ASYNC.S ;  /* 0x00000000000073c6 */ /* 0x004ea40000000000 */
[----:B--2---:R-:W-:Y:S06]  /*164d0*/  BAR.SYNC.DEFER_BLOCKING 0x1, 0x80 ;  /* 0x0042000000007b1d */ /* 0x004fec0000010000 */
[----:B------:R-:W-:Y:S05]  /*164e0*/  @P0 BRA `(.L_x_66) ;  /* 0x0000000000300947 */ /* 0x000fea0003800000 */
[----:B------:R-:W-:Y:S01]  /*164f0*/  S2UR UR12, SR_CTAID.Z ;  /* 0x00000000000c79c3 */ /* 0x000fe20000002700 */
[----:B------:R-:W-:Y:S01]  /*16500*/  R2UR UR8, R19 ;  /* 0x00000000130872ca */ /* 0x000fe200000e0000 */
[----:B------:R-:W-:Y:S01]  /*16510*/  ULDC.64 UR4, c[0x0][0x198] ;  /* 0x0000660000047ab9 */ /* 0x000fe20000000a00 */
[----:B------:R-:W-:Y:S02]  /*16520*/  USHF.L.U32 UR10, UR36, 0x6, URZ ;  /* 0x00000006240a7899 */ /* 0x000fe4000800063f */
[----:B------:R-:W-:Y:S01]  /*16530*/  UIADD3 UR4, UP0, UR4, 0x670, URZ ;  /* 0x0000067004047890 */ /* 0x000fe2000ff1e03f */
[----:B------:R-:W-:Y:S02]  /*16540*/  UMOV UR9, URZ ;  /* 0x0000003f00097c82 */ /* 0x000fe40008000000 */
[----:B------:R-:W2:Y:S01]  /*16550*/  S2UR UR11, SR_CTAID.Y ;  /* 0x00000000000b79c3 */ /* 0x000ea20000002600 */
[----:B------:R-:W-:-:S05]  /*16560*/  UIADD3.X UR5, URZ, UR5, URZ, UP0, !UPT ;  /* 0x000000053f057290 */ /* 0x000fca00087fe43f */
[----:B------:R-:W-:-:S09]  /*16570*/  UIADD3 UR8, UR8, -0x1100, URZ ;  /* 0xffffef0008087890 */ /* 0x000fd2000fffe03f */
[----:B--2---:R2:W-:Y:S01]  /*16580*/  UTMASTG.4D [UR8], [UR4] ;  /* 0x00000008040073b5 */ /* 0x0045e20008018000 */
[----:B------:R0:W-:Y:S01]  /*16590*/  UTMACMDFLUSH ;  /* 0x00000000000079b7 */ /* 0x0001e20000000000 */
[----:B--2---:R-:W-:-:S04]  /*165a0*/  DEPBAR.LE SB0, 0x1 ;  /* 0x000080400000791a */ /* 0x004fc80000000000 */
.L_x_66:
[----:B------:R-:W-:Y:S05]  /*165b0*/  BSYNC B0 ;  /* 0x0000000000007941 */ /* 0x000fea0003800000 */
.L_x_65:
[----:B------:R-:W-:Y:S01]  /*165c0*/  BAR.SYNC.DEFER_BLOCKING 0x1, 0x80 ;  /* 0x0042000000007b1d */ /* 0x000fe20000010000 */
[----:B-1----:R-:W-:Y:S02]  /*165d0*/  F2FP.F16.F32.PACK_AB R8, R18, R21 ;  /* 0x000000151208723e */ /* 0x002fe400000000ff */
[----:B------:R-:W-:Y:S02]  /*165e0*/  F2FP.F16.F32.PACK_AB R9, R20, R23 ;  /* 0x000000171409723e */ /* 0x000fe400000000ff */
[----:B------:R-:W-:Y:S01]  /*165f0*/  F2FP.F16.F32.PACK_AB R10, R24, R25 ;  /* 0x00000019180a723e */ /* 0x000fe200000000ff */
[----:B------:R-:W-:Y:S01]  /*16600*/  BSSY B0, `(.L_x_67) ;  /* 0x0000017000007945 */ /* 0x000fe20003800000 */
[----:B------:R-:W-:Y:S01]  /*16610*/  F2FP.F16.F32.PACK_AB R11, R26, R27 ;  /* 0x0000001b1a0b723e */ /* 0x000fe200000000ff */
[----:B------:R1:W-:Y:S01]  /*16620*/  STSM.16.M88.4 [R22+0x800], R4 ;  /* 0x0008000416007844 */ /* 0x0003e20000000200 */
        /* <DEDUP_REMOVED lines=13> */
[----:B------:R-:W-:Y:S02]  /*16700*/  UMOV UR9, 0x10 ;  /* 0x0000001000097882 */ /* 0x000fe40000000000 */
[----:B------:R-:W2:Y:S01]  /*16710*/  S2UR UR11, SR_CTAID.Y ;  /* 0x00000000000b79c3 */ /* 0x000ea20000002600 */
[----:B------:R-:W-:-:S05]  /*16720*/  UIADD3.X UR5, URZ, UR5, URZ, UP0, !UPT ;  /* 0x000000053f057290 */ /* 0x000fca00087fe43f */
[----:B------:R-:W-:-:S09]  /*16730*/  UIADD3 UR8, UR8, -0x900, URZ ;  /* 0xfffff70008087890 */ /* 0x000fd2000fffe03f */
[----:B--2---:R2:W-:Y:S01]  /*16740*/  UTMASTG.4D [UR8], [UR4] ;  /* 0x00000008040073b5 */ /* 0x0045e20008018000 */
[----:B------:R0:W-:Y:S01]  /*16750*/  UTMACMDFLUSH ;  /* 0x00000000000079b7 */ /* 0x0001e20000000000 */
[----:B--2---:R-:W-:-:S04]  /*16760*/  DEPBAR.LE SB0, 0x1 ;  /* 0x000080400000791a */ /* 0x004fc80000000000 */
.L_x_68:
[----:B------:R-:W-:Y:S05]  /*16770*/  BSYNC B0 ;  /* 0x0000000000007941 */ /* 0x000fea0003800000 */
.L_x_67:
[----:B------:R-:W-:Y:S01]  /*16780*/  BAR.SYNC.DEFER_BLOCKING 0x1, 0x80 ;  /* 0x0042000000007b1d */ /* 0x000fe20000010000 */
[----:B------:R-:W-:Y:S02]  /*16790*/  F2FP.F16.F32.PACK_AB R28, R28, R29 ;  /* 0x0000001d1c1c723e */ /* 0x000fe400000000ff */
[----:B------:R-:W-:Y:S02]  /*167a0*/  F2FP.F16.F32.PACK_AB R29, R30, R31 ;  /* 0x0000001f1e1d723e */ /* 0x000fe400000000ff */
[----:B------:R-:W-:Y:S01]  /*167b0*/  F2FP.F16.F32.PACK_AB R30, R32, R33 ;  /* 0x00000021201e723e */ /* 0x000fe200000000ff */
[----:B------:R-:W-:Y:S01]  /*167c0*/  BSSY B0, `(.L_x_69) ;  /* 0x0000017000007945 */ /* 0x000fe20003800000 */
[----:B------:R-:W-:Y:S01]  /*167d0*/  F2FP.F16.F32.PACK_AB R31, R34, R35 ;  /* 0x00000023221f723e */ /* 0x000fe200000000ff */
[----:B------:R2:W-:Y:S01]  /*167e0*/  STSM.16.M88.4 [R22], R8 ;  /* 0x0000000816007844 */ /* 0x0005e20000000200 */
[----:B------:R-:W-:Y:S01]  /*167f0*/  @!PT LDS RZ, [RZ] ;  /* 0x00000000fffff984 */ /* 0x000fe20000000800 */
[----:B------:R-:W-:Y:S01]  /*16800*/  @!PT LDS RZ, [RZ] ;  /* 0x00000000fffff984 */ /* 0x000fe20000000800 */
[----:B------:R-:W-:Y:S01]  /*16810*/  @!PT LDS RZ, [RZ] ;  /* 0x00000000fffff984 */ /* 0x000fe20000000800 */
[----:B------:R-:W-:Y:S01]  /*16820*/  @!PT LDS RZ, [RZ] ;  /* 0x00000000fffff984 */ /* 0x000fe20000000800 */
[----:B------:R3:W-:Y:S06]  /*16830*/  MEMBAR.ALL.CTA ;  /* 0x0000000000007992 */ /* 0x0007ec0000008000 */
[----:B---3--:R-:W3:Y:S02]  /*16840*/  FENCE.VIEW.ASYNC.S ;  /* 0x00000000000073c6 */ /* 0x008ee40000000000 */
[----:B---3--:R-:W-:Y:S06]  /*16850*/  BAR.SYNC.DEFER_BLOCKING 0x1, 0x80 ;  /* 0x0042000000007b1d */ /* 0x008fec0000010000 */
[----:B------:R-:W-:Y:S05]  /*16860*/  @P0 BRA `(.L_x_70) ;  /* 0x0000000000300947 */ /* 0x000fea0003800000 */
[----:B------:R-:W-:Y:S01]  /*16870*/  S2UR UR12, SR_CTAID.Z ;  /* 0x00000000000c79c3 */ /* 0x000fe20000002700 */
[----:B------:R-:W-:Y:S01]  /*16880*/  R2UR UR8, R19 ;  /* 0x00000000130872ca */ /* 0x000fe200000e0000 */
[----:B------:R-:W-:Y:S01]  /*16890*/  ULDC.64 UR4, c[0x0][0x198] ;  /* 0x0000660000047ab9 */ /* 0x000fe20000000a00 */
[----:B------:R-:W-:Y:S02]  /*168a0*/  USHF.L.U32 UR10, UR36, 0x6, URZ ;  /* 0x00000006240a7899 */ /* 0x000fe4000800063f */
[----:B------:R-:W-:Y:S01]  /*168b0*/  UIADD3 UR4, UP0, UR4, 0x670, URZ ;  /* 0x0000067004047890 */ /* 0x000fe2000ff1e03f */
[----:B------:R-:W-:Y:S02]  /*168c0*/  UMOV UR9, 0x20 ;  /* 0x0000002000097882 */ /* 0x000fe40000000000 */
[----:B------:R-:W3:Y:S01]  /*168d0*/  S2UR UR11, SR_CTAID.Y ;  /* 0x00000000000b79c3 */ /* 0x000ee20000002600 */
[----:B------:R-:W-:-:S05]  /*168e0*/  UIADD3.X UR5, URZ, UR5, URZ, UP0, !UPT ;  /* 0x000000053f057290 */ /* 0x000fca00087fe43f */
[----:B------:R-:W-:-:S09]  /*168f0*/  UIADD3 UR8, UR8, -0x1100, URZ ;  /* 0xffffef0008087890 */ /* 0x000fd2000fffe03f */
[----:B---3--:R3:W-:Y:S01]  /*16900*/  UTMASTG.4D [UR8], [UR4] ;  /* 0x00000008040073b5 */ /* 0x0087e20008018000 */
[----:B------:R0:W-:Y:S01]  /*16910*/  UTMACMDFLUSH ;  /* 0x00000000000079b7 */ /* 0x0001e20000000000 */
[----:B---3--:R-:W-:-:S04]  /*16920*/  DEPBAR.LE SB0, 0x1 ;  /* 0x000080400000791a */ /* 0x008fc80000000000 */
.L_x_70:
[----:B------:R-:W-:Y:S05]  /*16930*/  BSYNC B0 ;  /* 0x0000000000007941 */ /* 0x000fea0003800000 */
.L_x_69:
[----:B------:R-:W-:Y:S01]  /*16940*/  BAR.SYNC.DEFER_BLOCKING 0x1, 0x80 ;  /* 0x0042000000007b1d */ /* 0x000fe20000010000 */
[----:B------:R-:W-:Y:S02]  /*16950*/  F2FP.F16.F32.PACK_AB R36, R36, R37 ;  /* 0x000000252424723e */ /* 0x000fe400000000ff */
        /* <DEDUP_REMOVED lines=10> */
[----:B----4-:R-:W4:Y:S02]  /*16a00*/  FENCE.VIEW.ASYNC.S ;  /* 0x00000000000073c6 */ /* 0x010f240000000000 */
[----:B----4-:R-:W-:Y:S06]  /*16a10*/  BAR.SYNC.DEFER_BLOCKING 0x1, 0x80 ;  /* 0x0042000000007b1d */ /* 0x010fec0000010000 */
[----:B------:R-:W-:Y:S05]  /*16a20*/  @P0 BRA `(.L_x_72) ;  /* 0x0000000000300947 */ /* 0x000fea0003800000 */
[----:B------:R-:W-:Y:S01]  /*16a30*/  S2UR UR12, SR_CTAID.Z ;  /* 0x00000000000c79c3 */ /* 0x000fe20000002700 */
[----:B------:R-:W-:Y:S01]  /*16a40*/  R2UR UR8, R19 ;  /* 0x00000000130872ca */ /* 0x000fe200000e0000 */
[----:B------:R-:W-:Y:S01]  /*16a50*/  ULDC.64 UR4, c[0x0][0x198] ;  /* 0x0000660000047ab9 */ /* 0x000fe20000000a00 */
[----:B------:R-:W-:Y:S02]  /*16a60*/  USHF.L.U32 UR10, UR36, 0x6, URZ ;  /* 0x00000006240a7899 */ /* 0x000fe4000800063f */
[----:B------:R-:W-:Y:S01]  /*16a70*/  UIADD3 UR4, UP0, UR4, 0x670, URZ ;  /* 0x0000067004047890 */ /* 0x000fe2000ff1e03f */
[----:B------:R-:W-:Y:S02]  /*16a80*/  UMOV UR9, 0x30 ;  /* 0x0000003000097882 */ /* 0x000fe40000000000 */
[----:B------:R-:W4:Y:S01]  /*16a90*/  S2UR UR11, SR_CTAID.Y ;  /* 0x00000000000b79c3 */ /* 0x000f220000002600 */
[----:B------:R-:W-:-:S05]  /*16aa0*/  UIADD3.X UR5, URZ, UR5, URZ, UP0, !UPT ;  /* 0x000000053f057290 */ /* 0x000fca00087fe43f */
[----:B------:R-:W-:-:S09]  /*16ab0*/  UIADD3 UR8, UR8, -0x900, URZ ;  /* 0xfffff70008087890 */ /* 0x000fd2000fffe03f */
[----:B----4-:R4:W-:Y:S01]  /*16ac0*/  UTMASTG.4D [UR8], [UR4] ;  /* 0x00000008040073b5 */ /* 0x0109e20008018000 */
[----:B------:R0:W-:Y:S01]  /*16ad0*/  UTMACMDFLUSH ;  /* 0x00000000000079b7 */ /* 0x0001e20000000000 */
[----:B----4-:R-:W-:-:S04]  /*16ae0*/  DEPBAR.LE SB0, 0x1 ;  /* 0x000080400000791a */ /* 0x010fc80000000000 */
.L_x_72:
[----:B------:R-:W-:Y:S05]  /*16af0*/  BSYNC B0 ;  /* 0x0000000000007941 */ /* 0x000fea0003800000 */
.L_x_71:
[----:B------:R-:W-:Y:S06]  /*16b00*/  BAR.SYNC.DEFER_BLOCKING 0x1, 0x80 ;  /* 0x0042000000007b1d */ /* 0x000fec0000010000 */
[----:B------:R-:W-:Y:S01]  /*16b10*/  BSSY B0, `(.L_x_73) ;  /* 0x0000015000007945 */ /* 0x000fe20003800000 */
[----:B------:R4:W-:Y:S01]  /*16b20*/  STSM.16.M88.4 [R22], R36 ;  /* 0x0000002416007844 */ /* 0x0009e20000000200 */
[----:B------:R-:W-:Y:S01]  /*16b30*/  @!PT LDS RZ, [RZ] ;  /* 0x00000000fffff984 */ /* 0x000fe20000000800 */
[----:B------:R-:W-:Y:S01]  /*16b40*/  @!PT LDS RZ, [RZ] ;  /* 0x00000000fffff984 */ /* 0x000fe20000000800 */
[----:B------:R-:W-:Y:S01]  /*16b50*/  @!PT LDS RZ, [RZ] ;  /* 0x00000000fffff984 */ /* 0x000fe20000000800 */
[----:B------:R-:W-:Y:S01]  /*16b60*/  @!PT LDS RZ, [RZ] ;  /* 0x00000000fffff984 */ /* 0x000fe20000000800 */
[----:B------:R5:W-:Y:S06]  /*16b70*/  MEMBAR.ALL.CTA ;  /* 0x0000000000007992 */ /* 0x000bec0000008000 */
[----:B-----5:R-:W5:Y:S02]  /*16b80*/  FENCE.VIEW.ASYNC.S ;  /* 0x00000000000073c6 */ /* 0x020f640000000000 */
[----:B-----5:R-:W-:Y:S06]  /*16b90*/  BAR.SYNC.DEFER_BLOCKING 0x1, 0x80 ;  /* 0x0042000000007b1d */ /* 0x020fec0000010000 */
[----:B------:R-:W-:Y:S05]  /*16ba0*/  @P0 BRA `(.L_x_74) ;  /* 0x00000000002c0947 */ /* 0x000fea0003800000 */
[----:B------:R-:W-:Y:S01]  /*16bb0*/  S2UR UR12, SR_CTAID.Z ;  /* 0x00000000000c79c3 */ /* 0x000fe20000002700 */
[----:B------:R-:W-:Y:S01]  /*16bc0*/  R2UR UR8, R19 ;  /* 0x00000000130872ca */ /* 0x000fe200000e0000 */
[----:B------:R-:W-:Y:S01]  /*16bd0*/  ULDC.64 UR4, c[0x0][0x198] ;  /* 0x0000660000047ab9 */ /* 0x000fe20000000a00 */
[----:B------:R-:W-:Y:S02]  /*16be0*/  USHF.L.U32 UR10, UR36, 0x6, URZ ;  /* 0x00000006240a7899 */ /* 0x000fe4000800063f */
[----:B------:R-:W-:Y:S01]  /*16bf0*/  UIADD3 UR4, UP0, UR4, 0x670, URZ ;  /* 0x0000067004047890 */ /* 0x000fe2000ff1e03f */
[----:B------:R-:W-:Y:S02]  /*16c00*/  UMOV UR9, 0x40 ;  /* 0x0000004000097882 */ /* 0x000fe40000000000 */
[----:B------:R-:W5:Y:S01]  /*16c10*/  S2UR UR11, SR_CTAID.Y ;  /* 0x00000000000b79c3 */ /* 0x000f620000002600 */
[----:B------:R-:W-:-:S05]  /*16c20*/  UIADD3.X UR5, URZ, UR5, URZ, UP0, !UPT ;  /* 0x000000053f057290 */ /* 0x000fca00087fe43f */
[----:B------:R-:W-:-:S09]  /*16c30*/  UIADD3 UR8, UR8, -0x1100, URZ ;  /* 0xffffef0008087890 */ /* 0x000fd2000fffe03f */
[----:B-----5:R1:W-:Y:S02]  /*16c40*/  UTMASTG.4D [UR8], [UR4] ;  /* 0x00000008040073b5 */ /* 0x0203e40008018000 */
[----:B-1----:R0:W-:Y:S02]  /*16c50*/  UTMACMDFLUSH ;  /* 0x00000000000079b7 */ /* 0x0021e40000000000 */
.L_x_74:
[----:B------:R-:W-:Y:S05]  /*16c60*/  BSYNC B0 ;  /* 0x0000000000007941 */ /* 0x000fea0003800000 */
.L_x_73:
[----:B------:R-:W-:Y:S01]  /*16c70*/  UIADD3 UR37, UR37, -0x1, URZ ;  /* 0xffffffff25257890 */ /* 0x000fe2000fffe03f */
[----:B------:R-:W-:-:S04]  /*16c80*/  DEPBAR.LE SB0, 0x0 ;  /* 0x000080000000791a */ /* 0x000fc80000000000 */
[----:B------:R-:W-:-:S04]  /*16c90*/  USHF.L.U32 UR4, UR37, 0x3, URZ ;  /* 0x0000000325047899 */ /* 0x000fc8000800063f */
[----:B------:R-:W-:-:S04]  /*16ca0*/  ULOP3.LUT UR4, UR4, 0x8, URZ, 0xe2, !UPT ;  /* 0x0000000804047892 */ /* 0x000fc8000f8ee23f */
[----:B------:R-:W-:-:S06]  /*16cb0*/  ULOP3.LUT UR4, UR4, 0x18, URZ, 0x3c, !UPT ;  /* 0x0000001804047892 */ /* 0x000fcc000f8e3c3f */
[----:B------:R-:W-:-:S04]  /*16cc0*/  MOV R0, UR4 ;  /* 0x0000000400007c02 */ /* 0x000fc80008000f00 */
[----:B------:R-:W-:Y:S01]  /*16cd0*/  SYNCS.ARRIVE.TRANS64.A1T0 RZ, [R0+UR38+0x37090], RZ ;  /* 0x037090ff00ff79a7 */ /* 0x000fe20008100026 */
[----:B------:R-:W-:Y:S05]  /*16ce0*/  EXIT ;  /* 0x000000000000794d */ /* 0x000fea0003800000 */
.L_x_6:
[----:B------:R-:W-:-:S08]  /*16cf0*/  UISETP.NE.AND UP0, UPT, UR4, 0x1, UPT ;  /* 0x000000010400788c */ /* 0x000fd0000bf05270 */
[----:B------:R-:W1:-:S00]  /*16d00*/  USETMAXREG.DEALLOC.CTAPOOL 0x18 ;  /* 0x00000018000079c8 */ /* 0x000e4000080e0500 */
[----:B------:R-:W-:-:S13]  /*16d10*/  PLOP3.LUT P0, PT, PT, PT, UP0, 0x80, 0x0 ;  /* 0x000000000000781c */ /* 0x000fda0003f0f008 */
[----:B------:R-:W-:Y:S05]  /*16d20*/  @P0 EXIT ;  /* 0x000000000000094d */ /* 0x000fea0003800000 */
[----:B------:R-:W2:Y:S01]  /*16d30*/  S2UR UR11, SR_CTAID.X ;  /* 0x00000000000b79c3 */ /* 0x000ea20000002500 */
[----:B------:R-:W-:Y:S01]  /*16d40*/  ULDC UR4, c[0x0][0x28c] ;  /* 0x0000a30000047ab9 */ /* 0x000fe20000000800 */
[----:B------:R-:W-:Y:S01]  /*16d50*/  ELECT P3, URZ, PT ;  /* 0x00000000003f782f */ /* 0x000fe20003860000 */
[----:B------:R-:W-:Y:S01]  /*16d60*/  BSSY B0, `(.L_x_75) ;  /* 0x000004a000007945 */ /* 0x000fe20003800000 */
[----:B------:R-:W-:Y:S01]  /*16d70*/  UIADD3 UR6, UR4, 0xff, URZ ;  /* 0x000000ff04067890 */ /* 0x000fe2000fffe03f */
[----:B-1----:R-:W-:Y:S02]  /*16d80*/  CS2R R2, SRZ ;  /* 0x0000000000027805 */ /* 0x002fe4000001ff00 */
[----:B------:R-:W-:Y:S01]  /*16d90*/  MOV R7, RZ ;  /* 0x000000ff00077202 */ /* 0x000fe20000000f00 */
[----:B------:R-:W-:Y:S01]  /*16da0*/  USHF.R.S32.HI UR7, URZ, 0x1f, UR6 ;  /* 0x0000001f3f077899 */ /* 0x000fe20008011406 */
[----:B------:R-:W1:Y:S03]  /*16db0*/  S2UR UR52, SR_CTAID.Y ;  /* 0x00000000003479c3 */ /* 0x000e660000002600 */
[----:B------:R-:W-:-:S04]  /*16dc0*/  ULEA.HI UR7, UR7, UR6, URZ, 0x8 ;  /* 0x0000000607077291 */ /* 0x000fc8000f8f403f */
[----:B------:R-:W-:Y:S01]  /*16dd0*/  USHF.R.S32.HI UR7, URZ, 0x8, UR7 ;  /* 0x000000083f077899 */ /* 0x000fe20008011407 */
[----:B------:R-:W3:Y:S01]  /*16de0*/  S2UR UR53, SR_CTAID.Z ;  /* 0x00000000003579c3 */ /* 0x000ee20000002700 */
[----:B--2---:R-:W-:-:S04]  /*16df0*/  USHF.L.U32 UR11, UR11, 0x7, URZ ;  /* 0x000000070b0b7899 */ /* 0x004fc8000800063f */
[----:B------:R-:W-:-:S04]  /*16e00*/  UIADD3 UR4, UR11, 0x17f, URZ ;  /* 0x0000017f0b047890 */ /* 0x000fc8000fffe03f */
[----:B------:R-:W-:-:S04]  /*16e10*/  USHF.R.U32.HI UR4, URZ, 0x8, UR4 ;  /* 0x000000083f047899 */ /* 0x000fc80008011604 */
[----:B------:R-:W-:-:S04]  /*16e20*/  UISETP.LT.AND UP0, UPT, UR4, UR7, UPT ;  /* 0x000000070400728c */ /* 0x000fc8000bf01270 */
[----:B------:R-:W-:Y:S01]  /*16e30*/  USEL UR4, UR4, UR7, UP0 ;  /* 0x0000000704047287 */ /* 0x000fe20008000000 */
[----:B-1-3--:R-:W-:Y:S11]  /*16e40*/  @!P3 BRA `(.L_x_76) ;  /* 0x0000000000ecb947 */ /* 0x00aff60003800000 */
[----:B------:R-:W1:Y:S01]  /*16e50*/  S2R R4, SR_CgaCtaId ;  /* 0x0000000000047919 */ /* 0x000e620000008800 */
[----:B------:R-:W-:Y:S02]  /*16e60*/  MOV R3, 0x400 ;  /* 0x0000040000037802 */ /* 0x000fe40000000f00 */
[----:B------:R-:W-:Y:S02]  /*16e70*/  MOV R5, 0x1 ;  /* 0x0000000100057802 */ /* 0x000fe40000000f00 */
[----:B-1----:R-:W-:Y:S02]  /*16e80*/  LEA R4, R4, R3, 0x18 ;  /* 0x0000000304047211 */ /* 0x002fe400078ec0ff */
[----:B------:R-:W-:-:S04]  /*16e90*/  SHF.L.U32 R3, R5, 0x1f, RZ ;  /* 0x0000001f05037819 */ /* 0x000fc800000006ff */
[----:B------:R-:W1:Y:S02]  /*16ea0*/  SYNCS.PHASECHK.TRANS64.TRYWAIT P0, [R4+URZ+0x37060], R3 ;  /* 0x03706003040075a7 */ /* 0x000e64000800017f */
[----:B-1----:R-:W-:Y:S05]  /*16eb0*/  @!P0 BRA `(.L_x_77) ;  /* 0x0000001c001c8947 */ /* 0x002fea0003800000 */
.L_x_114:
[----:B------:R-:W-:Y:S01]  /*16ec0*/  ULOP3.LUT UR6, UR5, 0x2, URZ, 0xfc, !UPT ;  /* 0x0000000205067892 */ /* 0x000fe2000f8efc3f */
[----:B-1----:R-:W-:-:S03]  /*16ed0*/  @P2 IMAD.MOV.U32 R3, RZ, RZ, 0x2800 ;  /* 0x00002800ff032424 */ /* 0x002fc600078e00ff */
[----:B------:R-:W-:Y:S01]  /*16ee0*/  UPRMT UR6, UR6, 0x9910, URZ ;  /* 0x0000991006067896 */ /* 0x000fe2000800003f */
[----:B------:R1:W-:Y:S03]  /*16ef0*/  @P2 SYNCS.ARRIVE.TRANS64 RZ, [R4+URZ+0x37050], R3 ;  /* 0x0370500304ff29a7 */ /* 0x0003e6000800003f */
[----:B------:R-:W-:-:S06]  /*16f00*/  UISETP.NE.AND UP0, UPT, UR6, 0x2, UPT ;  /* 0x000000020600788c */ /* 0x000fcc000bf05270 */
[----:B------:R-:W-:-:S13]  /*16f10*/  PLOP3.LUT P0, PT, PT, PT, UP0, 0x80, 0x0 ;  /* 0x000000000000781c */ /* 0x000fda0003f0f008 */
[----:B-1----:R-:W-:Y:S05]  /*16f20*/  @P0 BRA `(.L_x_78) ;  /* 0x0000000000040947 */ /* 0x002fea0003800000 */
[----:B------:R-:W-:Y:S01]  /*16f30*/  BPT.TRAP 0x1 ;  /* 0x000000040000795c */ /* 0x000fe20000300000 */
.L_x_78:
[----:B------:R-:W-:-:S04]  /*16f40*/  LOP3.LUT P0, RZ, R0, 0x1f, RZ, 0xc0, !PT ;  /* 0x0000001f00ff7812 */ /* 0x000fc8000780c0ff */
[----:B------:R-:W-:-:S13]  /*16f50*/  PLOP3.LUT P0, PT, P0, P2, PT, 0x2a, 0x0 ;  /* 0x000000000000781c */ /* 0x000fda0000704572 */
[----:B------:R-:W-:Y:S05]  /*16f60*/  @P0 BRA `(.L_x_79) ;  /* 0x0000000000040947 */ /* 0x000fea0003800000 */
[----:B------:R-:W-:Y:S01]  /*16f70*/  BPT.TRAP 0x1 ;  /* 0x000000040000795c */ /* 0x000fe20000300000 */
.L_x_79:
[----:B------:R-:W-:Y:S01]  /*16f80*/  R2UR UR8, R4 ;  /* 0x00000000040872ca */ /* 0x000fe200000e0000 */
[----:B------:R-:W-:Y:S01]  /*16f90*/  ULDC.64 UR6, c[0x0][0x198] ;  /* 0x0000660000067ab9 */ /* 0x000fe20000000a00 */
[----:B------:R-:W-:Y:S01]  /*16fa0*/  UMOV UR14, 0x0 ;  /* 0x00000000000e7882 */ /* 0x000fe20000000000 */
[----:B------:R-:W-:Y:S01]  /*16fb0*/  UIADD3 UR6, UP0, UR6, 0xf0, URZ ;  /* 0x000000f006067890 */ /* 0x000fe2000ff1e03f */
[----:B------:R-:W-:Y:S01]  /*16fc0*/  MOV R7, 0x40 ;  /* 0x0000004000077802 */ /* 0x000fe20000000f00 */
[----:B------:R-:W-:Y:S01]  /*16fd0*/  UMOV UR15, 0x10000000 ;  /* 0x10000000000f7882 */ /* 0x000fe20000000000 */
[----:B------:R-:W-:Y:S01]  /*16fe0*/  UMOV UR10, URZ ;  /* 0x0000003f000a7c82 */ /* 0x000fe20008000000 */
[----:B------:R-:W-:Y:S01]  /*16ff0*/  UIADD3.X UR7, URZ, UR7, URZ, UP0, !UPT ;  /* 0x000000073f077290 */ /* 0x000fe200087fe43f */
[----:B------:R-:W-:Y:S01]  /*17000*/  MOV R3, 0x1 ;  /* 0x0000000100037802 */ /* 0x000fe20000000f00 */
[----:B------:R-:W-:Y:S01]  /*17010*/  UMOV UR12, UR52 ;  /* 0x00000034000c7c82 */ /* 0x000fe20008000000 */
[----:B------:R-:W-:Y:S01]  /*17020*/  UMOV UR13, UR53 ;  /* 0x00000035000d7c82 */ /* 0x000fe20008000000 */
[----:B------:R-:W-:Y:S01]  /*17030*/  UMOV UR34, 0x10 ;  /* 0x0000001000227882 */ /* 0x000fe20000000000 */
[----:B------:R-:W-:Y:S01]  /*17040*/  UMOV UR35, UR11 ;  /* 0x0000000b00237c82 */ /* 0x000fe20008000000 */
[----:B------:R-:W-:-:S02]  /*17050*/  UIADD3 UR9, UR8, 0x37050, URZ ;  /* 0x0003705008097890 */ /* 0x000fc4000fffe03f */
[----:B------:R-:W-:Y:S02]  /*17060*/  UIADD3 UR32, UR8, 0x800, URZ ;  /* 0x0000080008207890 */ /* 0x000fe4000fffe03f */
[----:B------:R-:W-:Y:S02]  /*17070*/  UIADD3 UR24, UR8, 0x1000, URZ ;  /* 0x0000100008187890 */ /* 0x000fe4000fffe03f */
[----:B------:R-:W-:Y:S02]  /*17080*/  UIADD3 UR16, UR8, 0x1800, URZ ;  /* 0x0000180008107890 */ /* 0x000fe4000fffe03f */
[----:B------:R-:W-:Y:S02]  /*17090*/  UIADD3 UR48, UR8, 0x2000, URZ ;  /* 0x0000200008307890 */ /* 0x000fe4000fffe03f */
[----:B------:R1:W-:Y:S01]  /*170a0*/  UTMALDG.4D [UR8], [UR6], desc[UR14] ;  /* 0x00000e08060075b4 */ /* 0x0003e20008019000 */
[----:B------:R-:W-:Y:S01]  /*170b0*/  UMOV UR36, UR52 ;  /* 0x0000003400247c82 */ /* 0x000fe20008000000 */
[----:B------:R-:W-:Y:S01]  /*170c0*/  UMOV UR37, UR53 ;  /* 0x0000003500257c82 */ /* 0x000fe20008000000 */
[----:B------:R-:W-:Y:S01]  /*170d0*/  UMOV UR33, UR9 ;  /* 0x0000000900217c82 */ /* 0x000fe20008000000 */
[----:B------:R-:W-:Y:S01]  /*170e0*/  UMOV UR26, 0x20 ;  /* 0x00000020001a7882 */ /* 0x000fe20000000000 */
[----:B------:R-:W-:Y:S01]  /*170f0*/  UMOV UR27, UR11 ;  /* 0x0000000b001b7c82 */ /* 0x000fe20008000000 */
[----:B------:R-:W-:Y:S01]  /*17100*/  UMOV UR28, UR52 ;  /* 0x00000034001c7c82 */ /* 0x000fe20008000000 */
[----:B------:R-:W-:Y:S01]  /*17110*/  UMOV UR29, UR53 ;  /* 0x00000035001d7c82 */ /* 0x000fe20008000000 */
[----:B------:R-:W-:Y:S01]  /*17120*/  UMOV UR25, UR9 ;  /* 0x0000000900197c82 */ /* 0x000fe20008000000 */
[----:B------:R-:W-:Y:S01]  /*17130*/  UMOV UR18, 0x30 ;  /* 0x0000003000127882 */ /* 0x000fe20000000000 */
[----:B------:R-:W-:Y:S01]  /*17140*/  UMOV UR19, UR11 ;  /* 0x0000000b00137c82 */ /* 0x000fe20008000000 */
[----:B------:R-:W-:Y:S01]  /*17150*/  UMOV UR20, UR52 ;  /* 0x0000003400147c82 */ /* 0x000fe20008000000 */
[----:B------:R1:W-:Y:S01]  /*17160*/  UTMALDG.4D [UR32], [UR6], desc[UR14] ;  /* 0x00000e20060075b4 */ /* 0x0003e20008019000 */
[----:B------:R-:W-:Y:S01]  /*17170*/  UMOV UR21, UR53 ;  /* 0x0000003500157c82 */ /* 0x000fe20008000000 */
[----:B------:R-:W-:Y:S01]  /*17180*/  UMOV UR17, UR9 ;  /* 0x0000000900117c82 */ /* 0x000fe20008000000 */
[----:B------:R-:W-:Y:S01]  /*17190*/  UMOV UR50, 0x40 ;  /* 0x0000004000327882 */ /* 0x000fe20000000000 */
[----:B------:R-:W-:Y:S01]  /*171a0*/  UMOV UR51, UR11 ;  /* 0x0000000b00337c82 */ /* 0x000fe20008000000 */
[----:B------:R-:W-:Y:S01]  /*171b0*/  UMOV UR49, UR9 ;  /* 0x0000000900317c82 */ /* 0x000fe20008000000 */
[----:B------:R1:W-:Y:S01]  /*171c0*/  UTMALDG.4D [UR24], [UR6], desc[UR14] ;  /* 0x00000e18060075b4 */ /* 0x0003e20008019000 */
[----:B------:R1:W-:Y:S01]  /*171d0*/  UTMALDG.4D [UR16], [UR6], desc[UR14] ;  /* 0x00000e10060075b4 */ /* 0x0003e20008019000 */
[----:B------:R1:W-:Y:S02]  /*171e0*/  UTMALDG.4D [UR48], [UR6], desc[UR14] ;  /* 0x00000e30060075b4 */ /* 0x0003e40008019000 */
[----:B-1----:R-:W-:Y:S01]  /*171f0*/  NOP ;  /* 0x0000000000007918 */ /* 0x002fe20000000000 */
.L_x_76:
[----:B------:R-:W-:Y:S05]  /*17200*/  BSYNC B0 ;  /* 0x0000000000007941 */ /* 0x000fea0003800000 */
.L_x_75:
[----:B------:R-:W-:Y:S01]  /*17210*/  ISETP.LT.AND P4, PT, RZ, UR4, P3 ;  /* 0x00000004ff007c0c */ /* 0x000fe20009f81270 */
[----:B------:R-:W-:-:S12]  /*17220*/  BSSY B0, `(.L_x_80) ;  /* 0x000003e000007945 */ /* 0x000fd80003800000 */
[----:B------:R-:W-:Y:S05]  /*17230*/  @!P4 BRA `(.L_x_81) ;  /* 0x0000000000f0c947 */ /* 0x000fea0003800000 */
[----:B------:R-:W1:Y:S01]  /*17240*/  S2R R5, SR_CgaCtaId ;  /* 0x0000000000057919 */ /* 0x000e620000008800 */
[----:B------:R-:W-:-:S04]  /*17250*/  MOV R2, 0x400 ;  /* 0x0000040000027802 */ /* 0x000fc80000000f00 */
[----:B-1----:R-:W-:Y:S02]  /*17260*/  LEA R5, R5, R2, 0x18 ;  /* 0x0000000205057211 */ /* 0x002fe400078ec0ff */
[----:B------:R-:W-:-:S04]  /*17270*/  MOV R2, 0x1 ;  /* 0x0000000100027802 */ /* 0x000fc80000000f00 */
[----:B------:R-:W-:-:S04]  /*17280*/  SHF.L.U32 R2, R2, 0x1f, RZ ;  /* 0x0000001f02027819 */ /* 0x000fc800000006ff */
[----:B------:R-:W1:Y:S02]  /*17290*/  SYNCS.PHASECHK.TRANS64.TRYWAIT P0, [R5+URZ+0x37028], R2 ;  /* 0x03702802050075a7 */ /* 0x000e64000800017f */
[----:B-1----:R-:W-:Y:S05]  /*172a0*/  @!P0 BRA `(.L_x_82) ;  /* 0x0000001800348947 */ /* 0x002fea0003800000 */
.L_x_115:
        /* <DEDUP_REMOVED lines=8> */
.L_x_83:
[----:B------:R-:W-:-:S04]  /*17330*/  LOP3.LUT P0, RZ, R0, 0x1f, RZ, 0xc0, !PT ;  /* 0x0000001f00ff7812 */ /* 0x000fc8000780c0ff */
[----:B------:R-:W-:-:S13]  /*17340*/  PLOP3.LUT P0, PT, P0, P2, PT, 0x2a, 0x0 ;  /* 0x000000000000781c */ /* 0x000fda0000704572 */
[----:B------:R-:W-:Y:S05]  /*17350*/  @P0 BRA `(.L_x_84) ;  /* 0x0000000000040947 */ /* 0x000fea0003800000 */
[----:B------:R-:W-:Y:S01]  /*17360*/  BPT.TRAP 0x1 ;  /* 0x000000040000795c */ /* 0x000fe20000300000 */
.L_x_84:
[----:B------:R-:W-:Y:S01]  /*17370*/  R2UR UR16, R5 ;  /* 0x00000000051072ca */ /* 0x000fe200000e0000 */
[----:B------:R-:W-:Y:S01]  /*17380*/  ULDC.64 UR6, c[0x0][0x198] ;  /* 0x0000660000067ab9 */ /* 0x000fe20000000a00 */
[----:B------:R-:W-:Y:S01]  /*17390*/  UMOV UR51, URZ ;  /* 0x0000003f00337c82 */ /* 0x000fe20008000000 */
[----:B------:R-:W-:Y:S01]  /*173a0*/  UIADD3 UR6, UP0, UR6, 0x1f0, URZ ;  /* 0x000001f006067890 */ /* 0x000fe2000ff1e03f */
[----:B------:R-:W-:Y:S01]  /*173b0*/  MOV R2, 0x1 ;  /* 0x0000000100027802 */ /* 0x000fe20000000f00 */
[----:B------:R-:W-:Y:S01]  /*173c0*/  UMOV UR8, 0x0 ;  /* 0x0000000000087882 */ /* 0x000fe20000000000 */
[----:B------:R-:W-:Y:S01]  /*173d0*/  UMOV UR9, 0x10000000 ;  /* 0x1000000000097882 */ /* 0x000fe20000000000 */
[----:B------:R-:W-:Y:S01]  /*173e0*/  UIADD3.X UR7, URZ, UR7, URZ, UP0, !UPT ;  /* 0x000000073f077290 */ /* 0x000fe200087fe43f */
[----:B------:R-:W-:Y:S01]  /*173f0*/  UMOV UR50, URZ ;  /* 0x0000003f00327c82 */ /* 0x000fe20008000000 */
[----:B------:R-:W-:Y:S01]  /*17400*/  UMOV UR42, 0x10 ;  /* 0x00000010002a7882 */ /* 0x000fe20000000000 */
[----:B------:R-:W-:Y:S01]  /*17410*/  UMOV UR44, UR52 ;  /* 0x00000034002c7c82 */ /* 0x000fe20008000000 */
[----:B------:R-:W-:-:S02]  /*17420*/  UMOV UR45, UR53 ;  /* 0x00000035002d7c82 */ /* 0x000fc40008000000 */
[----:B------:R-:W-:Y:S02]  /*17430*/  UIADD3 UR48, UR16, 0x5000, URZ ;  /* 0x0000500010307890 */ /* 0x000fe4000fffe03f */
[----:B------:R-:W-:Y:S02]  /*17440*/  UIADD3 UR49, UR16, 0x37000, URZ ;  /* 0x0003700010317890 */ /* 0x000fe4000fffe03f */
[----:B------:R-:W-:Y:S02]  /*17450*/  UIADD3 UR40, UR16, 0x7000, URZ ;  /* 0x0000700010287890 */ /* 0x000fe4000fffe03f */
[----:B------:R-:W-:Y:S02]  /*17460*/  UIADD3 UR32, UR16, 0x9000, URZ ;  /* 0x0000900010207890 */ /* 0x000fe4000fffe03f */
[----:B------:R-:W-:Y:S02]  /*17470*/  UIADD3 UR24, UR16, 0xb000, URZ ;  /* 0x0000b00010187890 */ /* 0x000fe4000fffe03f */
[----:B------:R-:W-:Y:S01]  /*17480*/  UIADD3 UR16, UR16, 0xd000, URZ ;  /* 0x0000d00010107890 */ /* 0x000fe2000fffe03f */
[----:B------:R1:W-:Y:S01]  /*17490*/  UTMALDG.4D [UR48], [UR6], desc[UR8] ;  /* 0x00000830060075b4 */ /* 0x0003e20008019000 */
        /* <DEDUP_REMOVED lines=18> */
[----:B------:R1:W-:Y:S01]  /*175c0*/  UTMALDG.4D [UR32], [UR6], desc[UR8] ;  /* 0x00000820060075b4 */ /* 0x0003e20008019000 */
[----:B------:R1:W-:Y:S01]  /*175d0*/  UTMALDG.4D [UR24], [UR6], desc[UR8] ;  /* 0x00000818060075b4 */ /* 0x0003e20008019000 */
[----:B------:R1:W-:Y:S02]  /*175e0*/  UTMALDG.4D [UR16], [UR6], desc[UR8] ;  /* 0x00000810060075b4 */ /* 0x0003e40008019000 */
[----:B-1----:R-:W-:Y:S01]  /*175f0*/  NOP ;  /* 0x0000000000007918 */ /* 0x002fe20000000000 */
.L_x_81:
[----:B------:R-:W-:Y:S05]  /*17600*/  BSYNC B0 ;  /* 0x0000000000007941 */ /* 0x000fea0003800000 */
.L_x_80:
[----:B------:R-:W-:Y:S04]  /*17610*/  BSSY B0, `(.L_x_85) ;  /* 0x0000041000007945 */ /* 0x000fe80003800000 */
[----:B------:R-:W-:Y:S05]  /*17620*/  @!P3 BRA `(.L_x_86) ;  /* 0x0000000000fcb947 */ /* 0x000fea0003800000 */
[----:B------:R-:W1:Y:S01]  /*17630*/  S2R R5, SR_CgaCtaId ;  /* 0x0000000000057919 */ /* 0x000e620000008800 */
[----:B------:R-:W-:-:S04]  /*17640*/  MOV R4, 0x400 ;  /* 0x0000040000047802 */ /* 0x000fc80000000f00 */
[----:B-1----:R-:W-:Y:S02]  /*17650*/  LEA R6, R5, R4, 0x18 ;  /* 0x0000000405067211 */ /* 0x002fe400078ec0ff */
[----:B------:R-:W-:Y:S02]  /*17660*/  MOV R5, 0x1 ;  /* 0x0000000100057802 */ /* 0x000fe40000000f00 */
[----:B------:R-:W-:Y:S02]  /*17670*/  LEA R4, R3, R6, 0x3 ;  /* 0x0000000603047211 */ /* 0x000fe400078e18ff */
[----:B------:R-:W-:-:S04]  /*17680*/  SHF.L.U32 R5, R5, 0x1f, RZ ;  /* 0x0000001f05057819 */ /* 0x000fc800000006ff */
[----:B------:R-:W1:Y:S02]  /*17690*/  SYNCS.PHASECHK.TRANS64.TRYWAIT P0, [R4+URZ+0x37060], R5 ;  /* 0x03706005040075a7 */ /* 0x000e64000800017f */
[----:B-1----:R-:W-:Y:S05]  /*176a0*/  @!P0 BRA `(.L_x_87) ;  /* 0x0000001400488947 */ /* 0x002fea0003800000 */
.L_x_116:
        /* <DEDUP_REMOVED lines=8> */
.L_x_88:
[----:B------:R-:W-:-:S04]  /*17730*/  LOP3.LUT P0, RZ, R0, 0x1f, RZ, 0xc0, !PT ;  /* 0x0000001f00ff7812 */ /* 0x000fc8000780c0ff */
[----:B------:R-:W-:-:S13]  /*17740*/  PLOP3.LUT P0, PT, P0, P2, PT, 0x2a, 0x0 ;  /* 0x000000000000781c */ /* 0x000fda0000704572 */
[----:B------:R-:W-:Y:S05]  /*17750*/  @P0 BRA `(.L_x_89) ;  /* 0x0000000000040947 */ /* 0x000fea0003800000 */
[----:B------:R-:W-:Y:S01]  /*17760*/  BPT.TRAP 0x1 ;  /* 0x000000040000795c */ /* 0x000fe20000300000 */
.L_x_89:
[----:B------:R-:W-:Y:S01]  /*17770*/  R2UR UR40, R3 ;  /* 0x00000000032872ca */ /* 0x000fe200000e0000 */
[----:B------:R-:W-:Y:S01]  /*17780*/  ULDC.64 UR12, c[0x0][0x198] ;  /* 0x00006600000c7ab9 */ /* 0x000fe20000000a00 */
[----:B------:R-:W-:Y:S01]  /*17790*/  R2UR UR7, R6 ;  /* 0x00000000060772ca */ /* 0x000fe200000e0000 */
[----:B------:R-:W-:Y:S01]  /*177a0*/  UIADD3 UR6, UP0, UR12, 0xf0, URZ ;  /* 0x000000f00c067890 */ /* 0x000fe2000ff1e03f */
[----:B------:R-:W-:Y:S01]  /*177b0*/  R2UR UR43, R7 ;  /* 0x00000000072b72ca */ /* 0x000fe200000e0000 */
[----:B------:R-:W-:Y:S01]  /*177c0*/  UMOV UR8, 0x0 ;  /* 0x0000000000087882 */ /* 0x000fe20000000000 */
[----:B------:R-:W-:Y:S01]  /*177d0*/  R2UR UR41, R4 ;  /* 0x00000000042972ca */ /* 0x000fe200000e0000 */
[----:B------:R-:W-:Y:S01]  /*177e0*/  UMOV UR9, 0x10000000 ;  /* 0x1000000000097882 */ /* 0x000fe20000000000 */
[----:B------:R-:W-:Y:S01]  /*177f0*/  UMOV UR42, URZ ;  /* 0x0000003f002a7c82 */ /* 0x000fe20008000000 */
[----:B------:R-:W-:Y:S01]  /*17800*/  UMOV UR44, UR52 ;  /* 0x00000034002c7c82 */ /* 0x000fe20008000000 */
[----:B------:R-:W-:Y:S01]  /*17810*/  UMOV UR45, UR53 ;  /* 0x00000035002d7c82 */ /* 0x000fe20008000000 */
[----:B------:R-:W-:Y:S01]  /*17820*/  UMOV UR34, 0x10 ;  /* 0x0000001000227882 */ /* 0x000fe20000000000 */
[----:B------:R-:W-:Y:S01]  /*17830*/  UMOV UR36, UR52 ;  /* 0x0000003400247c82 */ /* 0x000fe20008000000 */
[----:B------:R-:W-:Y:S01]  /*17840*/  UMOV UR37, UR53 ;  /* 0x0000003500257c82 */ /* 0x000fe20008000000 */
[----:B------:R-:W-:Y:S01]  /*17850*/  UMOV UR26, 0x20 ;  /* 0x00000020001a7882 */ /* 0x000fe20000000000 */
[----:B------:R-:W-:-:S02]  /*17860*/  UIMAD UR40, UR40, 0x2800, UR7 ;  /* 0x00002800282878a4 */ /* 0x000fc4000f8e0207 */
[----:B------:R-:W-:Y:S02]  /*17870*/  UIADD3 UR43, UR11, UR43, URZ ;  /* 0x0000002b0b2b7290 */ /* 0x000fe4000fffe03f */
[----:B------:R-:W-:Y:S02]  /*17880*/  UIADD3 UR41, UR41, 0x37050, URZ ;  /* 0x0003705029297890 */ /* 0x000fe4000fffe03f */
[----:B------:R-:W-:Y:S02]  /*17890*/  UIADD3.X UR7, URZ, UR13, URZ, UP0, !UPT ;  /* 0x0000000d3f077290 */ /* 0x000fe400087fe43f */
[----:B------:R-:W-:Y:S02]  /*178a0*/  UIADD3 UR32, UR40, 0x800, URZ ;  /* 0x0000080028207890 */ /* 0x000fe4000fffe03f */
[----:B------:R-:W-:Y:S02]  /*178b0*/  UIADD3 UR24, UR40, 0x1000, URZ ;  /* 0x0000100028187890 */ /* 0x000fe4000fffe03f */
[----:B------:R-:W-:-:S02]  /*178c0*/  UIADD3 UR16, UR40, 0x1800, URZ ;  /* 0x0000180028107890 */ /* 0x000fc4000fffe03f */
[----:B------:R-:W-:Y:S02]  /*178d0*/  UIADD3 UR48, UR40, 0x2000, URZ ;  /* 0x0000200028307890 */ /* 0x000fe4000fffe03f */
[----:B------:R1:W-:Y:S01]  /*178e0*/  UTMALDG.4D [UR40], [UR6], desc[UR8] ;  /* 0x00000828060075b4 */ /* 0x0003e20008019000 */
[----:B------:R-:W-:Y:S01]  /*178f0*/  UMOV UR33, UR41 ;  /* 0x0000002900217c82 */ /* 0x000fe20008000000 */
[----:B------:R-:W-:Y:S01]  /*17900*/  UMOV UR35, UR43 ;  /* 0x0000002b00237c82 */ /* 0x000fe20008000000 */
        /* <DEDUP_REMOVED lines=17> */
.L_x_86:
[----:B------:R-:W-:Y:S05]  /*17a20*/  BSYNC B0 ;  /* 0x0000000000007941 */ /* 0x000fea0003800000 */
.L_x_85:
[----:B------:R-:W-:Y:S01]  /*17a30*/  BSSY B0, `(.L_x_90) ;  /* 0x0000043000007945 */ /* 0x000fe20003800000 */
[----:B------:R-:W-:-:S03]  /*17a40*/  MOV R8, RZ ;  /* 0x000000ff00087202 */ /* 0x000fc60000000f00 */
        /* <DEDUP_REMOVED lines=9> */
.L_x_117:
        /* <DEDUP_REMOVED lines=8> */
.L_x_93:
[----:B------:R-:W-:-:S04]  /*17b60*/  LOP3.LUT P0, RZ, R0, 0x1f, RZ, 0xc0, !PT ;  /* 0x0000001f00ff7812 */ /* 0x000fc8000780c0ff */
[----:B------:R-:W-:-:S13]  /*17b70*/  PLOP3.LUT P0, PT, P0, P2, PT, 0x2a, 0x0 ;  /* 0x000000000000781c */ /* 0x000fda0000704572 */
[----:B------:R-:W-:Y:S05]  /*17b80*/  @P0 BRA `(.L_x_94) ;  /* 0x0000000000040947 */ /* 0x000fea0003800000 */
[----:B------:R-:W-:Y:S01]  /*17b90*/  BPT.TRAP 0x1 ;  /* 0x000000040000795c */ /* 0x000fe20000300000 */
.L_x_94:
[C---:B------:R-:W-:Y:S01]  /*17ba0*/  IMAD R5, R2.reuse, 0xa000, R5 ;  /* 0x0000a00002057824 */ /* 0x040fe200078e0205 */
[----:B------:R-:W-:Y:S01]  /*17bb0*/  R2UR UR41, R3 ;  /* 0x00000000032972ca */ /* 0x000fe200000e0000 */
[----:B------:R-:W-:Y:S01]  /*17bc0*/  ULDC.64 UR6, c[0x0][0x198] ;  /* 0x0000660000067ab9 */ /* 0x000fe20000000a00 */
[----:B------:R-:W-:Y:S01]  /*17bd0*/  UMOV UR43, URZ ;  /* 0x0000003f002b7c82 */ /* 0x000fe20008000000 */
[----:B------:R-:W-:Y:S01]  /*17be0*/  UIADD3 UR6, UP0, UR6, 0x2f0, URZ ;  /* 0x000002f006067890 */ /* 0x000fe2000ff1e03f */
[----:B------:R-:W-:Y:S01]  /*17bf0*/  R2UR UR48, R5 ;  /* 0x00000000053072ca */ /* 0x000fe200000e0000 */
[----:B------:R-:W-:Y:S01]  /*17c00*/  UMOV UR8, 0x0 ;  /* 0x0000000000087882 */ /* 0x000fe20000000000 */
[----:B------:R-:W-:Y:S01]  /*17c10*/  UMOV UR9, 0x10000000 ;  /* 0x1000000000097882 */ /* 0x000fe20000000000 */
[----:B------:R-:W-:Y:S01]  /*17c20*/  UIADD3.X UR7, URZ, UR7, URZ, UP0, !UPT ;  /* 0x000000073f077290 */ /* 0x000fe200087fe43f */
[----:B------:R-:W-:Y:S01]  /*17c30*/  MOV R8, 0x1 ;  /* 0x0000000100087802 */ /* 0x000fe20000000f00 */
[----:B------:R-:W-:Y:S01]  /*17c40*/  UMOV UR42, URZ ;  /* 0x0000003f002a7c82 */ /* 0x000fe20008000000 */
[----:B------:R-:W-:Y:S01]  /*17c50*/  UMOV UR44, UR52 ;  /* 0x00000034002c7c82 */ /* 0x000fe20008000000 */
[----:B------:R-:W-:Y:S01]  /*17c60*/  UMOV UR45, UR53 ;  /* 0x00000035002d7c82 */ /* 0x000fe20008000000 */
[----:B------:R-:W-:Y:S01]  /*17c70*/  UMOV UR34, 0x10 ;  /* 0x0000001000227882 */ /* 0x000fe20000000000 */
[----:B------:R-:W-:Y:S01]  /*17c80*/  UIADD3 UR41, UR41, 0x37000, URZ ;  /* 0x0003700029297890 */ /* 0x000fe2000fffe03f */
[----:B------:R-:W-:Y:S01]  /*17c90*/  IADD3 R2, R2, 0x1, RZ ;  /* 0x0000000102027810 */ /* 0x000fe20007ffe0ff */
[----:B------:R-:W-:Y:S01]  /*17ca0*/  UMOV UR36, UR52 ;  /* 0x0000003400247c82 */ /* 0x000fe20008000000 */
[----:B------:R-:W-:Y:S01]  /*17cb0*/  UMOV UR37, UR53 ;  /* 0x0000003500257c82 */ /* 0x000fe20008000000 */
[----:B------:R-:W-:-:S02]  /*17cc0*/  UIADD3 UR40, UR48, 0x5000, URZ ;  /* 0x0000500030287890 */ /* 0x000fc4000fffe03f */
        /* <DEDUP_REMOVED lines=25> */
.L_x_91:
[----:B------:R-:W-:Y:S05]  /*17e60*/  BSYNC B0 ;  /* 0x0000000000007941 */ /* 0x000fea0003800000 */
.L_x_90:
[----:B------:R-:W-:-:S04]  /*17e70*/  MOV R3, UR4 ;  /* 0x0000000400037c02 */ /* 0x000fc80008000f00 */
[----:B------:R-:W-:-:S13]  /*17e80*/  ISETP.GE.AND P0, PT, R3, 0x2, PT ;  /* 0x000000020300780c */ /* 0x000fda0003f06270 */
[----:B------:R-:W-:Y:S05]  /*17e90*/  @!P0 EXIT ;  /* 0x000000000000894d */ /* 0x000fea0003800000 */
[----:B------:R-:W-:Y:S01]  /*17ea0*/  USHF.L.U32 UR6, UR4, 0x1, URZ ;  /* 0x0000000104067899 */ /* 0x000fe2000800063f */
[----:B------:R-:W-:Y:S01]  /*17eb0*/  IMAD.U32 R3, RZ, RZ, UR5 ;  /* 0x00000005ff037e24 */ /* 0x000fe2000f8e00ff */
[----:B------:R-:W-:Y:S01]  /*17ec0*/  LOP3.LUT P0, RZ, R0, 0x1f, RZ, 0xc0, !PT ;  /* 0x0000001f00ff7812 */ /* 0x000fe2000780c0ff */
[----:B------:R-:W-:Y:S01]  /*17ed0*/  BSSY B0, `(.L_x_95) ;  /* 0x000008e000007945 */ /* 0x000fe20003800000 */
[----:B------:R-:W-:Y:S02]  /*17ee0*/  MOV R0, 0x1 ;  /* 0x0000000100007802 */ /* 0x000fe40000000f00 */
[----:B------:R-:W-:Y:S02]  /*17ef0*/  PLOP3.LUT P0, PT, P0, P2, PT, 0x2a, 0x0 ;  /* 0x000000000000781c */ /* 0x000fe40000704572 */
[----:B------:R-:W-:Y:S02]  /*17f00*/  LOP3.LUT R3, R3, 0x2, RZ, 0xfc, !PT ;  /* 0x0000000203037812 */ /* 0x000fe400078efcff */
[----:B------:R-:W-:-:S09]  /*17f10*/  MOV R9, UR6 ;  /* 0x0000000600097c02 */ /* 0x000fd20008000f00 */
.L_x_106:
[----:B------:R-:W-:Y:S04]  /*17f20*/  BSSY B1, `(.L_x_96) ;  /* 0x0000041000017945 */ /* 0x000fe80003800000 */
[----:B------:R-:W-:Y:S05]  /*17f30*/  @!P3 BRA `(.L_x_97) ;  /* 0x0000000000fcb947 */ /* 0x000fea0003800000 */
[----:B------:R-:W1:Y:S01]  /*17f40*/  S2R R5, SR_CgaCtaId ;  /* 0x0000000000057919 */ /* 0x000e620000008800 */
[----:B------:R-:W-:-:S04]  /*17f50*/  MOV R4, 0x400 ;  /* 0x0000040000047802 */ /* 0x000fc80000000f00 */
[----:B-1----:R-:W-:Y:S02]  /*17f60*/  LEA R5, R5, R4, 0x18 ;  /* 0x0000000405057211 */ /* 0x002fe400078ec0ff */
[----:B------:R-:W-:Y:S02]  /*17f70*/  SHF.L.U32 R4, R0, 0x1f, RZ ;  /* 0x0000001f00047819 */ /* 0x000fe400000006ff */
[----:B------:R-:W-:-:S04]  /*17f80*/  LEA R7, R2, R5, 0x3 ;  /* 0x0000000502077211 */ /* 0x000fc800078e18ff */
[----:B------:R-:W1:Y:S02]  /*17f90*/  SYNCS.PHASECHK.TRANS64.TRYWAIT P4, [R7+URZ+0x37028], R4 ;  /* 0x03702804070075a7 */ /* 0x000e64000808017f */
[----:B-1----:R-:W-:Y:S05]  /*17fa0*/  @!P4 BRA `(.L_x_98) ;  /* 0x0000000c0030c947 */ /* 0x002fea0003800000 */
.L_x_118:
[----:B-1----:R-:W-:-:S04]  /*17fb0*/  @P2 IMAD.MOV.U32 R4, RZ, RZ, 0xa000 ;  /* 0x0000a000ff042424 */ /* 0x002fc800078e00ff */
[----:B------:R1:W-:Y:S02]  /*17fc0*/  @P2 SYNCS.ARRIVE.TRANS64 RZ, [R7+URZ+0x37000], R4 ;  /* 0x0370000407ff29a7 */ /* 0x0003e4000800003f */
[----:B-1----:R-:W-:-:S04]  /*17fd0*/  PRMT R4, R3, 0x9910, RZ ;  /* 0x0000991003047816 */ /* 0x002fc800000000ff */
[----:B------:R-:W-:-:S13]  /*17fe0*/  ISETP.NE.AND P4, PT, R4, 0x2, PT ;  /* 0x000000020400780c */ /* 0x000fda0003f85270 */
[----:B------:R-:W-:Y:S05]  /*17ff0*/  @P4 BRA `(.L_x_99) ;  /* 0x0000000000044947 */ /* 0x000fea0003800000 */
[----:B------:R-:W-:Y:S01]  /*18000*/  BPT.TRAP 0x1 ;  /* 0x000000040000795c */ /* 0x000fe20000300000 */
.L_x_99:
[----:B------:R-:W-:Y:S05]  /*18010*/  @P0 BRA `(.L_x_100) ;  /* 0x0000000000040947 */ /* 0x000fea0003800000 */
[----:B------:R-:W-:Y:S01]  /*18020*/  BPT.TRAP 0x1 ;  /* 0x000000040000795c */ /* 0x000fe20000300000 */
.L_x_100:
[----:B------:R-:W-:Y:S01]  /*18030*/  IMAD R5, R2, 0xa000, R5 ;  /* 0x0000a00002057824 */ /* 0x000fe200078e0205 */
[----:B------:R-:W-:Y:S01]  /*18040*/  R2UR UR49, R7 ;  /* 0x00000000073172ca */ /* 0x000fe200000e0000 */
[----:B------:R-:W-:Y:S01]  /*18050*/  ULDC.64 UR6, c[0x0][0x198] ;  /* 0x0000660000067ab9 */ /* 0x000fe20000000a00 */
[----:B------:R-:W-:Y:S01]  /*18060*/  R2UR UR51, R8 ;  /* 0x00000000083372ca */ /* 0x000fe200000e0000 */
[----:B------:R-:W-:Y:S01]  /*18070*/  UIADD3 UR6, UP0, UR6, 0x1f0, URZ ;  /* 0x000001f006067890 */ /* 0x000fe2000ff1e03f */
[----:B------:R-:W-:Y:S01]  /*18080*/  R2UR UR16, R5 ;  /* 0x00000000051072ca */ /* 0x000fe200000e0000 */
[----:B------:R-:W-:Y:S01]  /*18090*/  UMOV UR8, 0x0 ;  /* 0x0000000000087882 */ /* 0x000fe20000000000 */
[----:B------:R-:W-:Y:S01]  /*180a0*/  UMOV UR9, 0x10000000 ;  /* 0x1000000000097882 */ /* 0x000fe20000000000 */
[----:B------:R-:W-:Y:S01]  /*180b0*/  UIADD3.X UR7, URZ, UR7, URZ, UP0, !UPT ;  /* 0x000000073f077290 */ /* 0x000fe200087fe43f */
[----:B------:R-:W-:Y:S01]  /*180c0*/  IADD3 R2, R2, 0x1, RZ ;  /* 0x0000000102027810 */ /* 0x000fe20007ffe0ff */
[----:B------:R-:W-:Y:S01]  /*180d0*/  UMOV UR50, URZ ;  /* 0x0000003f00327c82 */ /* 0x000fe20008000000 */
[----:B------:R-:W-:Y:S01]  /*180e0*/  UMOV UR42, 0x10 ;  /* 0x00000010002a7882 */ /* 0x000fe20000000000 */
[----:B------:R-:W-:Y:S01]  /*180f0*/  UMOV UR44, UR52 ;  /* 0x00000034002c7c82 */ /* 0x000fe20008000000 */
[----:B------:R-:W-:Y:S01]  /*18100*/  UMOV UR45, UR53 ;  /* 0x00000035002d7c82 */ /* 0x000fe20008000000 */
[----:B------:R-:W-:Y:S01]  /*18110*/  UIADD3 UR49, UR49, 0x37000, URZ ;  /* 0x0003700031317890 */ /* 0x000fe2000fffe03f */
[----:B------:R-:W-:Y:S01]  /*18120*/  ISETP.NE.AND P4, PT, R2, 0x5, PT ;  /* 0x000000050200780c */ /* 0x000fe20003f85270 */
[----:B------:R-:W-:-:S02]  /*18130*/  USHF.L.U32 UR51, UR51, 0x8, URZ ;  /* 0x0000000833337899 */ /* 0x000fc4000800063f */
[----:B------:R-:W-:Y:S01]  /*18140*/  UIADD3 UR48, UR16, 0x5000, URZ ;  /* 0x0000500010307890 */ /* 0x000fe2000fffe03f */
[----:B------:R-:W-:Y:S01]  /*18150*/  SEL R5, RZ, 0x1, P4 ;  /* 0x00000001ff057807 */ /* 0x000fe20002000000 */
[----:B------:R-:W-:Y:S01]  /*18160*/  UIADD3 UR40, UR16, 0x7000, URZ ;  /* 0x0000700010287890 */ /* 0x000fe2000fffe03f */
[----:B------:R-:W-:Y:S01]  /*18170*/  SEL R2, R2, RZ, P4 ;  /* 0x000000ff02027207 */ /* 0x000fe20002000000 */
[----:B------:R-:W-:Y:S01]  /*18180*/  UIADD3 UR32, UR16, 0x9000, URZ ;  /* 0x0000900010207890 */ /* 0x000fe2000fffe03f */
[----:B------:R-:W-:Y:S01]  /*18190*/  LOP3.LUT R0, R0, R5, RZ, 0x3c, !PT ;  /* 0x0000000500007212 */ /* 0x000fe200078e3cff */
        /* <DEDUP_REMOVED lines=25> */
.L_x_97:
[----:B------:R-:W-:Y:S05]  /*18330*/  BSYNC B1 ;  /* 0x0000000000017941 */ /* 0x000fea0003800000 */
.L_x_96:
[----:B------:R-:W-:Y:S01]  /*18340*/  ISETP.LT.OR P4, PT, R9, 0x4, !P3 ;  /* 0x000000040900780c */ /* 0x000fe20005f81670 */
[----:B------:R-:W-:-:S12]  /*18350*/  BSSY B1, `(.L_x_101) ;  /* 0x0000042000017945 */ /* 0x000fd80003800000 */
[----:B------:R-:W-:Y:S05]  /*18360*/  @P4 BRA `(.L_x_102) ;  /* 0x0000000400004947 */ /* 0x000fea0003800000 */
[----:B------:R-:W1:Y:S01]  /*18370*/  S2R R5, SR_CgaCtaId ;  /* 0x0000000000057919 */ /* 0x000e620000008800 */
[----:B------:R-:W-:Y:S02]  /*18380*/  MOV R4, 0x400 ;  /* 0x0000040000047802 */ /* 0x000fe40000000f00 */
[----:B------:R-:W-:Y:S02]  /*18390*/  SHF.L.U32 R7, R0, 0x1f, RZ ;  /* 0x0000001f00077819 */ /* 0x000fe400000006ff */
[----:B-1----:R-:W-:-:S04]  /*183a0*/  LEA R5, R5, R4, 0x18 ;  /* 0x0000000405057211 */ /* 0x002fc800078ec0ff */
[----:B------:R-:W-:-:S04]  /*183b0*/  LEA R4, R2, R5, 0x3 ;  /* 0x0000000502047211 */ /* 0x000fc800078e18ff */
[----:B------:R-:W1:Y:S02]  /*183c0*/  SYNCS.PHASECHK.TRANS64.TRYWAIT P4, [R4+URZ+0x37028], R7 ;  /* 0x03702807040075a7 */ /* 0x000e64000808017f */
[----:B-1----:R-:W-:Y:S05]  /*183d0*/  @!P4 BRA `(.L_x_103) ;  /* 0x000000080038c947 */ /* 0x002fea0003800000 */
.L_x_119:
[----:B------:R-:W-:Y:S02]  /*183e0*/  PRMT R6, R3, 0x9910, RZ ;  /* 0x0000991003067816 */ /* 0x000fe400000000ff */
[----:B-1----:R-:W-:Y:S02]  /*183f0*/  @P1 MOV R7, 0xa000 ;  /* 0x0000a00000071802 */ /* 0x002fe40000000f00 */
[----:B------:R-:W-:Y:S02]  /*18400*/  ISETP.NE.AND P4, PT, R6, 0x2, PT ;  /* 0x000000020600780c */ /* 0x000fe40003f85270 */
[----:B------:R1:W-:Y:S11]  /*18410*/  @P1 SYNCS.ARRIVE.TRANS64 RZ, [R4+URZ+0x37000], R7 ;  /* 0x0370000704ff19a7 */ /* 0x0003f6000800003f */
[----:B-1----:R-:W-:Y:S05]  /*18420*/  @P4 BRA `(.L_x_104) ;  /* 0x0000000000044947 */ /* 0x002fea0003800000 */
[----:B------:R-:W-:Y:S01]  /*18430*/  BPT.TRAP 0x1 ;  /* 0x000000040000795c */ /* 0x000fe20000300000 */
.L_x_104:
[----:B------:R-:W-:Y:S05]  /*18440*/  @P0 BRA `(.L_x_105) ;  /* 0x0000000000040947 */ /* 0x000fea0003800000 */
[----:B------:R-:W-:Y:S01]  /*18450*/  BPT.TRAP 0x1 ;  /* 0x000000040000795c */ /* 0x000fe20000300000 */
.L_x_105:
        /* <DEDUP_REMOVED lines=9> */
[----:B------:R-:W-:Y:S01]  /*184f0*/  VIADD R2, R2, 0x1 ;  /* 0x0000000102027836 */ /* 0x000fe20000000000 */
[----:B------:R-:W-:Y:S01]  /*18500*/  UMOV UR50, URZ ;  /* 0x0000003f00327c82 */ /* 0x000fe20008000000 */
[----:B------:R-:W-:Y:S01]  /*18510*/  UMOV UR42, 0x10 ;  /* 0x00000010002a7882 */ /* 0x000fe20000000000 */
[----:B------:R-:W-:Y:S01]  /*18520*/  UMOV UR44, UR52 ;  /* 0x00000034002c7c82 */ /* 0x000fe20008000000 */
[----:B------:R-:W-:Y:S01]  /*18530*/  UMOV UR45, UR53 ;  /* 0x00000035002d7c82 */ /* 0x000fe20008000000 */
[----:B------:R-:W-:Y:S01]  /*18540*/  UIADD3 UR49, UR49, 0x37000, URZ ;  /* 0x0003700031317890 */ /* 0x000fe2000fffe03f */
[----:B------:R-:W-:Y:S01]  /*18550*/  ISETP.NE.AND P4, PT, R2, 0x5, PT ;  /* 0x000000050200780c */ /* 0x000fe20003f85270 */
[----:B------:R-:W-:Y:S01]  /*18560*/  USHF.L.U32 UR51, UR51, 0x8, URZ ;  /* 0x0000000833337899 */ /* 0x000fe2000800063f */
[----:B------:R-:W-:Y:S01]  /*18570*/  IADD3 R8, R8, 0x1, RZ ;  /* 0x0000000108087810 */ /* 0x000fe20007ffe0ff */
[----:B------:R-:W-:Y:S01]  /*18580*/  UIADD3 UR48, UR16, 0x5000, URZ ;  /* 0x0000500010307890 */ /* 0x000fe2000fffe03f */
[----:B------:R-:W-:Y:S01]  /*18590*/  SEL R5, RZ, 0x1, P4 ;  /* 0x00000001ff057807 */ /* 0x000fe20002000000 */
[----:B------:R-:W-:Y:S01]  /*185a0*/  UIADD3 UR40, UR16, 0x7000, URZ ;  /* 0x0000700010287890 */ /* 0x000fe2000fffe03f */
[----:B------:R-:W-:Y:S01]  /*185b0*/  SEL R2, R2, RZ, P4 ;  /* 0x000000ff02027207 */ /* 0x000fe20002000000 */
[----:B------:R-:W-:Y:S01]  /*185c0*/  UIADD3 UR32, UR16, 0x9000, URZ ;  /* 0x0000900010207890 */ /* 0x000fe2000fffe03f */
[----:B------:R-:W-:Y:S01]  /*185d0*/  LOP3.LUT R0, R0, R5, RZ, 0x3c, !PT ;  /* 0x0000000500007212 */ /* 0x000fe200078e3cff */
[----:B------:R-:W-:-:S02]  /*185e0*/  UIADD3 UR24, UR16, 0xb000, URZ ;  /* 0x0000b00010187890 */ /* 0x000fc4000fffe03f */
        /* <DEDUP_REMOVED lines=24> */
.L_x_102:
[----:B------:R-:W-:Y:S05]  /*18770*/  BSYNC B1 ;  /* 0x0000000000017941 */ /* 0x000fea0003800000 */
.L_x_101:
[C---:B------:R-:W-:Y:S02]  /*18780*/  ISETP.GT.AND P4, PT, R9.reuse, 0x4, PT ;  /* 0x000000040900780c */ /* 0x040fe40003f84270 */
[----:B------:R-:W-:-:S11]  /*18790*/  IADD3 R9, R9, -0x2, RZ ;  /* 0xfffffffe09097810 */ /* 0x000fd60007ffe0ff */
[----:B------:R-:W-:Y:S05]  /*187a0*/  @P4 BRA `(.L_x_106) ;  /* 0xfffffff400dc4947 */ /* 0x000fea000383ffff */
[----:B------:R-:W-:Y:S05]  /*187b0*/  BSYNC B0 ;  /* 0x0000000000007941 */ /* 0x000fea0003800000 */
.L_x_95:
[----:B------:R-:W-:Y:S05]  /*187c0*/  EXIT ;  /* 0x000000000000794d */ /* 0x000fea0003800000 */
.L_x_15:
[----:B-1----:R-:W-:-:S04]  /*187d0*/  MOV R5, UR5 ;  /* 0x0000000500057c02 */ /* 0x002fc80008000f00 */
[----:B------:R1:W2:Y:S03]  /*187e0*/  SYNCS.PHASECHK.TRANS64.TRYWAIT P1, [R5+URZ+0x37050], R6 ;  /* 0x03705006050075a7 */ /* 0x0002a6000802017f */
[----:B--2---:R-:W-:Y:S05]  /*187f0*/  @!P1 NANOSLEEP.SYNCS 0x989680 ;  /* 0x009896800000995d */ /* 0x004fea0003900000 */
[----:B------:R-:W2:Y:S02]  /*18800*/  @!P1 SYNCS.PHASECHK.TRANS64 P1, [R5+URZ+0x37050], R6 ;  /* 0x03705006050095a7 */ /* 0x000ea4000802007f */
[----:B--2---:R-:W-:Y:S05]  /*18810*/  @!P1 BRA `(.L_x_15) ;  /* 0xfffffffc00ec9947 */ /* 0x004fea000383ffff */
[----:B------:R-:W-:Y:S05]  /*18820*/  BRA `(.L_x_107) ;  /* 0xfffffe8400b87947 */ /* 0x000fea000383ffff */
.L_x_17:
[----:B-1----:R-:W-:-:S04]  /*18830*/  IMAD.U32 R5, RZ, RZ, UR38 ;  /* 0x00000026ff057e24 */ /* 0x002fc8000f8e00ff */
[----:B------:R1:W2:Y:S03]  /*18840*/  SYNCS.PHASECHK.TRANS64.TRYWAIT P1, [R5+URZ+0x37000], R4 ;  /* 0x03700004050075a7 */ /* 0x0002a6000802017f */
[----:B--2---:R-:W-:Y:S05]  /*18850*/  @!P1 NANOSLEEP.SYNCS 0x989680 ;  /* 0x009896800000995d */ /* 0x004fea0003900000 */
[----:B------:R-:W2:Y:S02]  /*18860*/  @!P1 SYNCS.PHASECHK.TRANS64 P1, [R5+URZ+0x37000], R4 ;  /* 0x03700004050095a7 */ /* 0x000ea4000802007f */
[----:B--2---:R-:W-:Y:S05]  /*18870*/  @!P1 BRA `(.L_x_17) ;  /* 0xfffffffc00ec9947 */ /* 0x004fea000383ffff */
[----:B------:R-:W-:Y:S05]  /*18880*/  BRA `(.L_x_108) ;  /* 0xfffffe8400c47947 */ /* 0x000fea000383ffff */
.L_x_18:
[----:B-1----:R-:W-:-:S04]  /*18890*/  MOV R5, UR28 ;  /* 0x0000001c00057c02 */ /* 0x002fc80008000f00 */
[----:B------:R1:W2:Y:S03]  /*188a0*/  SYNCS.PHASECHK.TRANS64.TRYWAIT P1, [R5+URZ+-0x8], R2 ;  /* 0xfffff802050075a7 */ /* 0x0002a6000802017f */
[----:B--2---:R-:W-:Y:S05]  /*188b0*/  @!P1 NANOSLEEP.SYNCS 0x989680 ;  /* 0x009896800000995d */ /* 0x004fea0003900000 */
[----:B------:R-:W2:Y:S02]  /*188c0*/  @!P1 SYNCS.PHASECHK.TRANS64 P1, [R5+URZ+-0x8], R2 ;  /* 0xfffff802050095a7 */ /* 0x000ea4000802007f */
[----:B--2---:R-:W-:Y:S05]  /*188d0*/  @!P1 BRA `(.L_x_18) ;  /* 0xfffffffc00ec9947 */ /* 0x004fea000383ffff */
[----:B------:R-:W-:Y:S05]  /*188e0*/  BRA `(.L_x_109) ;  /* 0xfffffe8400c07947 */ /* 0x000fea000383ffff */
.L_x_20:
[----:B-1----:R-:W-:-:S04]  /*188f0*/  MOV R13, UR38 ;  /* 0x00000026000d7c02 */ /* 0x002fc80008000f00 */
[----:B------:R1:W2:Y:S03]  /*18900*/  SYNCS.PHASECHK.TRANS64.TRYWAIT P1, [R13+URZ+0x37008], R4 ;  /* 0x037008040d0075a7 */ /* 0x0002a6000802017f */
[----:B--2---:R-:W-:Y:S05]  /*18910*/  @!P1 NANOSLEEP.SYNCS 0x989680 ;  /* 0x009896800000995d */ /* 0x004fea0003900000 */
[----:B------:R-:W2:Y:S02]  /*18920*/  @!P1 SYNCS.PHASECHK.TRANS64 P1, [R13+URZ+0x37008], R4 ;  /* 0x037008040d0095a7 */ /* 0x000ea4000802007f */
[----:B--2---:R-:W-:Y:S05]  /*18930*/  @!P1 BRA `(.L_x_20) ;  /* 0xfffffffc00ec9947 */ /* 0x004fea000383ffff */
[----:B------:R-:W-:Y:S05]  /*18940*/  BRA `(.L_x_110) ;  /* 0xfffffedc00b47947 */ /* 0x000fea000383ffff */
.L_x_25:
[----:B-1----:R-:W-:-:S04]  /*18950*/  MOV R10, UR6 ;  /* 0x00000006000a7c02 */ /* 0x002fc80008000f00 */
[----:B------:R1:W2:Y:S03]  /*18960*/  SYNCS.PHASECHK.TRANS64.TRYWAIT P2, [R10+URZ+0x37000], R7 ;  /* 0x037000070a0075a7 */ /* 0x0002a6000804017f */
[----:B--2---:R-:W-:Y:S05]  /*18970*/  @!P2 NANOSLEEP.SYNCS 0x989680 ;  /* 0x009896800000a95d */ /* 0x004fea0003900000 */
[----:B------:R-:W2:Y:S02]  /*18980*/  @!P2 SYNCS.PHASECHK.TRANS64 P2, [R10+URZ+0x37000], R7 ;  /* 0x037000070a00a5a7 */ /* 0x000ea4000804007f */
[----:B--2---:R-:W-:Y:S05]  /*18990*/  @!P2 BRA `(.L_x_25) ;  /* 0xfffffffc00eca947 */ /* 0x004fea000383ffff */
[----:B------:R-:W-:Y:S05]  /*189a0*/  BRA `(.L_x_111) ;  /* 0xfffffef800607947 */ /* 0x000fea000383ffff */
.L_x_29:
[----:B-1----:R-:W-:-:S04]  /*189b0*/  IMAD.U32 R9, RZ, RZ, UR7 ;  /* 0x00000007ff097e24 */ /* 0x002fc8000f8e00ff */
[----:B------:R1:W2:Y:S03]  /*189c0*/  SYNCS.PHASECHK.TRANS64.TRYWAIT P2, [R9+URZ+0x37000], R14 ;  /* 0x0370000e090075a7 */ /* 0x0002a6000804017f */
[----:B--2---:R-:W-:Y:S05]  /*189d0*/  @!P2 NANOSLEEP.SYNCS 0x989680 ;  /* 0x009896800000a95d */ /* 0x004fea0003900000 */
[----:B------:R-:W2:Y:S02]  /*189e0*/  @!P2 SYNCS.PHASECHK.TRANS64 P2, [R9+URZ+0x37000], R14 ;  /* 0x0370000e0900a5a7 */ /* 0x000ea4000804007f */
[----:B--2---:R-:W-:Y:S05]  /*189f0*/  @!P2 BRA `(.L_x_29) ;  /* 0xfffffffc00eca947 */ /* 0x004fea000383ffff */
[----:B------:R-:W-:Y:S05]  /*18a00*/  BRA `(.L_x_28) ;  /* 0xffffff3800f87947 */ /* 0x000fea000383ffff */
.L_x_37:
[----:B-1----:R-:W-:-:S04]  /*18a10*/  MOV R12, UR6 ;  /* 0x00000006000c7c02 */ /* 0x002fc80008000f00 */
[----:B------:R1:W2:Y:S03]  /*18a20*/  SYNCS.PHASECHK.TRANS64.TRYWAIT P2, [R12+URZ+0x37000], R7 ;  /* 0x037000070c0075a7 */ /* 0x0002a6000804017f */
[----:B--2---:R-:W-:Y:S05]  /*18a30*/  @!P2 NANOSLEEP.SYNCS 0x989680 ;  /* 0x009896800000a95d */ /* 0x004fea0003900000 */
[----:B------:R-:W2:Y:S02]  /*18a40*/  @!P2 SYNCS.PHASECHK.TRANS64 P2, [R12+URZ+0x37000], R7 ;  /* 0x037000070c00a5a7 */ /* 0x000ea4000804007f */
[----:B--2---:R-:W-:Y:S05]  /*18a50*/  @!P2 BRA `(.L_x_37) ;  /* 0xfffffffc00eca947 */ /* 0x004fea000383ffff */
[----:B------:R-:W-:Y:S05]  /*18a60*/  BRA `(.L_x_112) ;  /* 0xffffff5400d47947 */ /* 0x000fea000383ffff */
.L_x_41:
[----:B-1----:R-:W-:-:S04]  /*18a70*/  MOV R9, UR7 ;  /* 0x0000000700097c02 */ /* 0x002fc80008000f00 */
[----:B------:R1:W2:Y:S03]  /*18a80*/  SYNCS.PHASECHK.TRANS64.TRYWAIT P2, [R9+URZ+0x37000], R12 ;  /* 0x0370000c090075a7 */ /* 0x0002a6000804017f */
[----:B--2---:R-:W-:Y:S05]  /*18a90*/  @!P2 NANOSLEEP.SYNCS 0x989680 ;  /* 0x009896800000a95d */ /* 0x004fea0003900000 */
[----:B------:R-:W2:Y:S02]  /*18aa0*/  @!P2 SYNCS.PHASECHK.TRANS64 P2, [R9+URZ+0x37000], R12 ;  /* 0x0370000c0900a5a7 */ /* 0x000ea4000804007f */
[----:B--2---:R-:W-:Y:S05]  /*18ab0*/  @!P2 BRA `(.L_x_41) ;  /* 0xfffffffc00eca947 */ /* 0x004fea000383ffff */
[----:B------:R-:W-:Y:S05]  /*18ac0*/  BRA `(.L_x_40) ;  /* 0xffffffac00687947 */ /* 0x000fea000383ffff */
.L_x_57:
[----:B-1----:R-:W-:-:S04]  /*18ad0*/  MOV R3, UR28 ;  /* 0x0000001c00037c02 */ /* 0x002fc80008000f00 */
[----:B------:R1:W2:Y:S03]  /*18ae0*/  SYNCS.PHASECHK.TRANS64.TRYWAIT P0, [R3+URZ+0x8], R0 ;  /* 0x00000800030075a7 */ /* 0x0002a6000800017f */
[----:B--2---:R-:W-:Y:S05]  /*18af0*/  @!P0 NANOSLEEP.SYNCS 0x989680 ;  /* 0x009896800000895d */ /* 0x004fea0003900000 */
[----:B------:R-:W2:Y:S02]  /*18b00*/  @!P0 SYNCS.PHASECHK.TRANS64 P0, [R3+URZ+0x8], R0 ;  /* 0x00000800030085a7 */ /* 0x000ea4000800007f */
[----:B--2---:R-:W-:Y:S05]  /*18b10*/  @!P0 BRA `(.L_x_57) ;  /* 0xfffffffc00ec8947 */ /* 0x004fea000383ffff */
[----:B------:R-:W-:Y:S05]  /*18b20*/  BRA `(.L_x_113) ;  /* 0xffffffcc00b87947 */ /* 0x000fea000383ffff */
.L_x_77:
[----:B-1----:R1:W2:Y:S02]  /*18b30*/  SYNCS.PHASECHK.TRANS64.TRYWAIT P0, [R4+URZ+0x37060], R3 ;  /* 0x03706003040075a7 */ /* 0x0022a4000800017f */
[----:B--2---:R-:W-:Y:S05]  /*18b40*/  @!P0 NANOSLEEP.SYNCS 0x989680 ;  /* 0x009896800000895d */ /* 0x004fea0003900000 */
[----:B------:R-:W2:Y:S02]  /*18b50*/  @!P0 SYNCS.PHASECHK.TRANS64 P0, [R4+URZ+0x37060], R3 ;  /* 0x03706003040085a7 */ /* 0x000ea4000800007f */
[----:B--2---:R-:W-:Y:S05]  /*18b60*/  @!P0 BRA `(.L_x_77) ;  /* 0xfffffffc00f08947 */ /* 0x004fea000383ffff */
[----:B------:R-:W-:Y:S05]  /*18b70*/  BRA `(.L_x_114) ;  /* 0xffffffe000d07947 */ /* 0x000fea000383ffff */
.L_x_82:
[----:B-1----:R1:W2:Y:S02]  /*18b80*/  SYNCS.PHASECHK.TRANS64.TRYWAIT P0, [R5+URZ+0x37028], R2 ;  /* 0x03702802050075a7 */ /* 0x0022a4000800017f */
[----:B--2---:R-:W-:Y:S05]  /*18b90*/  @!P0 NANOSLEEP.SYNCS 0x989680 ;  /* 0x009896800000895d */ /* 0x004fea0003900000 */
[----:B------:R-:W2:Y:S02]  /*18ba0*/  @!P0 SYNCS.PHASECHK.TRANS64 P0, [R5+URZ+0x37028], R2 ;  /* 0x03702802050085a7 */ /* 0x000ea4000800007f */
[----:B--2---:R-:W-:Y:S05]  /*18bb0*/  @!P0 BRA `(.L_x_82) ;  /* 0xfffffffc00f08947 */ /* 0x004fea000383ffff */
[----:B------:R-:W-:Y:S05]  /*18bc0*/  BRA `(.L_x_115) ;  /* 0xffffffe400b87947 */ /* 0x000fea000383ffff */
.L_x_87:
[----:B-1----:R1:W2:Y:S02]  /*18bd0*/  SYNCS.PHASECHK.TRANS64.TRYWAIT P0, [R4+URZ+0x37060], R5 ;  /* 0x03706005040075a7 */ /* 0x0022a4000800017f */
[----:B--2---:R-:W-:Y:S05]  /*18be0*/  @!P0 NANOSLEEP.SYNCS 0x989680 ;  /* 0x009896800000895d */ /* 0x004fea0003900000 */
[----:B------:R-:W2:Y:S02]  /*18bf0*/  @!P0 SYNCS.PHASECHK.TRANS64 P0, [R4+URZ+0x37060], R5 ;  /* 0x03706005040085a7 */ /* 0x000ea4000800007f */
[----:B--2---:R-:W-:Y:S05]  /*18c00*/  @!P0 BRA `(.L_x_87) ;  /* 0xfffffffc00f08947 */ /* 0x004fea000383ffff */
[----:B------:R-:W-:Y:S05]  /*18c10*/  BRA `(.L_x_116) ;  /* 0xffffffe800a47947 */ /* 0x000fea000383ffff */
.L_x_92:
[----:B-1----:R1:W2:Y:S02]  /*18c20*/  SYNCS.PHASECHK.TRANS64.TRYWAIT P0, [R3+URZ+0x37028], R4 ;  /* 0x03702804030075a7 */ /* 0x0022a4000800017f */
[----:B--2---:R-:W-:Y:S05]  /*18c30*/  @!P0 NANOSLEEP.SYNCS 0x989680 ;  /* 0x009896800000895d */ /* 0x004fea0003900000 */
[----:B------:R-:W2:Y:S02]  /*18c40*/  @!P0 SYNCS.PHASECHK.TRANS64 P0, [R3+URZ+0x37028], R4 ;  /* 0x03702804030085a7 */ /* 0x000ea4000800007f */
[----:B--2---:R-:W-:Y:S05]  /*18c50*/  @!P0 BRA `(.L_x_92) ;  /* 0xfffffffc00f08947 */ /* 0x004fea000383ffff */
[----:B------:R-:W-:Y:S05]  /*18c60*/  BRA `(.L_x_117) ;  /* 0xffffffec009c7947 */ /* 0x000fea000383ffff */
.L_x_98:
[----:B-1----:R1:W2:Y:S02]  /*18c70*/  SYNCS.PHASECHK.TRANS64.TRYWAIT P4, [R7+URZ+0x37028], R4 ;  /* 0x03702804070075a7 */ /* 0x0022a4000808017f */
[----:B--2---:R-:W-:Y:S05]  /*18c80*/  @!P4 NANOSLEEP.SYNCS 0x989680 ;  /* 0x009896800000c95d */ /* 0x004fea0003900000 */
[----:B------:R-:W2:Y:S02]  /*18c90*/  @!P4 SYNCS.PHASECHK.TRANS64 P4, [R7+URZ+0x37028], R4 ;  /* 0x037028040700c5a7 */ /* 0x000ea4000808007f */
[----:B--2---:R-:W-:Y:S05]  /*18ca0*/  @!P4 BRA `(.L_x_98) ;  /* 0xfffffffc00f0c947 */ /* 0x004fea000383ffff */
[----:B------:R-:W-:Y:S05]  /*18cb0*/  BRA `(.L_x_118) ;  /* 0xfffffff000bc7947 */ /* 0x000fea000383ffff */
.L_x_103:
[----:B-1----:R1:W2:Y:S02]  /*18cc0*/  SYNCS.PHASECHK.TRANS64.TRYWAIT P4, [R4+URZ+0x37028], R7 ;  /* 0x03702807040075a7 */ /* 0x0022a4000808017f */
[----:B--2---:R-:W-:Y:S05]  /*18cd0*/  @!P4 NANOSLEEP.SYNCS 0x989680 ;  /* 0x009896800000c95d */ /* 0x004fea0003900000 */
[----:B------:R-:W2:Y:S02]  /*18ce0*/  @!P4 SYNCS.PHASECHK.TRANS64 P4, [R4+URZ+0x37028], R7 ;  /* 0x037028070400c5a7 */ /* 0x000ea4000808007f */
[----:B--2---:R-:W-:Y:S05]  /*18cf0*/  @!P4 BRA `(.L_x_103) ;  /* 0xfffffffc00f0c947 */ /* 0x004fea000383ffff */
[----:B------:R-:W-:Y:S05]  /*18d00*/  BRA `(.L_x_119) ;  /* 0xfffffff400b47947 */ /* 0x000fea000383ffff */
        .weak           $__internal_0_$__cuda_sm20_rcp_rn_f32_slowpath
        .type           $__internal_0_$__cuda_sm20_rcp_rn_f32_slowpath,@function
        .size           $__internal_0_$__cuda_sm20_rcp_rn_f32_slowpath,(.L_x_125 - $__internal_0_$__cuda_sm20_rcp_rn_f32_slowpath)
$__internal_0_$__cuda_sm20_rcp_rn_f32_slowpath:
[----:B------:R-:W-:Y:S01]  /*18d10*/  IMAD.SHL.U32 R0, R2, 0x2, RZ ;  /* 0x0000000202007824 */ /* 0x000fe200078e00ff */
[----:B------:R-:W-:Y:S04]  /*18d20*/  BSSY B2, `(.L_x_120) ;  /* 0x0000030000027945 */ /* 0x000fe80003800000 */
[----:B------:R-:W-:-:S04]  /*18d30*/  SHF.R.U32.HI R18, RZ, 0x18, R0 ;  /* 0x00000018ff127819 */ /* 0x000fc80000011600 */
[----:B------:R-:W-:-:S13]  /*18d40*/  ISETP.NE.U32.AND P0, PT, R18, RZ, PT ;  /* 0x000000ff1200720c */ /* 0x000fda0003f05070 */
[----:B------:R-:W-:Y:S05]  /*18d50*/  @P0 BRA `(.L_x_121) ;  /* 0x0000000000280947 */ /* 0x000fea0003800000 */
[----:B------:R-:W-:-:S04]  /*18d60*/  SHF.L.U32 R0, R2, 0x1, RZ ;  /* 0x0000000102007819 */ /* 0x000fc800000006ff */
[----:B------:R-:W-:-:S13]  /*18d70*/  ISETP.NE.AND P0, PT, R0, RZ, PT ;  /* 0x000000ff0000720c */ /* 0x000fda0003f05270 */
[----:B------:R-:W-:Y:S01]  /*18d80*/  @P0 FFMA R6, R2, 1.84467440737095516160e+19, RZ ;  /* 0x5f80000002060823 */ /* 0x000fe200000000ff */
[----:B------:R-:W-:Y:S08]  /*18d90*/  @!P0 MUFU.RCP R3, R2 ;  /* 0x0000000200038308 */ /* 0x000ff00000001000 */
[----:B------:R-:W1:Y:S02]  /*18da0*/  @P0 MUFU.RCP R15, R6 ;  /* 0x00000006000f0308 */ /* 0x000e640000001000 */
[----:B-1----:R-:W-:-:S04]  /*18db0*/  @P0 FFMA R0, R6, R15, -1 ;  /* 0xbf80000006000423 */ /* 0x002fc8000000000f */
[----:B------:R-:W-:-:S04]  /*18dc0*/  @P0 FADD.FTZ R0, -R0, -RZ ;  /* 0x800000ff00000221 */ /* 0x000fc80000010100 */
[----:B------:R-:W-:-:S04]  /*18dd0*/  @P0 FFMA R0, R15, R0, R15 ;  /* 0x000000000f000223 */ /* 0x000fc8000000000f */
[----:B------:R-:W-:Y:S01]  /*18de0*/  @P0 FFMA R3, R0, 1.84467440737095516160e+19, RZ ;  /* 0x5f80000000030823 */ /* 0x000fe200000000ff */
[----:B------:R-:W-:Y:S06]  /*18df0*/  BRA `(.L_x_122) ;  /* 0x0000000000887947 */ /* 0x000fec0003800000 */
.L_x_121:
[----:B------:R-:W-:-:S04]  /*18e00*/  IADD3 R19, R18, -0xfd, RZ ;  /* 0xffffff0312137810 */ /* 0x000fc80007ffe0ff */
[----:B------:R-:W-:-:S13]  /*18e10*/  ISETP.GT.U32.AND P0, PT, R19, 0x1, PT ;  /* 0x000000011300780c */ /* 0x000fda0003f04070 */
[----:B------:R-:W-:Y:S05]  /*18e20*/  @P0 BRA `(.L_x_123) ;  /* 0x0000000000780947 */ /* 0x000fea0003800000 */
[----:B------:R-:W-:Y:S02]  /*18e30*/  LOP3.LUT R0, R2, 0x7fffff, RZ, 0xc0, !PT ;  /* 0x007fffff02007812 */ /* 0x000fe400078ec0ff */
[----:B------:R-:W-:Y:S02]  /*18e40*/  MOV R12, 0x3 ;  /* 0x00000003000c7802 */ /* 0x000fe40000000f00 */
[----:B------:R-:W-:Y:S02]  /*18e50*/  LOP3.LUT R0, R0, 0x3f800000, RZ, 0xfc, !PT ;  /* 0x3f80000000007812 */ /* 0x000fe400078efcff */
[----:B------:R-:W-:Y:S02]  /*18e60*/  SHF.L.U32 R12, R12, R19, RZ ;  /* 0x000000130c0c7219 */ /* 0x000fe400000006ff */
[----:B------:R-:W1:Y:S02]  /*18e70*/  MUFU.RCP R3, R0 ;  /* 0x0000000000037308 */ /* 0x000e640000001000 */
[----:B-1----:R-:W-:-:S04]  /*18e80*/  FFMA R6, R0, R3, -1 ;  /* 0xbf80000000067423 */ /* 0x002fc80000000003 */
[----:B------:R-:W-:-:S04]  /*18e90*/  FADD.FTZ R6, -R6, -RZ ;  /* 0x800000ff06067221 */ /* 0x000fc80000010100 */
[CCC-:B------:R-:W-:Y:S01]  /*18ea0*/  FFMA.RM R10, R3.reuse, R6.reuse, R3.reuse ;  /* 0x00000006030a7223 */ /* 0x1c0fe20000004003 */
[----:B------:R-:W-:-:S04]  /*18eb0*/  FFMA.RP R15, R3, R6, R3 ;  /* 0x00000006030f7223 */ /* 0x000fc80000008003 */
[C---:B------:R-:W-:Y:S02]  /*18ec0*/  LOP3.LUT R3, R10.reuse, 0x7fffff, RZ, 0xc0, !PT ;  /* 0x007fffff0a037812 */ /* 0x040fe400078ec0ff */
[----:B------:R-:W-:Y:S02]  /*18ed0*/  FSETP.NEU.FTZ.AND P0, PT, R10, R15, PT ;  /* 0x0000000f0a00720b */ /* 0x000fe40003f1d000 */
[----:B------:R-:W-:Y:S02]  /*18ee0*/  LOP3.LUT R3, R3, 0x800000, RZ, 0xfc, !PT ;  /* 0x0080000003037812 */ /* 0x000fe400078efcff */
[----:B------:R-:W-:Y:S02]  /*18ef0*/  SEL R6, RZ, 0xffffffff, !P0 ;  /* 0xffffffffff067807 */ /* 0x000fe40004000000 */
[----:B------:R-:W-:-:S03]  /*18f00*/  LOP3.LUT R12, R12, R3, RZ, 0xc0, !PT ;  /* 0x000000030c0c7212 */ /* 0x000fc600078ec0ff */
[----:B------:R-:W-:Y:S01]  /*18f10*/  IMAD.MOV R6, RZ, RZ, -R6 ;  /* 0x000000ffff067224 */ /* 0x000fe200078e0a06 */
[----:B------:R-:W-:-:S04]  /*18f20*/  SHF.R.U32.HI R12, RZ, R19, R12 ;  /* 0x00000013ff0c7219 */ /* 0x000fc8000001160c */
[----:B------:R-:W-:Y:S02]  /*18f30*/  LOP3.LUT P1, RZ, R6, R19, R3, 0xf8, !PT ;  /* 0x0000001306ff7212 */ /* 0x000fe4000782f803 */
[C---:B------:R-:W-:Y:S02]  /*18f40*/  LOP3.LUT P0, RZ, R12.reuse, 0x1, RZ, 0xc0, !PT ;  /* 0x000000010cff7812 */ /* 0x040fe4000780c0ff */
[----:B------:R-:W-:-:S04]  /*18f50*/  LOP3.LUT P2, RZ, R12, 0x2, RZ, 0xc0, !PT ;  /* 0x000000020cff7812 */ /* 0x000fc8000784c0ff */
[----:B------:R-:W-:Y:S02]  /*18f60*/  PLOP3.LUT P0, PT, P0, P1, P2, 0xe0, 0x0 ;  /* 0x000000000000781c */ /* 0x000fe40000703c20 */
[----:B------:R-:W-:Y:S02]  /*18f70*/  LOP3.LUT P1, RZ, R2, 0x7fffff, RZ, 0xc0, !PT ;  /* 0x007fffff02ff7812 */ /* 0x000fe4000782c0ff */
[----:B------:R-:W-:-:S04]  /*18f80*/  SEL R0, RZ, 0x1, !P0 ;  /* 0x00000001ff007807 */ /* 0x000fc80004000000 */
[----:B------:R-:W-:-:S04]  /*18f90*/  IADD3 R0, -R0, RZ, RZ ;  /* 0x000000ff00007210 */ /* 0x000fc80007ffe1ff */
[----:B------:R-:W-:Y:S02]  /*18fa0*/  ISETP.GE.AND P0, PT, R0, RZ, PT ;  /* 0x000000ff0000720c */ /* 0x000fe40003f06270 */
[----:B------:R-:W-:-:S04]  /*18fb0*/  IADD3 R0, R18, -0xfc, RZ ;  /* 0xffffff0412007810 */ /* 0x000fc80007ffe0ff */
[----:B------:R-:W-:-:S07]  /*18fc0*/  SHF.R.U32.HI R3, RZ, R0, R3 ;  /* 0x00000000ff037219 */ /* 0x000fce0000011603 */
[----:B------:R-:W-:-:S05]  /*18fd0*/  @!P0 IADD3 R3, R3, 0x1, RZ ;  /* 0x0000000103038810 */ /* 0x000fca0007ffe0ff */
[----:B------:R-:W-:-:S05]  /*18fe0*/  @!P1 IMAD.SHL.U32 R3, R3, 0x2, RZ ;  /* 0x0000000203039824 */ /* 0x000fca00078e00ff */
[----:B------:R-:W-:Y:S01]  /*18ff0*/  LOP3.LUT R3, R3, 0x80000000, R2, 0xf8, !PT ;  /* 0x8000000003037812 */ /* 0x000fe200078ef802 */
[----:B------:R-:W-:Y:S06]  /*19000*/  BRA `(.L_x_122) ;  /* 0x0000000000047947 */ /* 0x000fec0003800000 */
.L_x_123:
[----:B------:R1:W2:Y:S02]  /*19010*/  MUFU.RCP R3, R2 ;  /* 0x0000000200037308 */ /* 0x0002a40000001000 */
.L_x_122:
[----:B------:R-:W-:Y:S05]  /*19020*/  BSYNC B2 ;  /* 0x0000000000027941 */ /* 0x000fea0003800000 */
.L_x_120:
[----:B--2---:R-:W-:Y:S02]  /*19030*/  MOV R0, R3 ;  /* 0x0000000300007202 */ /* 0x004fe40000000f00 */
[----:B-1----:R-:W-:Y:S02]  /*19040*/  MOV R2, R14 ;  /* 0x0000000e00027202 */ /* 0x002fe40000000f00 */
[----:B------:R-:W-:-:S04]  /*19050*/  MOV R3, 0x0 ;  /* 0x0000000000037802 */ /* 0x000fc80000000f00 */
[----:B------:R-:W-:Y:S05]  /*19060*/  RET.REL.NODEC R2 `(_ZN7cutlass13device_kernelINS_4fmha6kernel28FmhaKernelTmaWarpSpecializedINS1_10collective30FmhaMainloopTmaWarpSpecializedINS_6half_tEffN4cute5tupleIJNS7_1CILi128EEENS9_ILi256EEENS9_ILi80EEEEEENS8_IJiNS9_ILi1EEENS8_IJiiEEEEEESG_SG_NS4_12CausalFusionEJEEENS4_15FmhaFwdEpilogueIS6_fNS8_IJNS9_ILi64EEESC_SB_EEEEENS2_23IndividualTileSchedulerEJEEEEEvNT_6ParamsE) ;  /* 0xfffffe6c02e47950 */ /* 0x000fea0003c3ffff */
.L_x_124:
[----:B------:R-:W-:-:S00]  /*19070*/  BRA `(.L_x_124) ;  /* 0xfffffffc00fc7947 */ /* 0x000fc0000383ffff */
[----:B------:R-:W-:-:S00]  /*19080*/  NOP ;  /* 0x0000000000007918 */ /* 0x000fc00000000000 */
[----:B------:R-:W-:-:S00]  /*19090*/  NOP ;  /* 0x0000000000007918 */ /* 0x000fc00000000000 */
[----:B------:R-:W-:-:S00]  /*190a0*/  NOP ;  /* 0x0000000000007918 */ /* 0x000fc00000000000 */
[----:B------:R-:W-:-:S00]  /*190b0*/  NOP ;  /* 0x0000000000007918 */ /* 0x000fc00000000000 */
[----:B------:R-:W-:-:S00]  /*190c0*/  NOP ;  /* 0x0000000000007918 */ /* 0x000fc00000000000 */
[----:B------:R-:W-:-:S00]  /*190d0*/  NOP ;  /* 0x0000000000007918 */ /* 0x000fc00000000000 */
[----:B------:R-:W-:-:S00]  /*190e0*/  NOP ;  /* 0x0000000000007918 */ /* 0x000fc00000000000 */
[----:B------:R-:W-:-:S00]  /*190f0*/  NOP ;  /* 0x0000000000007918 */ /* 0x000fc00000000000 */
.L_x_125:


//--------------------- .nv.global.init           --------------------------
	.section	.nv.global.init,"aw",@progbits
.nv.global.init:
	.type		$str$24,@object
	.size		$str$24,($str$25 - $str$24)
$str$24:
        /*0000*/ 	.byte	0x28, 0x61, 0x64, 0x64, 0x72, 0x65, 0x73, 0x73, 0x20, 0x26, 0x20, 0x6d, 0x61, 0x73, 0x6b, 0x29
        /*0010*/ 	.byte	0x20, 0x3d, 0x3d, 0x20, 0x30, 0x00
	.type		$str$25,@object
	.size		$str$25,(__unnamed_1 - $str$25)
$str$25:
        /*0016*/ 	.byte	0x2f, 0x74, 0x6d, 0x70, 0x2f, 0x63, 0x75, 0x74, 0x6c, 0x61, 0x73, 0x73, 0x5f, 0x73, 0x77, 0x65
        /*0026*/ 	.byte	0x65, 0x70, 0x5f, 0x73, 0x72, 0x63, 0x2f, 0x69, 0x6e, 0x63, 0x6c, 0x75, 0x64, 0x65, 0x2f, 0x63
        /*0036*/ 	.byte	0x75, 0x74, 0x65, 0x2f, 0x70, 0x6f, 0x69, 0x6e, 0x74, 0x65, 0x72, 0x5f, 0x66, 0x6c, 0x61, 0x67
        /*0046*/ 	.byte	0x67, 0x65, 0x64, 0x2e, 0x68, 0x70, 0x70, 0x00
	.type		__unnamed_1,@object
	.size		__unnamed_1,(__unnamed_2 - __unnamed_1)
__unnamed_1:
        /*004e*/ 	.byte	0x61, 0x75, 0x74, 0x6f, 0x20, 0x63, 0x75, 0x74, 0x65, 0x3a, 0x3a, 0x61, 0x73, 0x5f, 0x70, 0x6f
        /* <DEDUP_REMOVED lines=27> */
        /*020e*/ 	.byte	0x3e, 0x3e, 0x3e, 0x3e, 0x3e, 0x5d, 0x00
	.type		__unnamed_2,@object
	.size		__unnamed_2,(.L_1 - __unnamed_2)
__unnamed_2:
        /* <DEDUP_REMOVED lines=29> */
.L_1:


//--------------------- .nv.shared._ZN7cutlass13device_kernelINS_4fmha6kernel28FmhaKernelTmaWarpSpecializedINS1_10collective30FmhaMainloopTmaWarpSpecializedINS_6half_tEffN4cute5tupleIJNS7_1CILi128EEENS9_ILi256EEENS9_ILi80EEEEEENS8_IJiNS9_ILi1EEENS8_IJiiEEEEEESG_SG_NS4_12CausalFusionEJEEENS4_15FmhaFwdEpilogueIS6_fNS8_IJNS9_ILi64EEESC_SB_EEEEENS2_23IndividualTileSchedulerEJEEEEEvNT_6ParamsE --------------------------
	.section	.nv.shared._ZN7cutlass13device_kernelINS_4fmha6kernel28FmhaKernelTmaWarpSpecializedINS1_10collective30FmhaMainloopTmaWarpSpecializedINS_6half_tEffN4cute5tupleIJNS7_1CILi128EEENS9_ILi256EEENS9_ILi80EEEEEENS8_IJiNS9_ILi1EEENS8_IJiiEEEEEESG_SG_NS4_12CausalFusionEJEEENS4_15FmhaFwdEpilogueIS6_fNS8_IJNS9_ILi64EEESC_SB_EEEEENS2_23IndividualTileSchedulerEJEEEEEvNT_6ParamsE,"aw",@nobits
	.sectionflags	@""
	.align	16
	.zero		1024


//--------------------- .nv.shared.reserved.0     --------------------------
	.section	.nv.shared.reserved.0,"aw",@nobits
	.weak		__nv_reservedSMEM_offset_0_alias
	.size		__nv_reservedSMEM_offset_0_alias, 0, 0
	.other		__nv_reservedSMEM_offset_0_alias,@"STO_CUDA_RESERVED_SHARED STV_DEFAULT"
__nv_reservedSMEM_offset_0_alias:
	.zero		0


//--------------------- .nv.global                --------------------------
	.section	.nv.global,"aw",@nobits
.nv.global:
	.type		_ZN39_INTERNAL_d1a4710e_4_k_cu_51f233a8_29574cute1_E,@object
	.size		_ZN39_INTERNAL_d1a4710e_4_k_cu_51f233a8_29574cute1_E,(_ZN39_INTERNAL_d1a4710e_4_k_cu_51f233a8_29574cuda3std3__45__cpo6cbeginE - _ZN39_INTERNAL_d1a4710e_4_k_cu_51f233a8_29574cute1_E)
_ZN39_INTERNAL_d1a4710e_4_k_cu_51f233a8_29574cute1_E:
	.zero		1
	.type		_ZN39_INTERNAL_d1a4710e_4_k_cu_51f233a8_29574cuda3std3__45__cpo6cbeginE,@object
	.size		_ZN39_INTERNAL_d1a4710e_4_k_cu_51f233a8_29574cuda3std3__45__cpo6cbeginE,(_ZN39_INTERNAL_d1a4710e_4_k_cu_51f233a8_29574cuda3std3__48in_placeE - _ZN39_INTERNAL_d1a4710e_4_k_cu_51f233a8_29574cuda3std3__45__cpo6cbeginE)
_ZN39_INTERNAL_d1a4710e_4_k_cu_51f233a8_29574cuda3std3__45__cpo6cbeginE:
	.zero		1
	.type		_ZN39_INTERNAL_d1a4710e_4_k_cu_51f233a8_29574cuda3std3__48in_placeE,@object
	.size		_ZN39_INTERNAL_d1a4710e_4_k_cu_51f233a8_29574cuda3std3__48in_placeE,(_ZN39_INTERNAL_d1a4710e_4_k_cu_51f233a8_29574cuda3std6ranges3__45__cpo9iter_moveE - _ZN39_INTERNAL_d1a4710e_4_k_cu_51f233a8_29574cuda3std3__48in_placeE)
_ZN39_INTERNAL_d1a4710e_4_k_cu_51f233a8_29574cuda3std3__48in_placeE:
	.zero		1
	.type		_ZN39_INTERNAL_d1a4710e_4_k_cu_51f233a8_29574cuda3std6ranges3__45__cpo9iter_moveE,@object
	.size		_ZN39_INTERNAL_d1a4710e_4_k_cu_51f233a8_29574cuda3std6ranges3__45__cpo9iter_moveE,(_ZN39_INTERNAL_d1a4710e_4_k_cu_51f233a8_29574cuda3std3__45__cpo5beginE - _ZN39_INTERNAL_d1a4710e_4_k_cu_51f233a8_29574cuda3std6ranges3__45__cpo9iter_moveE)
_ZN39_INTERNAL_d1a4710e_4_k_cu_51f233a8_29574cuda3std6ranges3__45__cpo9iter_moveE:
	.zero		1
	.type		_ZN39_INTERNAL_d1a4710e_4_k_cu_51f233a8_29574cuda3std3__45__cpo5beginE,@object
	.size		_ZN39_INTERNAL_d1a4710e_4_k_cu_51f233a8_29574cuda3std3__45__cpo5beginE,(_ZN39_INTERNAL_d1a4710e_4_k_cu_51f233a8_29574cuda3std3__441_GLOBAL__N__d1a4710e_4_k_cu_51f233a8_29576ignoreE - _ZN39_INTERNAL_d1a4710e_4_k_cu_51f233a8_29574cuda3std3__45__cpo5beginE)
_ZN39_INTERNAL_d1a4710e_4_k_cu_51f233a8_29574cuda3std3__45__cpo5beginE:
	.zero		1
	.type		_ZN39_INTERNAL_d1a4710e_4_k_cu_51f233a8_29574cuda3std3__441_GLOBAL__N__d1a4710e_4_k_cu_51f233a8_29576ignoreE,@object
	.size		_ZN39_INTERNAL_d1a4710e_4_k_cu_51f233a8_29574cuda3std3__441_GLOBAL__N__d1a4710e_4_k_cu_51f233a8_29576ignoreE,(_ZN39_INTERNAL_d1a4710e_4_k_cu_51f233a8_29574cute7productE - _ZN39_INTERNAL_d1a4710e_4_k_cu_51f233a8_29574cuda3std3__441_GLOBAL__N__d1a4710e_4_k_cu_51f233a8_29576ignoreE)
_ZN39_INTERNAL_d1a4710e_4_k_cu_51f233a8_29574cuda3std3__441_GLOBAL__N__d1a4710e_4_k_cu_51f233a8_29576ignoreE:
	.zero		1
	.type		_ZN39_INTERNAL_d1a4710e_4_k_cu_51f233a8_29574cute7productE,@object
	.size		_ZN39_INTERNAL_d1a4710e_4_k_cu_51f233a8_29574cute7productE,(_ZN39_INTERNAL_d1a4710e_4_k_cu_51f233a8_29574cuda3std3__45__cpo3endE - _ZN39_INTERNAL_d1a4710e_4_k_cu_51f233a8_29574cute7productE)
_ZN39_INTERNAL_d1a4710e_4_k_cu_51f233a8_29574cute7productE:
	.zero		1
	.type		_ZN39_INTERNAL_d1a4710e_4_k_cu_51f233a8_29574cuda3std3__45__cpo3endE,@object
	.size		_ZN39_INTERNAL_d1a4710e_4_k_cu_51f233a8_29574cuda3std3__45__cpo3endE,(_ZN39_INTERNAL_d1a4710e_4_k_cu_51f233a8_29574cuda3std3__419piecewise_constructE - _ZN39_INTERNAL_d1a4710e_4_k_cu_51f233a8_29574cuda3std3__45__cpo3endE)
_ZN39_INTERNAL_d1a4710e_4_k_cu_51f233a8_29574cuda3std3__45__cpo3endE:
	.zero		1
	.type		_ZN39_INTERNAL_d1a4710e_4_k_cu_51f233a8_29574cuda3std3__419piecewise_constructE,@object
	.size		_ZN39_INTERNAL_d1a4710e_4_k_cu_51f233a8_29574cuda3std3__419piecewise_constructE,(_ZN39_INTERNAL_d1a4710e_4_k_cu_51f233a8_29574cuda3std3__45__cpo4cendE - _ZN39_INTERNAL_d1a4710e_4_k_cu_51f233a8_29574cuda3std3__419piecewise_constructE)
_ZN39_INTERNAL_d1a4710e_4_k_cu_51f233a8_29574cuda3std3__419piecewise_constructE:
	.zero		1
	.type		_ZN39_INTERNAL_d1a4710e_4_k_cu_51f233a8_29574cuda3std3__45__cpo4cendE,@object
	.size		_ZN39_INTERNAL_d1a4710e_4_k_cu_51f233a8_29574cuda3std3__45__cpo4cendE,(_ZN39_INTERNAL_d1a4710e_4_k_cu_51f233a8_29574cuda3std6ranges3__45__cpo4swapE - _ZN39_INTERNAL_d1a4710e_4_k_cu_51f233a8_29574cuda3std3__45__cpo4cendE)
_ZN39_INTERNAL_d1a4710e_4_k_cu_51f233a8_29574cuda3std3__45__cpo4cendE:
	.zero		1
	.type		_ZN39_INTERNAL_d1a4710e_4_k_cu_51f233a8_29574cuda3std6ranges3__45__cpo4swapE,@object
	.size		_ZN39_INTERNAL_d1a4710e_4_k_cu_51f233a8_29574cuda3std6ranges3__45__cpo4swapE,(.L_9 - _ZN39_INTERNAL_d1a4710e_4_k_cu_51f233a8_29574cuda3std6ranges3__45__cpo4swapE)
_ZN39_INTERNAL_d1a4710e_4_k_cu_51f233a8_29574cuda3std6ranges3__45__cpo4swapE:
	.zero		1
.L_9:


//--------------------- .nv.constant0._ZN7cutlass13device_kernelINS_4fmha6kernel28FmhaKernelTmaWarpSpecializedINS1_10collective30FmhaMainloopTmaWarpSpecializedINS_6half_tEffN4cute5tupleIJNS7_1CILi128EEENS9_ILi256EEENS9_ILi80EEEEEENS8_IJiNS9_ILi1EEENS8_IJiiEEEEEESG_SG_NS4_12CausalFusionEJEEENS4_15FmhaFwdEpilogueIS6_fNS8_IJNS9_ILi64EEESC_SB_EEEEENS2_23IndividualTileSchedulerEJEEEEEvNT_6ParamsE --------------------------
	.section	.nv.constant0._ZN7cutlass13device_kernelINS_4fmha6kernel28FmhaKernelTmaWarpSpecializedINS1_10collective30FmhaMainloopTmaWarpSpecializedINS_6half_tEffN4cute5tupleIJNS7_1CILi128EEENS9_ILi256EEENS9_ILi80EEEEEENS8_IJiNS9_ILi1EEENS8_IJiiEEEEEESG_SG_NS4_12CausalFusionEJEEENS4_15FmhaFwdEpilogueIS6_fNS8_IJNS9_ILi64EEESC_SB_EEEEENS2_23IndividualTileSchedulerEJEEEEEvNT_6ParamsE,"a",@progbits
	.sectionflags	@""
	.align	4
.nv.constant0._ZN7cutlass13device_kernelINS_4fmha6kernel28FmhaKernelTmaWarpSpecializedINS1_10collective30FmhaMainloopTmaWarpSpecializedINS_6half_tEffN4cute5tupleIJNS7_1CILi128EEENS9_ILi256EEENS9_ILi80EEEEEENS8_IJiNS9_ILi1EEENS8_IJiiEEEEEESG_SG_NS4_12CausalFusionEJEEENS4_15FmhaFwdEpilogueIS6_fNS8_IJNS9_ILi64EEESC_SB_EEEEENS2_23IndividualTileSchedulerEJEEEEEvNT_6ParamsE:
	.zero		2688


//--------------------- SYMBOLS --------------------------

	.type		.nv.reservedSmem.offset0,@object
	.size		.nv.reservedSmem.offset0,0x4
	.type		__assertfail,@function
